// auto-generated by cutlass_sweep.epilogue — config: {"arch": "sm_90", "cluster_m": 1, "cluster_n": 1, "dtype": "fp16", "fusion": "gelu", "tile_k": 64, "tile_m": 256, "tile_n": 128}
#include "cutlass/cutlass.h"
#include "cutlass/gemm/collective/collective_builder.hpp"
#include "cutlass/gemm/device/gemm_universal_adapter.h"
#include "cutlass/gemm/kernel/gemm_universal.hpp"
#include "cutlass/epilogue/collective/collective_builder.hpp"
#include "cutlass/epilogue/fusion/operations.hpp"
#include "cutlass/epilogue/thread/activation.h"

using Elem = cutlass::half_t;
using Acc  = float;
using TileShape    = cute::Shape<cute::_256, cute::_128, cute::_64>;
using ClusterShape = cute::Shape<cute::_1, cute::_1, cute::_1>;
using FusionOp     = cutlass::epilogue::fusion::LinCombEltAct<cutlass::epilogue::thread::GELU, Elem, Acc>;

using CollectiveEpilogue = typename cutlass::epilogue::collective::CollectiveBuilder<
    cutlass::arch::Sm90, cutlass::arch::OpClassTensorOp,
    TileShape, ClusterShape,
    cutlass::epilogue::collective::EpilogueTileAuto,
    Acc, Acc,
    Elem, cutlass::layout::RowMajor, 128 / cutlass::sizeof_bits<Elem>::value,
    Elem, cutlass::layout::RowMajor, 128 / cutlass::sizeof_bits<Elem>::value,
    cutlass::epilogue::TmaWarpSpecializedCooperative,
    FusionOp
  >::CollectiveOp;

using CollectiveMainloop = typename cutlass::gemm::collective::CollectiveBuilder<
    cutlass::arch::Sm90, cutlass::arch::OpClassTensorOp,
    Elem, cutlass::layout::RowMajor, 128 / cutlass::sizeof_bits<Elem>::value,
    Elem, cutlass::layout::ColumnMajor, 128 / cutlass::sizeof_bits<Elem>::value,
    Acc,
    TileShape, ClusterShape,
    cutlass::gemm::collective::StageCountAutoCarveout<
        static_cast<int>(sizeof(typename CollectiveEpilogue::SharedStorage))>,
    cutlass::gemm::KernelTmaWarpSpecializedCooperative
  >::CollectiveOp;

using GemmKernel = cutlass::gemm::kernel::GemmUniversal<
    cute::Shape<int,int,int,int>, CollectiveMainloop, CollectiveEpilogue>;
using Gemm = cutlass::gemm::device::GemmUniversalAdapter<GemmKernel>;

auto* _anchor = &cutlass::device_kernel<GemmKernel>;


// ===== COMPILED SASS (sm_90a) =====

	.target	sm_90a

	.elftype	@"ET_EXEC"


//--------------------- .note.nv.tkinfo           --------------------------
	.section	.note.nv.tkinfo,"",@"SHT_NOTE"
	.sectionflags	@"SHF_NOTE_NV_TKINFO"
	.tkinfo
        /*0018*/ 	.word	0x00000002
        /*0030*/ 	.string	""
        /*0030*/ 	.string	"ptxas"
        /*0030*/ 	.string	"Cuda compilation tools, release 13.0, V13.0.88"
        /*0030*/ 	.string	"Build cuda_13.0.r13.0/compiler.36424714_0"
        /*0030*/ 	.string	"-arch sm_90a -m 64 "



//--------------------- .note.nv.cuinfo           --------------------------
	.section	.note.nv.cuinfo,"",@"SHT_NOTE"
	.sectionflags	@"SHF_NOTE_NV_CUINFO"
        /*0018*/ 	.short	0x0002
        /*001a*/ 	.short	0x005a
        /*001c*/ 	.short	0x0082
	.zero		2


//--------------------- .nv.info                  --------------------------
	.section	.nv.info,"",@"SHT_CUDA_INFO"
	.align	4


	//----- nvinfo : EIATTR_REGCOUNT
	.align		4
        /*0000*/ 	.byte	0x04, 0x2f
        /*0002*/ 	.short	(.L_18 - .L_17)
	.align		4
.L_17:
        /*0004*/ 	.word	index@(_ZN7cutlass13device_kernelINS_4gemm6kernel13GemmUniversalIN4cute5tupleIJiiiiEEENS1_10collective13CollectiveMmaINS1_34MainloopSm90TmaGmmaWarpSpecializedILi4ENS5_IJNS4_1CILi1EEESB_SB_EEENS1_35KernelTmaWarpSpecializedCooperativeEEENS5_IJNSA_ILi256EEENSA_ILi128EEENSA_ILi64EEEEEENS_6half_tENS5_IJlSB_lEEESJ_SK_NS4_8TiledMMAINS4_8MMA_AtomIJNS4_4SM904GMMA26MMA_64x128x16_F32F16F16_SSILNSO_5MajorE0ELSQ_0ELNSO_7ScaleInE1ELSR_1EEEEEENS4_6LayoutINS5_IJNSA_ILi2EEESB_SB_EEENS5_IJSB_NSA_ILi0EEESX_EEEEENS5_IJNS4_10UnderscoreES10_S10_EEEEENS4_13SM90_TMA_LOADENS4_14ComposedLayoutINS4_7SwizzleILi3ELi4ELi3EEENS4_18smem_ptr_flag_bitsILi16EEENSU_INS5_IJNSA_ILi8EEESH_EEENS5_IJSH_SB_EEEEEEEvNS4_8identityES13_S1D_vS1E_EENS_8epilogue10collective18CollectiveEpilogueINS1G_22Sm90TmaWarpSpecializedILi4ELi2ELi16ELb1ELb0EEEJSI_NS5_IJSG_NSA_ILi32EEEEEESJ_SK_SJ_SK_NS1G_6fusion15FusionCallbacksIS1K_NS1N_13LinCombEltActINS1G_6thread4GELUESJ_fSJ_fLNS_15FloatRoundStyleE2EEESI_S1M_JEEES13_NS14_INS15_ILi2ELi4ELi3EEES18_NSU_INS5_IJS19_S1L_EEENS5_IJS1L_SB_EEEEEEENS4_17SM75_U32x4_LDSM_NENS4_14SM90_TMA_STOREES1Z_NS4_17SM90_U32x4_STSM_NENS4_9Copy_AtomIJS22_SJ_EEEvEEEvvEEEEvNT_6ParamsE)
        /*0008*/ 	.word	0x000000a8


	//----- nvinfo : EIATTR_FRAME_SIZE
	.align		4
.L_18:
        /*000c*/ 	.byte	0x04, 0x11
        /*000e*/ 	.short	(.L_20 - .L_19)
	.align		4
.L_19:
        /*0010*/ 	.word	index@(_ZN7cutlass13device_kernelINS_4gemm6kernel13GemmUniversalIN4cute5tupleIJiiiiEEENS1_10collective13CollectiveMmaINS1_34MainloopSm90TmaGmmaWarpSpecializedILi4ENS5_IJNS4_1CILi1EEESB_SB_EEENS1_35KernelTmaWarpSpecializedCooperativeEEENS5_IJNSA_ILi256EEENSA_ILi128EEENSA_ILi64EEEEEENS_6half_tENS5_IJlSB_lEEESJ_SK_NS4_8TiledMMAINS4_8MMA_AtomIJNS4_4SM904GMMA26MMA_64x128x16_F32F16F16_SSILNSO_5MajorE0ELSQ_0ELNSO_7ScaleInE1ELSR_1EEEEEENS4_6LayoutINS5_IJNSA_ILi2EEESB_SB_EEENS5_IJSB_NSA_ILi0EEESX_EEEEENS5_IJNS4_10UnderscoreES10_S10_EEEEENS4_13SM90_TMA_LOADENS4_14ComposedLayoutINS4_7SwizzleILi3ELi4ELi3EEENS4_18smem_ptr_flag_bitsILi16EEENSU_INS5_IJNSA_ILi8EEESH_EEENS5_IJSH_SB_EEEEEEEvNS4_8identityES13_S1D_vS1E_EENS_8epilogue10collective18CollectiveEpilogueINS1G_22Sm90TmaWarpSpecializedILi4ELi2ELi16ELb1ELb0EEEJSI_NS5_IJSG_NSA_ILi32EEEEEESJ_SK_SJ_SK_NS1G_6fusion15FusionCallbacksIS1K_NS1N_13LinCombEltActINS1G_6thread4GELUESJ_fSJ_fLNS_15FloatRoundStyleE2EEESI_S1M_JEEES13_NS14_INS15_ILi2ELi4ELi3EEES18_NSU_INS5_IJS19_S1L_EEENS5_IJS1L_SB_EEEEEEENS4_17SM75_U32x4_LDSM_NENS4_14SM90_TMA_STOREES1Z_NS4_17SM90_U32x4_STSM_NENS4_9Copy_AtomIJS22_SJ_EEEvEEEvvEEEEvNT_6ParamsE)
        /*0014*/ 	.word	0x00000000


	//----- nvinfo : EIATTR_MIN_STACK_SIZE
	.align		4
.L_20:
        /*0018*/ 	.byte	0x04, 0x12
        /*001a*/ 	.short	(.L_22 - .L_21)
	.align		4
.L_21:
        /*001c*/ 	.word	index@(_ZN7cutlass13device_kernelINS_4gemm6kernel13GemmUniversalIN4cute5tupleIJiiiiEEENS1_10collective13CollectiveMmaINS1_34MainloopSm90TmaGmmaWarpSpecializedILi4ENS5_IJNS4_1CILi1EEESB_SB_EEENS1_35KernelTmaWarpSpecializedCooperativeEEENS5_IJNSA_ILi256EEENSA_ILi128EEENSA_ILi64EEEEEENS_6half_tENS5_IJlSB_lEEESJ_SK_NS4_8TiledMMAINS4_8MMA_AtomIJNS4_4SM904GMMA26MMA_64x128x16_F32F16F16_SSILNSO_5MajorE0ELSQ_0ELNSO_7ScaleInE1ELSR_1EEEEEENS4_6LayoutINS5_IJNSA_ILi2EEESB_SB_EEENS5_IJSB_NSA_ILi0EEESX_EEEEENS5_IJNS4_10UnderscoreES10_S10_EEEEENS4_13SM90_TMA_LOADENS4_14ComposedLayoutINS4_7SwizzleILi3ELi4ELi3EEENS4_18smem_ptr_flag_bitsILi16EEENSU_INS5_IJNSA_ILi8EEESH_EEENS5_IJSH_SB_EEEEEEEvNS4_8identityES13_S1D_vS1E_EENS_8epilogue10collective18CollectiveEpilogueINS1G_22Sm90TmaWarpSpecializedILi4ELi2ELi16ELb1ELb0EEEJSI_NS5_IJSG_NSA_ILi32EEEEEESJ_SK_SJ_SK_NS1G_6fusion15FusionCallbacksIS1K_NS1N_13LinCombEltActINS1G_6thread4GELUESJ_fSJ_fLNS_15FloatRoundStyleE2EEESI_S1M_JEEES13_NS14_INS15_ILi2ELi4ELi3EEES18_NSU_INS5_IJS19_S1L_EEENS5_IJS1L_SB_EEEEEEENS4_17SM75_U32x4_LDSM_NENS4_14SM90_TMA_STOREES1Z_NS4_17SM90_U32x4_STSM_NENS4_9Copy_AtomIJS22_SJ_EEEvEEEvvEEEEvNT_6ParamsE)
        /*0020*/ 	.word	0x00000000
.L_22:


//--------------------- .nv.compat                --------------------------
	.section	.nv.compat,"",@"SHT_CUDA_COMPAT_INFO"
	.align	4
        /*0000*/ 	.byte	0x02, 0x09, 0x01, 0x00, 0x02, 0x02, 0x04, 0x00, 0x02, 0x05, 0x05, 0x00, 0x03, 0x07, 0x01, 0x01
        /*0010*/ 	.byte	0x02, 0x03, 0x01, 0x00, 0x02, 0x06, 0x01, 0x00, 0x04, 0x0b, 0x08, 0x00, 0x00, 0x00, 0x00, 0x00
        /*0020*/ 	.byte	0x00, 0x00, 0x00, 0x00


//--------------------- .nv.info._ZN7cutlass13device_kernelINS_4gemm6kernel13GemmUniversalIN4cute5tupleIJiiiiEEENS1_10collective13CollectiveMmaINS1_34MainloopSm90TmaGmmaWarpSpecializedILi4ENS5_IJNS4_1CILi1EEESB_SB_EEENS1_35KernelTmaWarpSpecializedCooperativeEEENS5_IJNSA_ILi256EEENSA_ILi128EEENSA_ILi64EEEEEENS_6half_tENS5_IJlSB_lEEESJ_SK_NS4_8TiledMMAINS4_8MMA_AtomIJNS4_4SM904GMMA26MMA_64x128x16_F32F16F16_SSILNSO_5MajorE0ELSQ_0ELNSO_7ScaleInE1ELSR_1EEEEEENS4_6LayoutINS5_IJNSA_ILi2EEESB_SB_EEENS5_IJSB_NSA_ILi0EEESX_EEEEENS5_IJNS4_10UnderscoreES10_S10_EEEEENS4_13SM90_TMA_LOADENS4_14ComposedLayoutINS4_7SwizzleILi3ELi4ELi3EEENS4_18smem_ptr_flag_bitsILi16EEENSU_INS5_IJNSA_ILi8EEESH_EEENS5_IJSH_SB_EEEEEEEvNS4_8identityES13_S1D_vS1E_EENS_8epilogue10collective18CollectiveEpilogueINS1G_22Sm90TmaWarpSpecializedILi4ELi2ELi16ELb1ELb0EEEJSI_NS5_IJSG_NSA_ILi32EEEEEESJ_SK_SJ_SK_NS1G_6fusion15FusionCallbacksIS1K_NS1N_13LinCombEltActINS1G_6thread4GELUESJ_fSJ_fLNS_15FloatRoundStyleE2EEESI_S1M_JEEES13_NS14_INS15_ILi2ELi4ELi3EEES18_NSU_INS5_IJS19_S1L_EEENS5_IJS1L_SB_EEEEEEENS4_17SM75_U32x4_LDSM_NENS4_14SM90_TMA_STOREES1Z_NS4_17SM90_U32x4_STSM_NENS4_9Copy_AtomIJS22_SJ_EEEvEEEvvEEEEvNT_6ParamsE --------------------------
	.section	.nv.info._ZN7cutlass13device_kernelINS_4gemm6kernel13GemmUniversalIN4cute5tupleIJiiiiEEENS1_10collective13CollectiveMmaINS1_34MainloopSm90TmaGmmaWarpSpecializedILi4ENS5_IJNS4_1CILi1EEESB_SB_EEENS1_35KernelTmaWarpSpecializedCooperativeEEENS5_IJNSA_ILi256EEENSA_ILi128EEENSA_ILi64EEEEEENS_6half_tENS5_IJlSB_lEEESJ_SK_NS4_8TiledMMAINS4_8MMA_AtomIJNS4_4SM904GMMA26MMA_64x128x16_F32F16F16_SSILNSO_5MajorE0ELSQ_0ELNSO_7ScaleInE1ELSR_1EEEEEENS4_6LayoutINS5_IJNSA_ILi2EEESB_SB_EEENS5_IJSB_NSA_ILi0EEESX_EEEEENS5_IJNS4_10UnderscoreES10_S10_EEEEENS4_13SM90_TMA_LOADENS4_14ComposedLayoutINS4_7SwizzleILi3ELi4ELi3EEENS4_18smem_ptr_flag_bitsILi16EEENSU_INS5_IJNSA_ILi8EEESH_EEENS5_IJSH_SB_EEEEEEEvNS4_8identityES13_S1D_vS1E_EENS_8epilogue10collective18CollectiveEpilogueINS1G_22Sm90TmaWarpSpecializedILi4ELi2ELi16ELb1ELb0EEEJSI_NS5_IJSG_NSA_ILi32EEEEEESJ_SK_SJ_SK_NS1G_6fusion15FusionCallbacksIS1K_NS1N_13LinCombEltActINS1G_6thread4GELUESJ_fSJ_fLNS_15FloatRoundStyleE2EEESI_S1M_JEEES13_NS14_INS15_ILi2ELi4ELi3EEES18_NSU_INS5_IJS19_S1L_EEENS5_IJS1L_SB_EEEEEEENS4_17SM75_U32x4_LDSM_NENS4_14SM90_TMA_STOREES1Z_NS4_17SM90_U32x4_STSM_NENS4_9Copy_AtomIJS22_SJ_EEEvEEEvvEEEEvNT_6ParamsE,"",@"SHT_CUDA_INFO"
	.sectionflags	@""
	.align	4


	//----- nvinfo : EIATTR_CUDA_API_VERSION
	.align		4
        /*0000*/ 	.byte	0x04, 0x37
        /*0002*/ 	.short	(.L_24 - .L_23)
.L_23:
        /*0004*/ 	.word	0x00000082


	//----- nvinfo : EIATTR_KPARAM_INFO
	.align		4
.L_24:
        /*0008*/ 	.byte	0x04, 0x17
        /*000a*/ 	.short	(.L_26 - .L_25)
.L_25:
        /*000c*/ 	.word	0x00000000
        /*0010*/ 	.short	0x0000
        /*0012*/ 	.short	0x0070
        /*0014*/ 	.byte	0x00, 0xf0, 0x01, 0x1c


	//----- nvinfo : EIATTR_SPARSE_MMA_MASK
	.align		4
.L_26:
        /*0018*/ 	.byte	0x03, 0x50
        /*001a*/ 	.short	0x0000


	//----- nvinfo : EIATTR_MAXREG_COUNT
	.align		4
        /*001c*/ 	.byte	0x03, 0x1b
        /*001e*/ 	.short	0x00a8


	//----- nvinfo : EIATTR_NUM_BARRIERS
	.align		4
        /*0020*/ 	.byte	0x02, 0x4c
        /*0022*/ 	.byte	0x02
	.zero		1


	//----- nvinfo : EIATTR_EXTERNS
	.align		4
        /*0024*/ 	.byte	0x04, 0x0f
        /*0026*/ 	.short	(.L_28 - .L_27)


	//   ....[0]....
	.align		4
.L_27:
        /*0028*/ 	.word	index@(__assertfail)


	//----- nvinfo : EIATTR_MERCURY_ISA_VERSION
	.align		4
.L_28:
        /*002c*/ 	.byte	0x03, 0x5f
        /*002e*/ 	.short	0x0101


	//----- nvinfo : EIATTR_INT_WARP_WIDE_INSTR_OFFSETS
	.align		4
        /*0030*/ 	.byte	0x04, 0x31
        /*0032*/ 	.short	(.L_30 - .L_29)


	//   ....[0]....
.L_29:
        /*0034*/ 	.word	0x000008c0


	//   ....[1]....
        /*0038*/ 	.word	0x000008d0


	//   ....[2]....
        /*003c*/ 	.word	0x00000950


	//----- nvinfo : EIATTR_COOP_GROUP_MASK_REGIDS
	.align		4
.L_30:
        /*0040*/ 	.byte	0x04, 0x29
        /*0042*/ 	.short	(.L_32 - .L_31)


	//   ....[0]....
.L_31:
        /*0044*/ 	.word	0xffffffff


	//   ....[1]....
        /*0048*/ 	.word	0xffffffff


	//   ....[2]....
        /*004c*/ 	.word	0xffffffff


	//   ....[3]....
        /*0050*/ 	.word	0xffffffff


	//   ....[4]....
        /*0054*/ 	.word	0xffffffff


	//   ....[5]....
        /*0058*/ 	.word	0xffffffff


	//----- nvinfo : EIATTR_COOP_GROUP_INSTR_OFFSETS
	.align		4
.L_32:
        /*005c*/ 	.byte	0x04, 0x28
        /*005e*/ 	.short	(.L_34 - .L_33)


	//   ....[0]....
.L_33:
        /*0060*/ 	.word	0x00000070


	//   ....[1]....
        /*0064*/ 	.word	0x00000080


	//   ....[2]....
        /*0068*/ 	.word	0x00000440


	//   ....[3]....
        /*006c*/ 	.word	0x000005d0


	//   ....[4]....
        /*0070*/ 	.word	0x00000780


	//   ....[5]....
        /*0074*/ 	.word	0x000014a0


	//----- nvinfo : EIATTR_REG_RECONFIG
	.align		4
.L_34:
        /*0078*/ 	.byte	0x01, 0x54
	.zero		2


	//----- nvinfo : EIATTR_SYSCALL_OFFSETS
	.align		4
        /*007c*/ 	.byte	0x04, 0x46
        /*007e*/ 	.short	(.L_36 - .L_35)


	//   ....[0]....
.L_35:
        /*0080*/ 	.word	0x00001670


	//   ....[1]....
        /*0084*/ 	.word	0x000022e0


	//   ....[2]....
        /*0088*/ 	.word	0x000023d0


	//----- nvinfo : EIATTR_MBARRIER_INSTR_OFFSETS
	.align		4
.L_36:
        /*008c*/ 	.byte	0x04, 0x39
        /*008e*/ 	.short	(.L_38 - .L_37)


	//   ....[0]....
.L_37:
        /*0090*/ 	.word	0x00000540
        /*0094*/ 	.word	0x000000ff
        /*0098*/ 	.word	0x00000000
        /*009c*/ 	.short	0x0100
        /*009e*/ 	.byte	0x08
	.zero		1


	//   ....[1]....
        /*00a0*/ 	.word	0x00000550
        /*00a4*/ 	.word	0x000000ff
        /*00a8*/ 	.word	0x00000020
        /*00ac*/ 	.short	0x0100
        /*00ae*/ 	.byte	0x08
	.zero		1


	//   ....[2]....
        /*00b0*/ 	.word	0x00000560
        /*00b4*/ 	.word	0x000000ff
        /*00b8*/ 	.word	0x00000008
        /*00bc*/ 	.short	0x0100
        /*00be*/ 	.byte	0x08
	.zero		1


	//   ....[3]....
        /*00c0*/ 	.word	0x00000570
        /*00c4*/ 	.word	0x000000ff
        /*00c8*/ 	.word	0x00000028
        /*00cc*/ 	.short	0x0100
        /*00ce*/ 	.byte	0x08
	.zero		1


	//   ....[4]....
        /*00d0*/ 	.word	0x00000580
        /*00d4*/ 	.word	0x000000ff
        /*00d8*/ 	.word	0x00000010
        /*00dc*/ 	.short	0x0100
        /*00de*/ 	.byte	0x08
	.zero		1


	//   ....[5]....
        /*00e0*/ 	.word	0x00000590
        /*00e4*/ 	.word	0x000000ff
        /*00e8*/ 	.word	0x00000030
        /*00ec*/ 	.short	0x0100
        /*00ee*/ 	.byte	0x08
	.zero		1


	//   ....[6]....
        /*00f0*/ 	.word	0x000005a0
        /*00f4*/ 	.word	0x000000ff
        /*00f8*/ 	.word	0x00000018
        /*00fc*/ 	.short	0x0100
        /*00fe*/ 	.byte	0x08
	.zero		1


	//   ....[7]....
        /*0100*/ 	.word	0x000005b0
        /*0104*/ 	.word	0x000000ff
        /*0108*/ 	.word	0x00000038
        /*010c*/ 	.short	0x0100
        /*010e*/ 	.byte	0x08
	.zero		1


	//   ....[8]....
        /*0110*/ 	.word	0x000006f0
        /*0114*/ 	.word	0x000000ff
        /*0118*/ 	.word	0x00000040
        /*011c*/ 	.short	0x0100
        /*011e*/ 	.byte	0x08
	.zero		1


	//   ....[9]....
        /*0120*/ 	.word	0x00000700
        /*0124*/ 	.word	0x000000ff
        /*0128*/ 	.word	0x00000060
        /*012c*/ 	.short	0x0100
        /*012e*/ 	.byte	0x08
	.zero		1


	//   ....[10]....
        /*0130*/ 	.word	0x00000710
        /*0134*/ 	.word	0x000000ff
        /*0138*/ 	.word	0x00000048
        /*013c*/ 	.short	0x0100
        /*013e*/ 	.byte	0x08
	.zero		1


	//   ....[11]....
        /*0140*/ 	.word	0x00000720
        /*0144*/ 	.word	0x000000ff
        /*0148*/ 	.word	0x00000068
        /*014c*/ 	.short	0x0100
        /*014e*/ 	.byte	0x08
	.zero		1


	//   ....[12]....
        /*0150*/ 	.word	0x00000730
        /*0154*/ 	.word	0x000000ff
        /*0158*/ 	.word	0x00000050
        /*015c*/ 	.short	0x0100
        /*015e*/ 	.byte	0x08
	.zero		1


	//   ....[13]....
        /*0160*/ 	.word	0x00000740
        /*0164*/ 	.word	0x000000ff
        /*0168*/ 	.word	0x00000070
        /*016c*/ 	.short	0x0100
        /*016e*/ 	.byte	0x08
	.zero		1


	//   ....[14]....
        /*0170*/ 	.word	0x00000750
        /*0174*/ 	.word	0x000000ff
        /*0178*/ 	.word	0x00000058
        /*017c*/ 	.short	0x0100
        /*017e*/ 	.byte	0x08
	.zero		1


	//   ....[15]....
        /*0180*/ 	.word	0x00000760
        /*0184*/ 	.word	0x000000ff
        /*0188*/ 	.word	0x00000078
        /*018c*/ 	.short	0x0100
        /*018e*/ 	.byte	0x08
	.zero		1


	//   ....[16]....
        /*0190*/ 	.word	0x000009e0
        /*0194*/ 	.word	0x000000ff
        /*0198*/ 	.word	0x00000080
        /*019c*/ 	.short	0x0100
        /*019e*/ 	.byte	0x08
	.zero		1


	//   ....[17]....
        /*01a0*/ 	.word	0x00000a50
        /*01a4*/ 	.word	0x000000ff
        /*01a8*/ 	.word	0x00000088
        /*01ac*/ 	.short	0x0100
        /*01ae*/ 	.byte	0x08
	.zero		1


	//   ....[18]....
        /*01b0*/ 	.word	0x000016e0
        /*01b4*/ 	.word	0x00000003
        /*01b8*/ 	.word	0x00000000
        /*01bc*/ 	.short	0x010a
        /*01be*/ 	.byte	0x3f
	.zero		1


	//   ....[19]....
        /*01c0*/ 	.word	0x00001720
        /*01c4*/ 	.word	0x00000003
        /*01c8*/ 	.word	0x00000000
        /*01cc*/ 	.short	0x010a
        /*01ce*/ 	.byte	0x3f
	.zero		1


	//   ....[20]....
        /*01d0*/ 	.word	0x00001bb0
        /*01d4*/ 	.word	0x000000ff
        /*01d8*/ 	.word	0x00000000
        /*01dc*/ 	.short	0x010a
        /*01de*/ 	.byte	0x07
	.zero		1


	//   ....[21]....
        /*01e0*/ 	.word	0x00001bf0
        /*01e4*/ 	.word	0x000000ff
        /*01e8*/ 	.word	0x00000000
        /*01ec*/ 	.short	0x010a
        /*01ee*/ 	.byte	0x07
	.zero		1


	//   ....[22]....
        /*01f0*/ 	.word	0x00001f90
        /*01f4*/ 	.word	0x000000ff
        /*01f8*/ 	.word	0x00000000
        /*01fc*/ 	.short	0x0101
        /*01fe*/ 	.byte	0x07
	.zero		1


	//   ....[23]....
        /*0200*/ 	.word	0x00002140
        /*0204*/ 	.word	0x000000ff
        /*0208*/ 	.word	0x00000000
        /*020c*/ 	.short	0x0101
        /*020e*/ 	.byte	0x04
	.zero		1


	//   ....[24]....
        /*0210*/ 	.word	0x00002890
        /*0214*/ 	.word	0x000000ff
        /*0218*/ 	.word	0x00000040
        /*021c*/ 	.short	0x010a
        /*021e*/ 	.byte	0x33
	.zero		1


	//   ....[25]....
        /*0220*/ 	.word	0x00004ad0
        /*0224*/ 	.word	0x000000ff
        /*0228*/ 	.word	0x00000000
        /*022c*/ 	.short	0x0101
        /*022e*/ 	.byte	0x04
	.zero		1


	//   ....[26]....
        /*0230*/ 	.word	0x00004bb0
        /*0234*/ 	.word	0x00000058
        /*0238*/ 	.word	0x00000040
        /*023c*/ 	.short	0x010a
        /*023e*/ 	.byte	0x3f
	.zero		1


	//   ....[27]....
        /*0240*/ 	.word	0x00006ad0
        /*0244*/ 	.word	0x000000ff
        /*0248*/ 	.word	0x00000000
        /*024c*/ 	.short	0x0101
        /*024e*/ 	.byte	0x04
	.zero		1


	//   ....[28]....
        /*0250*/ 	.word	0x00006bc0
        /*0254*/ 	.word	0x0000000e
        /*0258*/ 	.word	0x00000040
        /*025c*/ 	.short	0x010a
        /*025e*/ 	.byte	0x3f
	.zero		1


	//   ....[29]....
        /*0260*/ 	.word	0x00008b10
        /*0264*/ 	.word	0x000000ff
        /*0268*/ 	.word	0x00000000
        /*026c*/ 	.short	0x0101
        /*026e*/ 	.byte	0x04
	.zero		1


	//   ....[30]....
        /*0270*/ 	.word	0x00008bf0
        /*0274*/ 	.word	0x0000001a
        /*0278*/ 	.word	0x00000040
        /*027c*/ 	.short	0x010a
        /*027e*/ 	.byte	0x3f
	.zero		1


	//   ....[31]....
        /*0280*/ 	.word	0x0000ab50
        /*0284*/ 	.word	0x000000ff
        /*0288*/ 	.word	0x00000000
        /*028c*/ 	.short	0x0101
        /*028e*/ 	.byte	0x04
	.zero		1


	//   ....[32]....
        /*0290*/ 	.word	0x0000ac30
        /*0294*/ 	.word	0x0000001a
        /*0298*/ 	.word	0x00000040
        /*029c*/ 	.short	0x010a
        /*029e*/ 	.byte	0x3f
	.zero		1


	//   ....[33]....
        /*02a0*/ 	.word	0x0000cb70
        /*02a4*/ 	.word	0x000000ff
        /*02a8*/ 	.word	0x00000000
        /*02ac*/ 	.short	0x0101
        /*02ae*/ 	.byte	0x04
	.zero		1


	//   ....[34]....
        /*02b0*/ 	.word	0x0000cc50
        /*02b4*/ 	.word	0x0000000c
        /*02b8*/ 	.word	0x00000040
        /*02bc*/ 	.short	0x010a
        /*02be*/ 	.byte	0x3f
	.zero		1


	//   ....[35]....
        /*02c0*/ 	.word	0x0000eb90
        /*02c4*/ 	.word	0x000000ff
        /*02c8*/ 	.word	0x00000000
        /*02cc*/ 	.short	0x0101
        /*02ce*/ 	.byte	0x04
	.zero		1


	//   ....[36]....
        /*02d0*/ 	.word	0x0000ec70
        /*02d4*/ 	.word	0x0000000c
        /*02d8*/ 	.word	0x00000040
        /*02dc*/ 	.short	0x010a
        /*02de*/ 	.byte	0x3f
	.zero		1


	//   ....[37]....
        /*02e0*/ 	.word	0x00010bb0
        /*02e4*/ 	.word	0x000000ff
        /*02e8*/ 	.word	0x00000000
        /*02ec*/ 	.short	0x0101
        /*02ee*/ 	.byte	0x04
	.zero		1


	//   ....[38]....
        /*02f0*/ 	.word	0x00010c90
        /*02f4*/ 	.word	0x0000000f
        /*02f8*/ 	.word	0x00000040
        /*02fc*/ 	.short	0x010a
        /*02fe*/ 	.byte	0x3f
	.zero		1


	//   ....[39]....
        /*0300*/ 	.word	0x00012b80
        /*0304*/ 	.word	0x000000ff
        /*0308*/ 	.word	0x00000000
        /*030c*/ 	.short	0x0101
        /*030e*/ 	.byte	0x04
	.zero		1


	//   ....[40]....
        /*0310*/ 	.word	0x000134b0
        /*0314*/ 	.word	0x000000ff
        /*0318*/ 	.word	0x00000000
        /*031c*/ 	.short	0x0101
        /*031e*/ 	.byte	0x04
	.zero		1


	//   ....[41]....
        /*0320*/ 	.word	0x00013b90
        /*0324*/ 	.word	0x000000ff
        /*0328*/ 	.word	0x00000088
        /*032c*/ 	.short	0x010a
        /*032e*/ 	.byte	0x04
	.zero		1


	//   ....[42]....
        /*0330*/ 	.word	0x00013f90
        /*0334*/ 	.word	0x000000ff
        /*0338*/ 	.word	0x00000060
        /*033c*/ 	.short	0x010a
        /*033e*/ 	.byte	0x0d
	.zero		1


	//   ....[43]....
        /*0340*/ 	.word	0x00014080
        /*0344*/ 	.word	0x000000ff
        /*0348*/ 	.word	0x00000040
        /*034c*/ 	.short	0x010b
        /*034e*/ 	.byte	0x0d
	.zero		1


	//   ....[44]....
        /*0350*/ 	.word	0x000140e0
        /*0354*/ 	.word	0x000000ff
        /*0358*/ 	.word	0x00000000
        /*035c*/ 	.short	0x0101
        /*035e*/ 	.byte	0x10
	.zero		1


	//   ....[45]....
        /*0360*/ 	.word	0x00014110
        /*0364*/ 	.word	0x000000ff
        /*0368*/ 	.word	0x00000068
        /*036c*/ 	.short	0x010a
        /*036e*/ 	.byte	0x0d
	.zero		1


	//   ....[46]....
        /*0370*/ 	.word	0x00014220
        /*0374*/ 	.word	0x000000ff
        /*0378*/ 	.word	0x00000048
        /*037c*/ 	.short	0x010b
        /*037e*/ 	.byte	0x0d
	.zero		1


	//   ....[47]....
        /*0380*/ 	.word	0x00014290
        /*0384*/ 	.word	0x000000ff
        /*0388*/ 	.word	0x00000000
        /*038c*/ 	.short	0x0101
        /*038e*/ 	.byte	0x14
	.zero		1


	//   ....[48]....
        /*0390*/ 	.word	0x000142c0
        /*0394*/ 	.word	0x000000ff
        /*0398*/ 	.word	0x00000070
        /*039c*/ 	.short	0x010a
        /*039e*/ 	.byte	0x0d
	.zero		1


	//   ....[49]....
        /*03a0*/ 	.word	0x000143c0
        /*03a4*/ 	.word	0x000000ff
        /*03a8*/ 	.word	0x00000050
        /*03ac*/ 	.short	0x010b
        /*03ae*/ 	.byte	0x0d
	.zero		1


	//   ....[50]....
        /*03b0*/ 	.word	0x00014420
        /*03b4*/ 	.word	0x000000ff
        /*03b8*/ 	.word	0x00000000
        /*03bc*/ 	.short	0x0101
        /*03be*/ 	.byte	0x15
	.zero		1


	//   ....[51]....
        /*03c0*/ 	.word	0x00014450
        /*03c4*/ 	.word	0x000000ff
        /*03c8*/ 	.word	0x00000078
        /*03cc*/ 	.short	0x010a
        /*03ce*/ 	.byte	0x0d
	.zero		1


	//   ....[52]....
        /*03d0*/ 	.word	0x00014550
        /*03d4*/ 	.word	0x000000ff
        /*03d8*/ 	.word	0x00000058
        /*03dc*/ 	.short	0x010b
        /*03de*/ 	.byte	0x0d
	.zero		1


	//   ....[53]....
        /*03e0*/ 	.word	0x000145c0
        /*03e4*/ 	.word	0x000000ff
        /*03e8*/ 	.word	0x00000000
        /*03ec*/ 	.short	0x0101
        /*03ee*/ 	.byte	0x1d
	.zero		1


	//   ....[54]....
        /*03f0*/ 	.word	0x00014600
        /*03f4*/ 	.word	0x000000ff
        /*03f8*/ 	.word	0x00000060
        /*03fc*/ 	.short	0x010a
        /*03fe*/ 	.byte	0x0d
	.zero		1


	//   ....[55]....
        /*0400*/ 	.word	0x000146f0
        /*0404*/ 	.word	0x000000ff
        /*0408*/ 	.word	0x00000040
        /*040c*/ 	.short	0x010b
        /*040e*/ 	.byte	0x0d
	.zero		1


	//   ....[56]....
        /*0410*/ 	.word	0x00014730
        /*0414*/ 	.word	0x000000ff
        /*0418*/ 	.word	0x00000000
        /*041c*/ 	.short	0x0101
        /*041e*/ 	.byte	0x10
	.zero		1


	//   ....[57]....
        /*0420*/ 	.word	0x00014760
        /*0424*/ 	.word	0x000000ff
        /*0428*/ 	.word	0x00000068
        /*042c*/ 	.short	0x010a
        /*042e*/ 	.byte	0x0d
	.zero		1


	//   ....[58]....
        /*0430*/ 	.word	0x00014860
        /*0434*/ 	.word	0x000000ff
        /*0438*/ 	.word	0x00000048
        /*043c*/ 	.short	0x010b
        /*043e*/ 	.byte	0x0d
	.zero		1


	//   ....[59]....
        /*0440*/ 	.word	0x000148a0
        /*0444*/ 	.word	0x000000ff
        /*0448*/ 	.word	0x00000000
        /*044c*/ 	.short	0x0101
        /*044e*/ 	.byte	0x14
	.zero		1


	//   ....[60]....
        /*0450*/ 	.word	0x000148e0
        /*0454*/ 	.word	0x000000ff
        /*0458*/ 	.word	0x00000070
        /*045c*/ 	.short	0x010a
        /*045e*/ 	.byte	0x0d
	.zero		1


	//   ....[61]....
        /*0460*/ 	.word	0x000149c0
        /*0464*/ 	.word	0x000000ff
        /*0468*/ 	.word	0x00000050
        /*046c*/ 	.short	0x010b
        /*046e*/ 	.byte	0x0d
	.zero		1


	//   ....[62]....
        /*0470*/ 	.word	0x00014a00
        /*0474*/ 	.word	0x000000ff
        /*0478*/ 	.word	0x00000000
        /*047c*/ 	.short	0x0101
        /*047e*/ 	.byte	0x15
	.zero		1


	//   ....[63]....
        /*0480*/ 	.word	0x00014a30
        /*0484*/ 	.word	0x000000ff
        /*0488*/ 	.word	0x00000078
        /*048c*/ 	.short	0x010a
        /*048e*/ 	.byte	0x0d
	.zero		1


	//   ....[64]....
        /*0490*/ 	.word	0x00014b30
        /*0494*/ 	.word	0x000000ff
        /*0498*/ 	.word	0x00000058
        /*049c*/ 	.short	0x010b
        /*049e*/ 	.byte	0x0d
	.zero		1


	//   ....[65]....
        /*04a0*/ 	.word	0x00014b80
        /*04a4*/ 	.word	0x000000ff
        /*04a8*/ 	.word	0x00000000
        /*04ac*/ 	.short	0x0101
        /*04ae*/ 	.byte	0x1d
	.zero		1


	//   ....[66]....
        /*04b0*/ 	.word	0x00015240
        /*04b4*/ 	.word	0x00000000
        /*04b8*/ 	.word	0x00000060
        /*04bc*/ 	.short	0x010a
        /*04be*/ 	.byte	0x3f
	.zero		1


	//   ....[67]....
        /*04c0*/ 	.word	0x00015280
        /*04c4*/ 	.word	0x00000000
        /*04c8*/ 	.word	0x00000068
        /*04cc*/ 	.short	0x010a
        /*04ce*/ 	.byte	0x3f
	.zero		1


	//   ....[68]....
        /*04d0*/ 	.word	0x000152c0
        /*04d4*/ 	.word	0x00000000
        /*04d8*/ 	.word	0x00000070
        /*04dc*/ 	.short	0x010a
        /*04de*/ 	.byte	0x3f
	.zero		1


	//   ....[69]....
        /*04e0*/ 	.word	0x00015320
        /*04e4*/ 	.word	0x00000000
        /*04e8*/ 	.word	0x00000078
        /*04ec*/ 	.short	0x010a
        /*04ee*/ 	.byte	0x3f
	.zero		1


	//   ....[70]....
        /*04f0*/ 	.word	0x00015650
        /*04f4*/ 	.word	0x0000000f
        /*04f8*/ 	.word	0x00000020
        /*04fc*/ 	.short	0x010a
        /*04fe*/ 	.byte	0x3f
	.zero		1


	//   ....[71]....
        /*0500*/ 	.word	0x00015a10
        /*0504*/ 	.word	0x00000005
        /*0508*/ 	.word	0x00000088
        /*050c*/ 	.short	0x0101
        /*050e*/ 	.byte	0x3f
	.zero		1


	//   ....[72]....
        /*0510*/ 	.word	0x00016120
        /*0514*/ 	.word	0x00000007
        /*0518*/ 	.word	0x00000000
        /*051c*/ 	.short	0x010a
        /*051e*/ 	.byte	0x3f
	.zero		1


	//   ....[73]....
        /*0520*/ 	.word	0x000161a0
        /*0524*/ 	.word	0x00000006
        /*0528*/ 	.word	0x00000000
        /*052c*/ 	.short	0x010a
        /*052e*/ 	.byte	0x3f
	.zero		1


	//   ....[74]....
        /*0530*/ 	.word	0x00016230
        /*0534*/ 	.word	0x00000007
        /*0538*/ 	.word	0x00000000
        /*053c*/ 	.short	0x010a
        /*053e*/ 	.byte	0x3f
	.zero		1


	//   ....[75]....
        /*0540*/ 	.word	0x000162c0
        /*0544*/ 	.word	0x00000005
        /*0548*/ 	.word	0x00000000
        /*054c*/ 	.short	0x010a
        /*054e*/ 	.byte	0x3f
	.zero		1


	//   ....[76]....
        /*0550*/ 	.word	0x00016320
        /*0554*/ 	.word	0x00000003
        /*0558*/ 	.word	0x00000000
        /*055c*/ 	.short	0x010a
        /*055e*/ 	.byte	0x3f
	.zero		1


	//   ....[77]....
        /*0560*/ 	.word	0x00016380
        /*0564*/ 	.word	0x00000004
        /*0568*/ 	.word	0x00000000
        /*056c*/ 	.short	0x010a
        /*056e*/ 	.byte	0x3f
	.zero		1


	//   ....[78]....
        /*0570*/ 	.word	0x000163e0
        /*0574*/ 	.word	0x00000004
        /*0578*/ 	.word	0x00000040
        /*057c*/ 	.short	0x010a
        /*057e*/ 	.byte	0x3f
	.zero		1


	//   ....[79]....
        /*0580*/ 	.word	0x00016430
        /*0584*/ 	.word	0x00000058
        /*0588*/ 	.word	0x00000040
        /*058c*/ 	.short	0x010a
        /*058e*/ 	.byte	0x3f
	.zero		1


	//   ....[80]....
        /*0590*/ 	.word	0x00016480
        /*0594*/ 	.word	0x0000000e
        /*0598*/ 	.word	0x00000040
        /*059c*/ 	.short	0x010a
        /*059e*/ 	.byte	0x3f
	.zero		1


	//   ....[81]....
        /*05a0*/ 	.word	0x000164d0
        /*05a4*/ 	.word	0x0000001a
        /*05a8*/ 	.word	0x00000040
        /*05ac*/ 	.short	0x010a
        /*05ae*/ 	.byte	0x3f
	.zero		1


	//   ....[82]....
        /*05b0*/ 	.word	0x00016520
        /*05b4*/ 	.word	0x0000001a
        /*05b8*/ 	.word	0x00000040
        /*05bc*/ 	.short	0x010a
        /*05be*/ 	.byte	0x3f
	.zero		1


	//   ....[83]....
        /*05c0*/ 	.word	0x00016570
        /*05c4*/ 	.word	0x0000000c
        /*05c8*/ 	.word	0x00000040
        /*05cc*/ 	.short	0x010a
        /*05ce*/ 	.byte	0x3f
	.zero		1


	//   ....[84]....
        /*05d0*/ 	.word	0x000165c0
        /*05d4*/ 	.word	0x0000000c
        /*05d8*/ 	.word	0x00000040
        /*05dc*/ 	.short	0x010a
        /*05de*/ 	.byte	0x3f
	.zero		1


	//   ....[85]....
        /*05e0*/ 	.word	0x00016610
        /*05e4*/ 	.word	0x0000000f
        /*05e8*/ 	.word	0x00000040
        /*05ec*/ 	.short	0x010a
        /*05ee*/ 	.byte	0x3f
	.zero		1


	//   ....[86]....
        /*05f0*/ 	.word	0x00016670
        /*05f4*/ 	.word	0x00000003
        /*05f8*/ 	.word	0x00000088
        /*05fc*/ 	.short	0x010a
        /*05fe*/ 	.byte	0x3f
	.zero		1


	//   ....[87]....
        /*0600*/ 	.word	0x000166d0
        /*0604*/ 	.word	0x00000005
        /*0608*/ 	.word	0x00000060
        /*060c*/ 	.short	0x010a
        /*060e*/ 	.byte	0x3f
	.zero		1


	//   ....[88]....
        /*0610*/ 	.word	0x00016730
        /*0614*/ 	.word	0x00000005
        /*0618*/ 	.word	0x00000068
        /*061c*/ 	.short	0x010a
        /*061e*/ 	.byte	0x3f
	.zero		1


	//   ....[89]....
        /*0620*/ 	.word	0x00016790
        /*0624*/ 	.word	0x00000005
        /*0628*/ 	.word	0x00000070
        /*062c*/ 	.short	0x010a
        /*062e*/ 	.byte	0x3f
	.zero		1


	//   ....[90]....
        /*0630*/ 	.word	0x000167f0
        /*0634*/ 	.word	0x00000005
        /*0638*/ 	.word	0x00000078
        /*063c*/ 	.short	0x010a
        /*063e*/ 	.byte	0x3f
	.zero		1


	//   ....[91]....
        /*0640*/ 	.word	0x00016850
        /*0644*/ 	.word	0x00000005
        /*0648*/ 	.word	0x00000060
        /*064c*/ 	.short	0x010a
        /*064e*/ 	.byte	0x3f
	.zero		1


	//   ....[92]....
        /*0650*/ 	.word	0x000168b0
        /*0654*/ 	.word	0x00000005
        /*0658*/ 	.word	0x00000068
        /*065c*/ 	.short	0x010a
        /*065e*/ 	.byte	0x3f
	.zero		1


	//   ....[93]....
        /*0660*/ 	.word	0x00016910
        /*0664*/ 	.word	0x00000005
        /*0668*/ 	.word	0x00000070
        /*066c*/ 	.short	0x010a
        /*066e*/ 	.byte	0x3f
	.zero		1


	//   ....[94]....
        /*0670*/ 	.word	0x00016970
        /*0674*/ 	.word	0x00000005
        /*0678*/ 	.word	0x00000078
        /*067c*/ 	.short	0x010a
        /*067e*/ 	.byte	0x3f
	.zero		1


	//   ....[95]....
        /*0680*/ 	.word	0x000169c0
        /*0684*/ 	.word	0x00000000
        /*0688*/ 	.word	0x00000060
        /*068c*/ 	.short	0x010a
        /*068e*/ 	.byte	0x3f
	.zero		1


	//   ....[96]....
        /*0690*/ 	.word	0x00016a10
        /*0694*/ 	.word	0x00000000
        /*0698*/ 	.word	0x00000068
        /*069c*/ 	.short	0x010a
        /*069e*/ 	.byte	0x3f
	.zero		1


	//   ....[97]....
        /*06a0*/ 	.word	0x00016a60
        /*06a4*/ 	.word	0x00000000
        /*06a8*/ 	.word	0x00000070
        /*06ac*/ 	.short	0x010a
        /*06ae*/ 	.byte	0x3f
	.zero		1


	//   ....[98]....
        /*06b0*/ 	.word	0x00016b30
        /*06b4*/ 	.word	0x0000000f
        /*06b8*/ 	.word	0x00000020
        /*06bc*/ 	.short	0x010a
        /*06be*/ 	.byte	0x3f
	.zero		1


	//   ....[99]....
        /*06c0*/ 	.word	0x00016c00
        /*06c4*/ 	.word	0x00000007
        /*06c8*/ 	.word	0x00000000
        /*06cc*/ 	.short	0x010a
        /*06ce*/ 	.byte	0x3f
	.zero		1


	//   ....[100]....
        /*06d0*/ 	.word	0x00016c50
        /*06d4*/ 	.word	0x00000006
        /*06d8*/ 	.word	0x00000000
        /*06dc*/ 	.short	0x010a
        /*06de*/ 	.byte	0x3f
	.zero		1


	//   ....[101]....
        /*06e0*/ 	.word	0x00016ca0
        /*06e4*/ 	.word	0x00000007
        /*06e8*/ 	.word	0x00000000
        /*06ec*/ 	.short	0x010a
        /*06ee*/ 	.byte	0x3f
	.zero		1


	//----- nvinfo : EIATTR_NUM_MBARRIERS
	.align		4
.L_38:
        /*06f0*/ 	.byte	0x03, 0x38
        /*06f2*/ 	.short	0x0012


	//----- nvinfo : EIATTR_EXIT_INSTR_OFFSETS
	.align		4
        /*06f4*/ 	.byte	0x04, 0x1c
        /*06f6*/ 	.short	(.L_40 - .L_39)


	//   ....[0]....
.L_39:
        /*06f8*/ 	.word	0x00016310


	//----- nvinfo : EIATTR_MAX_THREADS
	.align		4
.L_40:
        /*06fc*/ 	.byte	0x04, 0x05
        /*06fe*/ 	.short	(.L_42 - .L_41)
.L_41:
        /*0700*/ 	.word	0x00000180
        /*0704*/ 	.word	0x00000001
        /*0708*/ 	.word	0x00000001


	//----- nvinfo : EIATTR_CRS_STACK_SIZE
	.align		4
.L_42:
        /*070c*/ 	.byte	0x04, 0x1e
        /*070e*/ 	.short	(.L_44 - .L_43)
.L_43:
        /*0710*/ 	.word	0x00000000


	//----- nvinfo : EIATTR_CBANK_PARAM_SIZE
	.align		4
.L_44:
        /*0714*/ 	.byte	0x03, 0x19
        /*0716*/ 	.short	0x0770


	//----- nvinfo : EIATTR_PARAM_CBANK
	.align		4
        /*0718*/ 	.byte	0x04, 0x0a
        /*071a*/ 	.short	(.L_46 - .L_45)
	.align		4
.L_45:
        /*071c*/ 	.word	index@(.nv.constant0._ZN7cutlass13device_kernelINS_4gemm6kernel13GemmUniversalIN4cute5tupleIJiiiiEEENS1_10collective13CollectiveMmaINS1_34MainloopSm90TmaGmmaWarpSpecializedILi4ENS5_IJNS4_1CILi1EEESB_SB_EEENS1_35KernelTmaWarpSpecializedCooperativeEEENS5_IJNSA_ILi256EEENSA_ILi128EEENSA_ILi64EEEEEENS_6half_tENS5_IJlSB_lEEESJ_SK_NS4_8TiledMMAINS4_8MMA_AtomIJNS4_4SM904GMMA26MMA_64x128x16_F32F16F16_SSILNSO_5MajorE0ELSQ_0ELNSO_7ScaleInE1ELSR_1EEEEEENS4_6LayoutINS5_IJNSA_ILi2EEESB_SB_EEENS5_IJSB_NSA_ILi0EEESX_EEEEENS5_IJNS4_10UnderscoreES10_S10_EEEEENS4_13SM90_TMA_LOADENS4_14ComposedLayoutINS4_7SwizzleILi3ELi4ELi3EEENS4_18smem_ptr_flag_bitsILi16EEENSU_INS5_IJNSA_ILi8EEESH_EEENS5_IJSH_SB_EEEEEEEvNS4_8identityES13_S1D_vS1E_EENS_8epilogue10collective18CollectiveEpilogueINS1G_22Sm90TmaWarpSpecializedILi4ELi2ELi16ELb1ELb0EEEJSI_NS5_IJSG_NSA_ILi32EEEEEESJ_SK_SJ_SK_NS1G_6fusion15FusionCallbacksIS1K_NS1N_13LinCombEltActINS1G_6thread4GELUESJ_fSJ_fLNS_15FloatRoundStyleE2EEESI_S1M_JEEES13_NS14_INS15_ILi2ELi4ELi3EEES18_NSU_INS5_IJS19_S1L_EEENS5_IJS1L_SB_EEEEEEENS4_17SM75_U32x4_LDSM_NENS4_14SM90_TMA_STOREES1Z_NS4_17SM90_U32x4_STSM_NENS4_9Copy_AtomIJS22_SJ_EEEvEEEvvEEEEvNT_6ParamsE)
        /*0720*/ 	.short	0x0210
        /*0722*/ 	.short	0x0770


	//----- nvinfo : EIATTR_SW_WAR
	.align		4
.L_46:
        /*0724*/ 	.byte	0x04, 0x36
        /*0726*/ 	.short	(.L_48 - .L_47)
.L_47:
        /*0728*/ 	.word	0x00000008
.L_48:


//--------------------- .nv.callgraph             --------------------------
	.section	.nv.callgraph,"",@"SHT_CUDA_CALLGRAPH"
	.align	4
	.sectionentsize	8
	.align		4
        /*0000*/ 	.word	0x00000000
	.align		4
        /*0004*/ 	.word	0xffffffff
	.align		4
        /*0008*/ 	.word	index@(_ZN7cutlass13device_kernelINS_4gemm6kernel13GemmUniversalIN4cute5tupleIJiiiiEEENS1_10collective13CollectiveMmaINS1_34MainloopSm90TmaGmmaWarpSpecializedILi4ENS5_IJNS4_1CILi1EEESB_SB_EEENS1_35KernelTmaWarpSpecializedCooperativeEEENS5_IJNSA_ILi256EEENSA_ILi128EEENSA_ILi64EEEEEENS_6half_tENS5_IJlSB_lEEESJ_SK_NS4_8TiledMMAINS4_8MMA_AtomIJNS4_4SM904GMMA26MMA_64x128x16_F32F16F16_SSILNSO_5MajorE0ELSQ_0ELNSO_7ScaleInE1ELSR_1EEEEEENS4_6LayoutINS5_IJNSA_ILi2EEESB_SB_EEENS5_IJSB_NSA_ILi0EEESX_EEEEENS5_IJNS4_10UnderscoreES10_S10_EEEEENS4_13SM90_TMA_LOADENS4_14ComposedLayoutINS4_7SwizzleILi3ELi4ELi3EEENS4_18smem_ptr_flag_bitsILi16EEENSU_INS5_IJNSA_ILi8EEESH_EEENS5_IJSH_SB_EEEEEEEvNS4_8identityES13_S1D_vS1E_EENS_8epilogue10collective18CollectiveEpilogueINS1G_22Sm90TmaWarpSpecializedILi4ELi2ELi16ELb1ELb0EEEJSI_NS5_IJSG_NSA_ILi32EEEEEESJ_SK_SJ_SK_NS1G_6fusion15FusionCallbacksIS1K_NS1N_13LinCombEltActINS1G_6thread4GELUESJ_fSJ_fLNS_15FloatRoundStyleE2EEESI_S1M_JEEES13_NS14_INS15_ILi2ELi4ELi3EEES18_NSU_INS5_IJS19_S1L_EEENS5_IJS1L_SB_EEEEEEENS4_17SM75_U32x4_LDSM_NENS4_14SM90_TMA_STOREES1Z_NS4_17SM90_U32x4_STSM_NENS4_9Copy_AtomIJS22_SJ_EEEvEEEvvEEEEvNT_6ParamsE)
	.align		4
        /*000c*/ 	.word	index@(__assertfail)
	.align		4
        /*0010*/ 	.word	0x00000000
	.align		4
        /*0014*/ 	.word	0xfffffffe
	.align		4
        /*0018*/ 	.word	0x00000000
	.align		4
        /*001c*/ 	.word	0xfffffffd
	.align		4
        /*0020*/ 	.word	0x00000000
	.align		4
        /*0024*/ 	.word	0xfffffffc


//--------------------- .nv.constant4             --------------------------
	.section	.nv.constant4,"a",@progbits
	.align	8
	.align		8
.nv.constant4:
        /*0000*/ 	.dword	__assertfail
	.align		8
        /*0008*/ 	.dword	__unnamed_1
	.align		8
        /*0010*/ 	.dword	__unnamed_2
	.align		8
        /*0018*/ 	.dword	_ZN39_INTERNAL_266011f6_4_k_cu_dcac571a_27444cuda3std3__45__cpo5beginE
	.align		8
        /*0020*/ 	.dword	_ZN39_INTERNAL_266011f6_4_k_cu_dcac571a_27444cuda3std3__45__cpo3endE
	.align		8
        /*0028*/ 	.dword	_ZN39_INTERNAL_266011f6_4_k_cu_dcac571a_27444cuda3std3__45__cpo6cbeginE
	.align		8
        /*0030*/ 	.dword	_ZN39_INTERNAL_266011f6_4_k_cu_dcac571a_27444cuda3std3__45__cpo4cendE
	.align		8
        /*0038*/ 	.dword	_ZN39_INTERNAL_266011f6_4_k_cu_dcac571a_27444cuda3std3__441_GLOBAL__N__266011f6_4_k_cu_dcac571a_27446ignoreE
	.align		8
        /*0040*/ 	.dword	_ZN39_INTERNAL_266011f6_4_k_cu_dcac571a_27444cuda3std3__419piecewise_constructE
	.align		8
        /*0048*/ 	.dword	_ZN39_INTERNAL_266011f6_4_k_cu_dcac571a_27444cuda3std3__48in_placeE
	.align		8
        /*0050*/ 	.dword	_ZN39_INTERNAL_266011f6_4_k_cu_dcac571a_27444cuda3std6ranges3__45__cpo4swapE
	.align		8
        /*0058*/ 	.dword	_ZN39_INTERNAL_266011f6_4_k_cu_dcac571a_27444cuda3std6ranges3__45__cpo9iter_moveE
	.align		8
        /*0060*/ 	.dword	_ZN39_INTERNAL_266011f6_4_k_cu_dcac571a_27444cute7productE
	.align		8
        /*0068*/ 	.dword	_ZN39_INTERNAL_266011f6_4_k_cu_dcac571a_27444cute1_E
	.align		8
        /*0070*/ 	.dword	$str$22
	.align		8
        /*0078*/ 	.dword	$str$23
	.align		8
        /*0080*/ 	.dword	$str$26
	.align		8
        /*0088*/ 	.dword	$str$27


//--------------------- .text._ZN7cutlass13device_kernelINS_4gemm6kernel13GemmUniversalIN4cute5tupleIJiiiiEEENS1_10collective13CollectiveMmaINS1_34MainloopSm90TmaGmmaWarpSpecializedILi4ENS5_IJNS4_1CILi1EEESB_SB_EEENS1_35KernelTmaWarpSpecializedCooperativeEEENS5_IJNSA_ILi256EEENSA_ILi128EEENSA_ILi64EEEEEENS_6half_tENS5_IJlSB_lEEESJ_SK_NS4_8TiledMMAINS4_8MMA_AtomIJNS4_4SM904GMMA26MMA_64x128x16_F32F16F16_SSILNSO_5MajorE0ELSQ_0ELNSO_7ScaleInE1ELSR_1EEEEEENS4_6LayoutINS5_IJNSA_ILi2EEESB_SB_EEENS5_IJSB_NSA_ILi0EEESX_EEEEENS5_IJNS4_10UnderscoreES10_S10_EEEEENS4_13SM90_TMA_LOADENS4_14ComposedLayoutINS4_7SwizzleILi3ELi4ELi3EEENS4_18smem_ptr_flag_bitsILi16EEENSU_INS5_IJNSA_ILi8EEESH_EEENS5_IJSH_SB_EEEEEEEvNS4_8identityES13_S1D_vS1E_EENS_8epilogue10collective18CollectiveEpilogueINS1G_22Sm90TmaWarpSpecializedILi4ELi2ELi16ELb1ELb0EEEJSI_NS5_IJSG_NSA_ILi32EEEEEESJ_SK_SJ_SK_NS1G_6fusion15FusionCallbacksIS1K_NS1N_13LinCombEltActINS1G_6thread4GELUESJ_fSJ_fLNS_15FloatRoundStyleE2EEESI_S1M_JEEES13_NS14_INS15_ILi2ELi4ELi3EEES18_NSU_INS5_IJS19_S1L_EEENS5_IJS1L_SB_EEEEEEENS4_17SM75_U32x4_LDSM_NENS4_14SM90_TMA_STOREES1Z_NS4_17SM90_U32x4_STSM_NENS4_9Copy_AtomIJS22_SJ_EEEvEEEvvEEEEvNT_6ParamsE --------------------------
	.section	.text._ZN7cutlass13device_kernelINS_4gemm6kernel13GemmUniversalIN4cute5tupleIJiiiiEEENS1_10collective13CollectiveMmaINS1_34MainloopSm90TmaGmmaWarpSpecializedILi4ENS5_IJNS4_1CILi1EEESB_SB_EEENS1_35KernelTmaWarpSpecializedCooperativeEEENS5_IJNSA_ILi256EEENSA_ILi128EEENSA_ILi64EEEEEENS_6half_tENS5_IJlSB_lEEESJ_SK_NS4_8TiledMMAINS4_8MMA_AtomIJNS4_4SM904GMMA26MMA_64x128x16_F32F16F16_SSILNSO_5MajorE0ELSQ_0ELNSO_7ScaleInE1ELSR_1EEEEEENS4_6LayoutINS5_IJNSA_ILi2EEESB_SB_EEENS5_IJSB_NSA_ILi0EEESX_EEEEENS5_IJNS4_10UnderscoreES10_S10_EEEEENS4_13SM90_TMA_LOADENS4_14ComposedLayoutINS4_7SwizzleILi3ELi4ELi3EEENS4_18smem_ptr_flag_bitsILi16EEENSU_INS5_IJNSA_ILi8EEESH_EEENS5_IJSH_SB_EEEEEEEvNS4_8identityES13_S1D_vS1E_EENS_8epilogue10collective18CollectiveEpilogueINS1G_22Sm90TmaWarpSpecializedILi4ELi2ELi16ELb1ELb0EEEJSI_NS5_IJSG_NSA_ILi32EEEEEESJ_SK_SJ_SK_NS1G_6fusion15FusionCallbacksIS1K_NS1N_13LinCombEltActINS1G_6thread4GELUESJ_fSJ_fLNS_15FloatRoundStyleE2EEESI_S1M_JEEES13_NS14_INS15_ILi2ELi4ELi3EEES18_NSU_INS5_IJS19_S1L_EEENS5_IJS1L_SB_EEEEEEENS4_17SM75_U32x4_LDSM_NENS4_14SM90_TMA_STOREES1Z_NS4_17SM90_U32x4_STSM_NENS4_9Copy_AtomIJS22_SJ_EEEvEEEvvEEEEvNT_6ParamsE,"ax",@progbits
	.align	128
.text._ZN7cutlass13device_kernelINS_4gemm6kernel13GemmUniversalIN4cute5tupleIJiiiiEEENS1_10collective13CollectiveMmaINS1_34MainloopSm90TmaGmmaWarpSpecializedILi4ENS5_IJNS4_1CILi1EEESB_SB_EEENS1_35KernelTmaWarpSpecializedCooperativeEEENS5_IJNSA_ILi256EEENSA_ILi128EEENSA_ILi64EEEEEENS_6half_tENS5_IJlSB_lEEESJ_SK_NS4_8TiledMMAINS4_8MMA_AtomIJNS4_4SM904GMMA26MMA_64x128x16_F32F16F16_SSILNSO_5MajorE0ELSQ_0ELNSO_7ScaleInE1ELSR_1EEEEEENS4_6LayoutINS5_IJNSA_ILi2EEESB_SB_EEENS5_IJSB_NSA_ILi0EEESX_EEEEENS5_IJNS4_10UnderscoreES10_S10_EEEEENS4_13SM90_TMA_LOADENS4_14ComposedLayoutINS4_7SwizzleILi3ELi4ELi3EEENS4_18smem_ptr_flag_bitsILi16EEENSU_INS5_IJNSA_ILi8EEESH_EEENS5_IJSH_SB_EEEEEEEvNS4_8identityES13_S1D_vS1E_EENS_8epilogue10collective18CollectiveEpilogueINS1G_22Sm90TmaWarpSpecializedILi4ELi2ELi16ELb1ELb0EEEJSI_NS5_IJSG_NSA_ILi32EEEEEESJ_SK_SJ_SK_NS1G_6fusion15FusionCallbacksIS1K_NS1N_13LinCombEltActINS1G_6thread4GELUESJ_fSJ_fLNS_15FloatRoundStyleE2EEESI_S1M_JEEES13_NS14_INS15_ILi2ELi4ELi3EEES18_NSU_INS5_IJS19_S1L_EEENS5_IJS1L_SB_EEEEEEENS4_17SM75_U32x4_LDSM_NENS4_14SM90_TMA_STOREES1Z_NS4_17SM90_U32x4_STSM_NENS4_9Copy_AtomIJS22_SJ_EEEvEEEvvEEEEvNT_6ParamsE:
        .type           _ZN7cutlass13device_kernelINS_4gemm6kernel13GemmUniversalIN4cute5tupleIJiiiiEEENS1_10collective13CollectiveMmaINS1_34MainloopSm90TmaGmmaWarpSpecializedILi4ENS5_IJNS4_1CILi1EEESB_SB_EEENS1_35KernelTmaWarpSpecializedCooperativeEEENS5_IJNSA_ILi256EEENSA_ILi128EEENSA_ILi64EEEEEENS_6half_tENS5_IJlSB_lEEESJ_SK_NS4_8TiledMMAINS4_8MMA_AtomIJNS4_4SM904GMMA26MMA_64x128x16_F32F16F16_SSILNSO_5MajorE0ELSQ_0ELNSO_7ScaleInE1ELSR_1EEEEEENS4_6LayoutINS5_IJNSA_ILi2EEESB_SB_EEENS5_IJSB_NSA_ILi0EEESX_EEEEENS5_IJNS4_10UnderscoreES10_S10_EEEEENS4_13SM90_TMA_LOADENS4_14ComposedLayoutINS4_7SwizzleILi3ELi4ELi3EEENS4_18smem_ptr_flag_bitsILi16EEENSU_INS5_IJNSA_ILi8EEESH_EEENS5_IJSH_SB_EEEEEEEvNS4_8identityES13_S1D_vS1E_EENS_8epilogue10collective18CollectiveEpilogueINS1G_22Sm90TmaWarpSpecializedILi4ELi2ELi16ELb1ELb0EEEJSI_NS5_IJSG_NSA_ILi32EEEEEESJ_SK_SJ_SK_NS1G_6fusion15FusionCallbacksIS1K_NS1N_13LinCombEltActINS1G_6thread4GELUESJ_fSJ_fLNS_15FloatRoundStyleE2EEESI_S1M_JEEES13_NS14_INS15_ILi2ELi4ELi3EEES18_NSU_INS5_IJS19_S1L_EEENS5_IJS1L_SB_EEEEEEENS4_17SM75_U32x4_LDSM_NENS4_14SM90_TMA_STOREES1Z_NS4_17SM90_U32x4_STSM_NENS4_9Copy_AtomIJS22_SJ_EEEvEEEvvEEEEvNT_6ParamsE,@function
        .size           _ZN7cutlass13device_kernelINS_4gemm6kernel13GemmUniversalIN4cute5tupleIJiiiiEEENS1_10collective13CollectiveMmaINS1_34MainloopSm90TmaGmmaWarpSpecializedILi4ENS5_IJNS4_1CILi1EEESB_SB_EEENS1_35KernelTmaWarpSpecializedCooperativeEEENS5_IJNSA_ILi256EEENSA_ILi128EEENSA_ILi64EEEEEENS_6half_tENS5_IJlSB_lEEESJ_SK_NS4_8TiledMMAINS4_8MMA_AtomIJNS4_4SM904GMMA26MMA_64x128x16_F32F16F16_SSILNSO_5MajorE0ELSQ_0ELNSO_7ScaleInE1ELSR_1EEEEEENS4_6LayoutINS5_IJNSA_ILi2EEESB_SB_EEENS5_IJSB_NSA_ILi0EEESX_EEEEENS5_IJNS4_10UnderscoreES10_S10_EEEEENS4_13SM90_TMA_LOADENS4_14ComposedLayoutINS4_7SwizzleILi3ELi4ELi3EEENS4_18smem_ptr_flag_bitsILi16EEENSU_INS5_IJNSA_ILi8EEESH_EEENS5_IJSH_SB_EEEEEEEvNS4_8identityES13_S1D_vS1E_EENS_8epilogue10collective18CollectiveEpilogueINS1G_22Sm90TmaWarpSpecializedILi4ELi2ELi16ELb1ELb0EEEJSI_NS5_IJSG_NSA_ILi32EEEEEESJ_SK_SJ_SK_NS1G_6fusion15FusionCallbacksIS1K_NS1N_13LinCombEltActINS1G_6thread4GELUESJ_fSJ_fLNS_15FloatRoundStyleE2EEESI_S1M_JEEES13_NS14_INS15_ILi2ELi4ELi3EEES18_NSU_INS5_IJS19_S1L_EEENS5_IJS1L_SB_EEEEEEENS4_17SM75_U32x4_LDSM_NENS4_14SM90_TMA_STOREES1Z_NS4_17SM90_U32x4_STSM_NENS4_9Copy_AtomIJS22_SJ_EEEvEEEvvEEEEvNT_6ParamsE,(.L_x_257 - _ZN7cutlass13device_kernelINS_4gemm6kernel13GemmUniversalIN4cute5tupleIJiiiiEEENS1_10collective13CollectiveMmaINS1_34MainloopSm90TmaGmmaWarpSpecializedILi4ENS5_IJNS4_1CILi1EEESB_SB_EEENS1_35KernelTmaWarpSpecializedCooperativeEEENS5_IJNSA_ILi256EEENSA_ILi128EEENSA_ILi64EEEEEENS_6half_tENS5_IJlSB_lEEESJ_SK_NS4_8TiledMMAINS4_8MMA_AtomIJNS4_4SM904GMMA26MMA_64x128x16_F32F16F16_SSILNSO_5MajorE0ELSQ_0ELNSO_7ScaleInE1ELSR_1EEEEEENS4_6LayoutINS5_IJNSA_ILi2EEESB_SB_EEENS5_IJSB_NSA_ILi0EEESX_EEEEENS5_IJNS4_10UnderscoreES10_S10_EEEEENS4_13SM90_TMA_LOADENS4_14ComposedLayoutINS4_7SwizzleILi3ELi4ELi3EEENS4_18smem_ptr_flag_bitsILi16EEENSU_INS5_IJNSA_ILi8EEESH_EEENS5_IJSH_SB_EEEEEEEvNS4_8identityES13_S1D_vS1E_EENS_8epilogue10collective18CollectiveEpilogueINS1G_22Sm90TmaWarpSpecializedILi4ELi2ELi16ELb1ELb0EEEJSI_NS5_IJSG_NSA_ILi32EEEEEESJ_SK_SJ_SK_NS1G_6fusion15FusionCallbacksIS1K_NS1N_13LinCombEltActINS1G_6thread4GELUESJ_fSJ_fLNS_15FloatRoundStyleE2EEESI_S1M_JEEES13_NS14_INS15_ILi2ELi4ELi3EEES18_NSU_INS5_IJS19_S1L_EEENS5_IJS1L_SB_EEEEEEENS4_17SM75_U32x4_LDSM_NENS4_14SM90_TMA_STOREES1Z_NS4_17SM90_U32x4_STSM_NENS4_9Copy_AtomIJS22_SJ_EEEvEEEvvEEEEvNT_6ParamsE)
        .other          _ZN7cutlass13device_kernelINS_4gemm6kernel13GemmUniversalIN4cute5tupleIJiiiiEEENS1_10collective13CollectiveMmaINS1_34MainloopSm90TmaGmmaWarpSpecializedILi4ENS5_IJNS4_1CILi1EEESB_SB_EEENS1_35KernelTmaWarpSpecializedCooperativeEEENS5_IJNSA_ILi256EEENSA_ILi128EEENSA_ILi64EEEEEENS_6half_tENS5_IJlSB_lEEESJ_SK_NS4_8TiledMMAINS4_8MMA_AtomIJNS4_4SM904GMMA26MMA_64x128x16_F32F16F16_SSILNSO_5MajorE0ELSQ_0ELNSO_7ScaleInE1ELSR_1EEEEEENS4_6LayoutINS5_IJNSA_ILi2EEESB_SB_EEENS5_IJSB_NSA_ILi0EEESX_EEEEENS5_IJNS4_10UnderscoreES10_S10_EEEEENS4_13SM90_TMA_LOADENS4_14ComposedLayoutINS4_7SwizzleILi3ELi4ELi3EEENS4_18smem_ptr_flag_bitsILi16EEENSU_INS5_IJNSA_ILi8EEESH_EEENS5_IJSH_SB_EEEEEEEvNS4_8identityES13_S1D_vS1E_EENS_8epilogue10collective18CollectiveEpilogueINS1G_22Sm90TmaWarpSpecializedILi4ELi2ELi16ELb1ELb0EEEJSI_NS5_IJSG_NSA_ILi32EEEEEESJ_SK_SJ_SK_NS1G_6fusion15FusionCallbacksIS1K_NS1N_13LinCombEltActINS1G_6thread4GELUESJ_fSJ_fLNS_15FloatRoundStyleE2EEESI_S1M_JEEES13_NS14_INS15_ILi2ELi4ELi3EEES18_NSU_INS5_IJS19_S1L_EEENS5_IJS1L_SB_EEEEEEENS4_17SM75_U32x4_LDSM_NENS4_14SM90_TMA_STOREES1Z_NS4_17SM90_U32x4_STSM_NENS4_9Copy_AtomIJS22_SJ_EEEvEEEvvEEEEvNT_6ParamsE,@"STO_CUDA_ENTRY STV_DEFAULT"
_ZN7cutlass13device_kernelINS_4gemm6kernel13GemmUniversalIN4cute5tupleIJiiiiEEENS1_10collective13CollectiveMmaINS1_34MainloopSm90TmaGmmaWarpSpecializedILi4ENS5_IJNS4_1CILi1EEESB_SB_EEENS1_35KernelTmaWarpSpecializedCooperativeEEENS5_IJNSA_ILi256EEENSA_ILi128EEENSA_ILi64EEEEEENS_6half_tENS5_IJlSB_lEEESJ_SK_NS4_8TiledMMAINS4_8MMA_AtomIJNS4_4SM904GMMA26MMA_64x128x16_F32F16F16_SSILNSO_5MajorE0ELSQ_0ELNSO_7ScaleInE1ELSR_1EEEEEENS4_6LayoutINS5_IJNSA_ILi2EEESB_SB_EEENS5_IJSB_NSA_ILi0EEESX_EEEEENS5_IJNS4_10UnderscoreES10_S10_EEEEENS4_13SM90_TMA_LOADENS4_14ComposedLayoutINS4_7SwizzleILi3ELi4ELi3EEENS4_18smem_ptr_flag_bitsILi16EEENSU_INS5_IJNSA_ILi8EEESH_EEENS5_IJSH_SB_EEEEEEEvNS4_8identityES13_S1D_vS1E_EENS_8epilogue10collective18CollectiveEpilogueINS1G_22Sm90TmaWarpSpecializedILi4ELi2ELi16ELb1ELb0EEEJSI_NS5_IJSG_NSA_ILi32EEEEEESJ_SK_SJ_SK_NS1G_6fusion15FusionCallbacksIS1K_NS1N_13LinCombEltActINS1G_6thread4GELUESJ_fSJ_fLNS_15FloatRoundStyleE2EEESI_S1M_JEEES13_NS14_INS15_ILi2ELi4ELi3EEES18_NSU_INS5_IJS19_S1L_EEENS5_IJS1L_SB_EEEEEEENS4_17SM75_U32x4_LDSM_NENS4_14SM90_TMA_STOREES1Z_NS4_17SM90_U32x4_STSM_NENS4_9Copy_AtomIJS22_SJ_EEEvEEEvvEEEEvNT_6ParamsE:
[----:B------:R-:W1:Y:S01]  /*0000*/  LDC R1, c[0x0][0x28] ;  /* 0x00000a00ff017b82 */ /* 0x000e620000000800 */
[----:B------:R-:W2:Y:S07]  /*0010*/  S2R R18, SR_TID.X ;  /* 0x0000000000127919 */ /* 0x000eae0000002100 */
[----:B------:R-:W3:Y:S01]  /*0020*/  LDC.64 R4, c[0x0][0x588] ;  /* 0x00016200ff047b82 */ /* 0x000ee20000000a00 */
[----:B------:R-:W-:Y:S01]  /*0030*/  ELECT P0, URZ, PT ;  /* 0x00000000003f782f */ /* 0x000fe20003800000 */
[----:B------:R-:W-:Y:S01]  /*0040*/  BSSY B0, `(.L_x_0) ;  /* 0x0000016000007945 */ /* 0x000fe20003800000 */
[----:B--2---:R-:W-:-:S02]  /*0050*/  SHF.R.U32.HI R6, RZ, 0x5, R18 ;  /* 0x00000005ff067819 */ /* 0x004fc40000011612 */
[----:B------:R-:W-:-:S03]  /*0060*/  SHF.R.U32.HI R2, RZ, 0x7, R18 ;  /* 0x00000007ff027819 */ /* 0x000fc60000011612 */
[----:B------:R-:W2:Y:S04]  /*0070*/  SHFL.IDX PT, R0, R6, RZ, 0x1f ;  /* 0x00001fff06007589 */ /* 0x000ea800000e0000 */
[----:B------:R4:W1:Y:S01]  /*0080*/  SHFL.IDX PT, R10, R2, RZ, 0x1f ;  /* 0x00001fff020a7589 */ /* 0x00086200000e0000 */
[----:B--2---:R-:W-:Y:S02]  /*0090*/  ISETP.NE.OR P0, PT, R0, RZ, !P0 ;  /* 0x000000ff0000720c */ /* 0x004fe40004705670 */
[----:B------:R-:W-:-:S11]  /*00a0*/  SHF.R.S32.HI R3, RZ, 0x1f, R0 ;  /* 0x0000001fff037819 */ /* 0x000fd60000011400 */
[----:B-1-34-:R-:W-:Y:S05]  /*00b0*/  @P0 BRA `(.L_x_1) ;  /* 0x0000000000380947 */ /* 0x01afea0003800000 */
[----:B------:R-:W-:Y:S02]  /*00c0*/  ULDC.64 UR4, c[0x0][0x198] ;  /* 0x0000660000047ab9 */ /* 0x000fe40000000a00 */
[----:B------:R-:W-:Y:S02]  /*00d0*/  UIADD3 UR6, UP0, UR4, 0xf0, URZ ;  /* 0x000000f004067890 */ /* 0x000fe4000ff1e03f */
[----:B------:R-:W-:Y:S02]  /*00e0*/  UIADD3 UR8, UP1, UR4, 0x1f0, URZ ;  /* 0x000001f004087890 */ /* 0x000fe4000ff3e03f */
[----:B------:R-:W-:Y:S02]  /*00f0*/  UIADD3 UR10, UP2, UR4, 0x3f0, URZ ;  /* 0x000003f0040a7890 */ /* 0x000fe4000ff5e03f */
[----:B------:R-:W-:Y:S02]  /*0100*/  UIADD3 UR4, UP3, UR4, 0x4f0, URZ ;  /* 0x000004f004047890 */ /* 0x000fe4000ff7e03f */
[----:B------:R-:W-:-:S02]  /*0110*/  UIADD3.X UR7, URZ, UR5, URZ, UP0, !UPT ;  /* 0x000000053f077290 */ /* 0x000fc400087fe43f */
[----:B------:R-:W-:Y:S02]  /*0120*/  UIADD3.X UR9, URZ, UR5, URZ, UP1, !UPT ;  /* 0x000000053f097290 */ /* 0x000fe40008ffe43f */
[----:B------:R-:W-:Y:S02]  /*0130*/  UIADD3.X UR11, URZ, UR5, URZ, UP2, !UPT ;  /* 0x000000053f0b7290 */ /* 0x000fe400097fe43f */
[----:B------:R-:W-:-:S03]  /*0140*/  UIADD3.X UR5, URZ, UR5, URZ, UP3, !UPT ;  /* 0x000000053f057290 */ /* 0x000fc60009ffe43f */
[----:B------:R1:W-:Y:S02]  /*0150*/  UTMACCTL.PF [UR6] ;  /* 0x00000000060079b9 */ /* 0x0003e40008040000 */
[----:B------:R1:W-:Y:S02]  /*0160*/  UTMACCTL.PF [UR8] ;  /* 0x00000000080079b9 */ /* 0x0003e40008040000 */
[----:B------:R1:W-:Y:S02]  /*0170*/  UTMACCTL.PF [UR10] ;  /* 0x000000000a0079b9 */ /* 0x0003e40008040000 */
[----:B------:R1:W-:Y:S02]  /*0180*/  UTMACCTL.PF [UR4] ;  /* 0x00000000040079b9 */ /* 0x0003e40008040000 */
[----:B-1----:R-:W-:Y:S01]  /*0190*/  NOP ;  /* 0x0000000000007918 */ /* 0x002fe20000000000 */
.L_x_1:
[----:B------:R-:W-:Y:S05]  /*01a0*/  BSYNC B0 ;  /* 0x0000000000007941 */ /* 0x000fea0003800000 */
.L_x_0:
[----:B------:R-:W-:Y:S01]  /*01b0*/  ULDC.64 UR4, c[0x0][0x590] ;  /* 0x0001640000047ab9 */ /* 0x000fe20000000a00 */
[----:B------:R-:W-:Y:S01]  /*01c0*/  LEA.HI R3, R3, R0, RZ, 0x2 ;  /* 0x0000000003037211 */ /* 0x000fe200078f10ff */
[----:B------:R-:W-:Y:S01]  /*01d0*/  ULDC.64 UR42, c[0x0][0x208] ;  /* 0x00008200002a7ab9 */ /* 0x000fe20000000a00 */
[----:B------:R-:W-:Y:S02]  /*01e0*/  ISETP.NE.U32.AND P2, PT, RZ, UR4, PT ;  /* 0x00000004ff007c0c */ /* 0x000fe4000bf45070 */
[----:B------:R-:W-:Y:S02]  /*01f0*/  LOP3.LUT R3, R3, 0xfffffffc, RZ, 0xc0, !PT ;  /* 0xfffffffc03037812 */ /* 0x000fe400078ec0ff */
[----:B------:R-:W-:Y:S02]  /*0200*/  ISETP.NE.AND.EX P3, PT, RZ, UR5, PT, P2 ;  /* 0x00000005ff007c0c */ /* 0x000fe4000bf65320 */
[----:B------:R-:W-:Y:S02]  /*0210*/  IADD3 R0, R0, -R3, RZ ;  /* 0x8000000300007210 */ /* 0x000fe40007ffe0ff */
[----:B------:R-:W-:-:S02]  /*0220*/  PRMT R7, RZ, 0x7610, R7 ;  /* 0x00007610ff077816 */ /* 0x000fc40000000007 */
[----:B------:R-:W-:Y:S02]  /*0230*/  MOV R2, R4 ;  /* 0x0000000400027202 */ /* 0x000fe40000000f00 */
[----:B------:R-:W-:-:S05]  /*0240*/  MOV R3, R5 ;  /* 0x0000000500037202 */ /* 0x000fca0000000f00 */
[----:B------:R-:W-:Y:S05]  /*0250*/  @P3 BRA `(.L_x_2) ;  /* 0x0000000000303947 */ /* 0x000fea0003800000 */
[----:B------:R-:W-:Y:S02]  /*0260*/  ULDC.64 UR6, c[0x0][0x588] ;  /* 0x0001620000067ab9 */ /* 0x000fe40000000a00 */
[----:B------:R-:W-:-:S04]  /*0270*/  ISETP.NE.U32.AND P0, PT, RZ, UR6, PT ;  /* 0x00000006ff007c0c */ /* 0x000fc8000bf05070 */
[----:B------:R-:W-:-:S13]  /*0280*/  ISETP.NE.AND.EX P0, PT, RZ, UR7, PT, P0 ;  /* 0x00000007ff007c0c */ /* 0x000fda000bf05300 */
[----:B------:R-:W-:Y:S05]  /*0290*/  @!P0 BRA `(.L_x_3) ;  /* 0x0000000000108947 */ /* 0x000fea0003800000 */
[----:B------:R-:W2:Y:S02]  /*02a0*/  LDG.E R7, desc[UR42][R2.64] ;  /* 0x0000002a02077981 */ /* 0x000ea4000c1e1900 */
[----:B--2---:R-:W-:Y:S02]  /*02b0*/  FSETP.NEU.AND P1, PT, R7, RZ, PT ;  /* 0x000000ff0700720b */ /* 0x004fe40003f2d000 */
[----:B------:R-:W-:Y:S01]  /*02c0*/  MOV R7, 0x1 ;  /* 0x0000000100077802 */ /* 0x000fe20000000f00 */
[----:B------:R-:W-:Y:S10]  /*02d0*/  BRA `(.L_x_2) ;  /* 0x0000000000107947 */ /* 0x000ff40003800000 */
.L_x_3:
[----:B------:R-:W-:Y:S01]  /*02e0*/  ULDC UR6, c[0x0][0x580] ;  /* 0x0001600000067ab9 */ /* 0x000fe20000000800 */
[----:B------:R-:W-:Y:S02]  /*02f0*/  MOV R7, 0x1 ;  /* 0x0000000100077802 */ /* 0x000fe40000000f00 */
[----:B------:R-:W-:Y:S02]  /*0300*/  CS2R R2, SRZ ;  /* 0x0000000000027805 */ /* 0x000fe4000001ff00 */
[----:B------:R-:W-:-:S13]  /*0310*/  FSETP.NEU.AND P1, PT, RZ, UR6, PT ;  /* 0x00000006ff007c0b */ /* 0x000fda000bf2d000 */
.L_x_2:
[----:B------:R-:W-:Y:S02]  /*0320*/  ISETP.NE.U32.AND P4, PT, R2, RZ, PT ;  /* 0x000000ff0200720c */ /* 0x000fe40003f85070 */
[----:B------:R-:W-:Y:S02]  /*0330*/  ISETP.NE.AND.EX P5, PT, RZ, UR5, PT, P2 ;  /* 0x00000005ff007c0c */ /* 0x000fe4000bfa5320 */
[----:B------:R-:W-:Y:S02]  /*0340*/  ISETP.NE.AND.EX P2, PT, R3, RZ, PT, P4 ;  /* 0x000000ff0300720c */ /* 0x000fe40003f45340 */
[----:B------:R-:W-:-:S11]  /*0350*/  PLOP3.LUT P0, PT, PT, PT, PT, 0x8, 0x0 ;  /* 0x000000000000781c */ /* 0x000fd60003f0e170 */
[----:B------:R-:W-:Y:S05]  /*0360*/  @P2 BRA P5, `(.L_x_4) ;  /* 0x0000000000342947 */ /* 0x000fea0002800000 */
[----:B------:R-:W-:-:S04]  /*0370*/  ISETP.NE.U32.AND P0, PT, RZ, UR4, PT ;  /* 0x00000004ff007c0c */ /* 0x000fc8000bf05070 */
[----:B------:R-:W-:-:S13]  /*0380*/  ISETP.NE.AND.EX P0, PT, RZ, UR5, PT, P0 ;  /* 0x00000005ff007c0c */ /* 0x000fda000bf05300 */
[----:B------:R-:W-:Y:S05]  /*0390*/  @!P0 BRA `(.L_x_5) ;  /* 0x0000000000248947 */ /* 0x000fea0003800000 */
[----:B------:R-:W-:Y:S02]  /*03a0*/  PRMT R7, R7, 0x9910, RZ ;  /* 0x0000991007077816 */ /* 0x000fe400000000ff */
[----:B------:R-:W-:Y:S02]  /*03b0*/  ISETP.NE.U32.AND P0, PT, R2, RZ, PT ;  /* 0x000000ff0200720c */ /* 0x000fe40003f05070 */
[----:B------:R-:W-:Y:S02]  /*03c0*/  ISETP.NE.AND P2, PT, R7, RZ, PT ;  /* 0x000000ff0700720c */ /* 0x000fe40003f45270 */
[----:B------:R-:W-:Y:S02]  /*03d0*/  ISETP.NE.AND.EX P0, PT, R3, RZ, PT, P0 ;  /* 0x000000ff0300720c */ /* 0x000fe40003f05300 */
[----:B------:R-:W-:-:S09]  /*03e0*/  SEL R2, RZ, 0xffffffff, P1 ;  /* 0xffffffffff027807 */ /* 0x000fd20000800000 */
[----:B------:R-:W-:-:S04]  /*03f0*/  @!P2 SEL R2, RZ, 0xffffffff, P0 ;  /* 0xffffffffff02a807 */ /* 0x000fc80000000000 */
[----:B------:R-:W-:-:S04]  /*0400*/  LOP3.LUT R2, R2, 0x1, RZ, 0xc0, !PT ;  /* 0x0000000102027812 */ /* 0x000fc800078ec0ff */
[----:B------:R-:W-:Y:S01]  /*0410*/  ISETP.EQ.U32.AND P0, PT, R2, 0x1, PT ;  /* 0x000000010200780c */ /* 0x000fe20003f02070 */
[----:B------:R-:W-:-:S12]  /*0420*/  BRA `(.L_x_4) ;  /* 0x0000000000047947 */ /* 0x000fd80003800000 */
.L_x_5:
[----:B------:R-:W-:-:S13]  /*0430*/  PLOP3.LUT P0, PT, P1, PT, PT, 0x8, 0x0 ;  /* 0x000000000000781c */ /* 0x000fda0000f0e170 */
.L_x_4:
[----:B------:R-:W1:Y:S02]  /*0440*/  SHFL.IDX PT, R2, R6, RZ, 0x1f ;  /* 0x00001fff06027589 */ /* 0x000e6400000e0000 */
[----:B-1----:R-:W-:-:S13]  /*0450*/  ISETP.NE.AND P1, PT, R2, RZ, PT ;  /* 0x000000ff0200720c */ /* 0x002fda0003f25270 */
[----:B------:R-:W-:Y:S05]  /*0460*/  @P1 BRA `(.L_x_6) ;  /* 0x0000000000581947 */ /* 0x000fea0003800000 */
[----:B------:R-:W1:Y:S01]  /*0470*/  S2UR UR8, SR_CgaCtaId ;  /* 0x00000000000879c3 */ /* 0x000e620000008800 */
[----:B------:R-:W-:Y:S01]  /*0480*/  UMOV UR4, 0x400 ;  /* 0x0000040000047882 */ /* 0x000fe20000000000 */
[----:B------:R-:W-:Y:S01]  /*0490*/  UMOV UR5, 0x1 ;  /* 0x0000000100057882 */ /* 0x000fe20000000000 */
[----:B------:R-:W-:Y:S01]  /*04a0*/  UMOV UR6, 0x100 ;  /* 0x0000010000067882 */ /* 0x000fe20000000000 */
[----:B------:R-:W-:Y:S01]  /*04b0*/  ELECT P1, URZ, PT ;  /* 0x00000000003f782f */ /* 0x000fe20003820000 */
[----:B------:R-:W-:-:S04]  /*04c0*/  UIADD3 UR6, -UR6, 0x100000, URZ ;  /* 0x0010000006067890 */ /* 0x000fc8000fffe13f */
[----:B------:R-:W-:Y:S02]  /*04d0*/  USHF.L.U32 UR7, UR6, 0xb, URZ ;  /* 0x0000000b06077899 */ /* 0x000fe4000800063f */
[----:B------:R-:W-:Y:S02]  /*04e0*/  USHF.L.U32 UR6, UR6, 0x1, URZ ;  /* 0x0000000106067899 */ /* 0x000fe4000800063f */
[----:B-1----:R-:W-:Y:S02]  /*04f0*/  ULEA UR8, UR8, UR4, 0x18 ;  /* 0x0000000408087291 */ /* 0x002fe4000f8ec03f */
[----:B------:R-:W-:-:S04]  /*0500*/  UIADD3 UR4, -UR5, 0x100000, URZ ;  /* 0x0010000005047890 */ /* 0x000fc8000fffe13f */
[----:B------:R-:W-:Y:S02]  /*0510*/  USHF.L.U32 UR5, UR4, 0xb, URZ ;  /* 0x0000000b04057899 */ /* 0x000fe4000800063f */
[----:B------:R-:W-:Y:S01]  /*0520*/  USHF.L.U32 UR4, UR4, 0x1, URZ ;  /* 0x0000000104047899 */ /* 0x000fe2000800063f */
[----:B------:R-:W1:Y:S11]  /*0530*/  FENCE.VIEW.ASYNC.S ;  /* 0x00000000000073c6 */ /* 0x000e760000000000 */
[----:B-1----:R1:W2:Y:S01]  /*0540*/  SYNCS.EXCH.64 URZ, [UR8], UR4 ;  /* 0x00000004083f75b2 */ /* 0x0022a20008000100 */
[----:B------:R1:W3:Y:S01]  /*0550*/  SYNCS.EXCH.64 URZ, [UR8+0x20], UR6 ;  /* 0x00002006083f75b2 */ /* 0x0002e20008000100 */
[----:B------:R1:W4:Y:S01]  /*0560*/  SYNCS.EXCH.64 URZ, [UR8+0x8], UR4 ;  /* 0x00000804083f75b2 */ /* 0x0003220008000100 */
[----:B------:R1:W1:Y:S01]  /*0570*/  SYNCS.EXCH.64 URZ, [UR8+0x28], UR6 ;  /* 0x00002806083f75b2 */ /* 0x0002620008000100 */
[----:B------:R1:W1:Y:S01]  /*0580*/  SYNCS.EXCH.64 URZ, [UR8+0x10], UR4 ;  /* 0x00001004083f75b2 */ /* 0x0002620008000100 */
[----:B------:R1:W1:Y:S01]  /*0590*/  SYNCS.EXCH.64 URZ, [UR8+0x30], UR6 ;  /* 0x00003006083f75b2 */ /* 0x0002620008000100 */
[----:B------:R1:W1:Y:S01]  /*05a0*/  SYNCS.EXCH.64 URZ, [UR8+0x18], UR4 ;  /* 0x00001804083f75b2 */ /* 0x0002620008000100 */
[----:B------:R1:W1:Y:S01]  /*05b0*/  SYNCS.EXCH.64 URZ, [UR8+0x38], UR6 ;  /* 0x00003806083f75b2 */ /* 0x0002620008000100 */
[----:B------:R-:W-:Y:S01]  /*05c0*/  NOP ;  /* 0x0000000000007918 */ /* 0x000fe20000000000 */
.L_x_6:
[----:B------:R-:W5:Y:S01]  /*05d0*/  SHFL.IDX PT, R3, R6, RZ, 0x1f ;  /* 0x00001fff06037589 */ /* 0x000f6200000e0000 */
[----:B------:R-:W1:Y:S01]  /*05e0*/  LDC R2, c[0x0][0x904] ;  /* 0x00024100ff027b82 */ /* 0x000e620000000800 */
[----:B------:R-:W-:Y:S01]  /*05f0*/  NOP ;  /* 0x0000000000007918 */ /* 0x000fe20000000000 */
[----:B-----5:R-:W-:-:S13]  /*0600*/  ISETP.NE.AND P1, PT, R3, RZ, PT ;  /* 0x000000ff0300720c */ /* 0x020fda0003f25270 */
[----:B------:R-:W-:Y:S05]  /*0610*/  @P1 BRA `(.L_x_7) ;  /* 0x0000000000581947 */ /* 0x000fea0003800000 */
[----:B-1----:R-:W1:Y:S01]  /*0620*/  S2UR UR5, SR_CgaCtaId ;  /* 0x00000000000579c3 */ /* 0x002e620000008800 */
[----:B------:R-:W-:Y:S01]  /*0630*/  UMOV UR4, 0x400 ;  /* 0x0000040000047882 */ /* 0x000fe20000000000 */
[----:B------:R-:W-:Y:S01]  /*0640*/  UMOV UR6, 0x20 ;  /* 0x0000002000067882 */ /* 0x000fe20000000000 */
[----:B------:R-:W-:Y:S01]  /*0650*/  UMOV UR7, 0x100 ;  /* 0x0000010000077882 */ /* 0x000fe20000000000 */
[----:B------:R-:W-:Y:S01]  /*0660*/  ELECT P1, URZ, PT ;  /* 0x00000000003f782f */ /* 0x000fe20003820000 */
[----:B-1----:R-:W-:Y:S02]  /*0670*/  ULEA UR8, UR5, UR4, 0x18 ;  /* 0x0000000405087291 */ /* 0x002fe4000f8ec03f */
[----:B------:R-:W-:-:S04]  /*0680*/  UIADD3 UR4, -UR6, 0x100000, URZ ;  /* 0x0010000006047890 */ /* 0x000fc8000fffe13f */
[----:B------:R-:W-:Y:S02]  /*0690*/  USHF.L.U32 UR5, UR4, 0xb, URZ ;  /* 0x0000000b04057899 */ /* 0x000fe4000800063f */
[----:B------:R-:W-:Y:S02]  /*06a0*/  USHF.L.U32 UR4, UR4, 0x1, URZ ;  /* 0x0000000104047899 */ /* 0x000fe4000800063f */
[----:B------:R-:W-:-:S04]  /*06b0*/  UIADD3 UR6, -UR7, 0x100000, URZ ;  /* 0x0010000007067890 */ /* 0x000fc8000fffe13f */
[----:B------:R-:W-:Y:S02]  /*06c0*/  USHF.L.U32 UR7, UR6, 0xb, URZ ;  /* 0x0000000b06077899 */ /* 0x000fe4000800063f */
[----:B------:R-:W-:Y:S01]  /*06d0*/  USHF.L.U32 UR6, UR6, 0x1, URZ ;  /* 0x0000000106067899 */ /* 0x000fe2000800063f */
[----:B------:R-:W1:Y:S03]  /*06e0*/  FENCE.VIEW.ASYNC.S ;  /* 0x00000000000073c6 */ /* 0x000e660000000000 */
[----:B-1----:R1:W1:Y:S08]  /*06f0*/  SYNCS.EXCH.64 URZ, [UR8+0x40], UR4 ;  /* 0x00004004083f75b2 */ /* 0x0022700008000100 */
[----:B------:R1:W1:Y:S01]  /*0700*/  SYNCS.EXCH.64 URZ, [UR8+0x60], UR6 ;  /* 0x00006006083f75b2 */ /* 0x0002620008000100 */
[----:B------:R1:W1:Y:S01]  /*0710*/  SYNCS.EXCH.64 URZ, [UR8+0x48], UR4 ;  /* 0x00004804083f75b2 */ /* 0x0002620008000100 */
[----:B------:R1:W1:Y:S01]  /*0720*/  SYNCS.EXCH.64 URZ, [UR8+0x68], UR6 ;  /* 0x00006806083f75b2 */ /* 0x0002620008000100 */
[----:B------:R1:W1:Y:S01]  /*0730*/  SYNCS.EXCH.64 URZ, [UR8+0x50], UR4 ;  /* 0x00005004083f75b2 */ /* 0x0002620008000100 */
[----:B------:R1:W1:Y:S01]  /*0740*/  SYNCS.EXCH.64 URZ, [UR8+0x70], UR6 ;  /* 0x00007006083f75b2 */ /* 0x0002620008000100 */
[----:B------:R1:W1:Y:S01]  /*0750*/  SYNCS.EXCH.64 URZ, [UR8+0x58], UR4 ;  /* 0x00005804083f75b2 */ /* 0x0002620008000100 */
[----:B------:R1:W1:Y:S01]  /*0760*/  SYNCS.EXCH.64 URZ, [UR8+0x78], UR6 ;  /* 0x00007806083f75b2 */ /* 0x0002620008000100 */
[----:B------:R-:W-:Y:S01]  /*0770*/  NOP ;  /* 0x0000000000007918 */ /* 0x000fe20000000000 */
.L_x_7:
[----:B------:R-:W5:Y:S01]  /*0780*/  SHFL.IDX PT, R6, R6, RZ, 0x1f ;  /* 0x00001fff06067589 */ /* 0x000f6200000e0000 */
[----:B-1----:R-:W-:Y:S02]  /*0790*/  ISETP.NE.AND P6, PT, R2, 0x1, PT ;  /* 0x000000010200780c */ /* 0x002fe40003fc5270 */
[----:B------:R-:W-:Y:S01]  /*07a0*/  ELECT P1, URZ, PT ;  /* 0x00000000003f782f */ /* 0x000fe20003820000 */
[----:B------:R-:W1:Y:S01]  /*07b0*/  S2UR UR37, SR_CgaCtaId ;  /* 0x00000000002579c3 */ /* 0x000e620000008800 */
[----:B------:R-:W2:Y:S01]  /*07c0*/  S2R R3, SR_CTAID.Y ;  /* 0x0000000000037919 */ /* 0x000ea20000002600 */
[----:B------:R-:W-:Y:S01]  /*07d0*/  UMOV UR4, 0x20 ;  /* 0x0000002000047882 */ /* 0x000fe20000000000 */
[----:B------:R-:W-:Y:S01]  /*07e0*/  P2R R7, PR, RZ, 0x40 ;  /* 0x00000040ff077803 */ /* 0x000fe20000000000 */
[----:B------:R-:W-:Y:S01]  /*07f0*/  NOP ;  /* 0x0000000000007918 */ /* 0x000fe20000000000 */
[----:B------:R-:W3:Y:S01]  /*0800*/  S2R R8, SR_CTAID.X ;  /* 0x0000000000087919 */ /* 0x000ee20000002500 */
[----:B------:R-:W-:Y:S01]  /*0810*/  ISETP.NE.AND P4, PT, R0, RZ, PT ;  /* 0x000000ff0000720c */ /* 0x000fe20003f85270 */
[----:B------:R-:W-:Y:S01]  /*0820*/  BSSY B6, `(.L_x_8) ;  /* 0x00015ae000067945 */ /* 0x000fe20003800000 */
[----:B------:R-:W-:-:S02]  /*0830*/  MOV R9, RZ ;  /* 0x000000ff00097202 */ /* 0x000fc40000000f00 */
[----:B------:R-:W3:Y:S01]  /*0840*/  @P6 LDC R17, c[0x0][0x10] ;  /* 0x00000400ff116b82 */ /* 0x000ee20000000800 */
[----:B------:R-:W-:-:S07]  /*0850*/  @P6 MOV R7, RZ ;  /* 0x000000ff00076202 */ /* 0x000fce0000000f00 */
[----:B------:R-:W4:Y:S01]  /*0860*/  @!P6 LDC R11, c[0x0][0xc] ;  /* 0x00000300ff0beb82 */ /* 0x000f220000000800 */
[----:B-----5:R-:W-:Y:S02]  /*0870*/  ISETP.NE.OR P2, PT, R6, RZ, !P1 ;  /* 0x000000ff0600720c */ /* 0x020fe40004f45670 */
[----:B------:R-:W-:-:S04]  /*0880*/  ISETP.EQ.OR P1, PT, R0, 0x3, !P4 ;  /* 0x000000030000780c */ /* 0x000fc80006722670 */
[----:B------:R-:W-:-:S04]  /*0890*/  ISETP.EQ.AND P1, PT, R10, RZ, P1 ;  /* 0x000000ff0a00720c */ /* 0x000fc80000f22270 */
[----:B------:R-:W-:Y:S02]  /*08a0*/  SEL R22, RZ, 0x1, !P1 ;  /* 0x00000001ff167807 */ /* 0x000fe40004800000 */
[----:B--2---:R-:W-:Y:S01]  /*08b0*/  @P6 MOV R6, R3 ;  /* 0x0000000300066202 */ /* 0x004fe20000000f00 */
[----:B------:R-:W-:Y:S01]  /*08c0*/  VOTEU.ALL UP0, P2 ;  /* 0x00000000003f7886 */ /* 0x000fe20001000000 */
[----:B------:R-:W-:-:S03]  /*08d0*/  VOTEU.ALL UP1, P2 ;  /* 0x00000000003f7886 */ /* 0x000fc60001020000 */
[----:B---3--:R-:W-:Y:S01]  /*08e0*/  @P6 IMAD.WIDE.U32 R16, R8, R17, R6 ;  /* 0x0000001108106225 */ /* 0x008fe200078e0006 */
[----:B------:R-:W-:Y:S01]  /*08f0*/  @!UP0 UMOV UR6, 0x400 ;  /* 0x0000040000068882 */ /* 0x000fe20000000000 */
[----:B------:R-:W-:-:S04]  /*0900*/  @!UP0 UIADD3 UR4, -UR4, 0x100000, URZ ;  /* 0x0010000004048890 */ /* 0x000fc8000fffe13f */
[----:B------:R-:W-:Y:S02]  /*0910*/  @!UP0 USHF.L.U32 UR5, UR4, 0xb, URZ ;  /* 0x0000000b04058899 */ /* 0x000fe4000800063f */
[----:B------:R-:W-:Y:S02]  /*0920*/  @!UP0 USHF.L.U32 UR4, UR4, 0x1, URZ ;  /* 0x0000000104048899 */ /* 0x000fe4000800063f */
[----:B-1----:R-:W-:Y:S01]  /*0930*/  @!UP0 ULEA UR8, UR37, UR6, 0x18 ;  /* 0x0000000625088291 */ /* 0x002fe2000f8ec03f */
[----:B------:R-:W-:Y:S01]  /*0940*/  @P6 IMAD.MOV.U32 R7, RZ, RZ, RZ ;  /* 0x000000ffff076224 */ /* 0x000fe200078e00ff */
[----:B------:R-:W-:Y:S01]  /*0950*/  VOTEU.ALL UP0, P2 ;  /* 0x00000000003f7886 */ /* 0x000fe20001000000 */
[C---:B------:R-:W-:Y:S01]  /*0960*/  ISETP.NE.AND P2, PT, R10.reuse, RZ, PT ;  /* 0x000000ff0a00720c */ /* 0x040fe20003f45270 */
[----:B------:R-:W-:Y:S01]  /*0970*/  ULDC UR6, c[0x0][0xc] ;  /* 0x0000030000067ab9 */ /* 0x000fe20000000800 */
[----:B------:R-:W-:Y:S01]  /*0980*/  ULDC UR7, c[0x0][0x10] ;  /* 0x0000040000077ab9 */ /* 0x000fe20000000800 */
[----:B------:R-:W-:-:S02]  /*0990*/  IADD3 R10, R10, -0x1, RZ ;  /* 0xffffffff0a0a7810 */ /* 0x000fc40007ffe0ff */
[----:B------:R-:W-:Y:S02]  /*09a0*/  ISETP.EQ.AND P5, PT, R0, 0x2, !P2 ;  /* 0x000000020000780c */ /* 0x000fe400057a2270 */
[----:B------:R-:W-:Y:S01]  /*09b0*/  @P6 IADD3 R17, R17, R7, RZ ;  /* 0x0000000711116210 */ /* 0x000fe20007ffe0ff */
[----:B----4-:R-:W-:Y:S01]  /*09c0*/  @!P6 IMAD.WIDE.U32 R6, R11, R3, R8 ;  /* 0x000000030b06e225 */ /* 0x010fe200078e0008 */
[----:B------:R-:W1:Y:S02]  /*09d0*/  FENCE.VIEW.ASYNC.S ;  /* 0x00000000000073c6 */ /* 0x000e640000000000 */
[----:B-1----:R-:W1:Y:S01]  /*09e0*/  @!UP0 SYNCS.EXCH.64 URZ, [UR8+0x80], UR4 ;  /* 0x00008004083f85b2 */ /* 0x002e620008000100 */
[----:B------:R-:W-:Y:S02]  /*09f0*/  ISETP.GE.U32.AND P1, PT, R10, 0x2, PT ;  /* 0x000000020a00780c */ /* 0x000fe40003f26070 */
[----:B------:R-:W-:Y:S02]  /*0a00*/  SEL R19, RZ, 0x1, !P5 ;  /* 0x00000001ff137807 */ /* 0x000fe40006800000 */
[----:B------:R-:W-:-:S02]  /*0a10*/  @!P6 MOV R16, R6 ;  /* 0x000000060010e202 */ /* 0x000fc40000000f00 */
[----:B------:R-:W-:Y:S02]  /*0a20*/  @!P6 MOV R17, R7 ;  /* 0x000000070011e202 */ /* 0x000fe40000000f00 */
[----:B------:R-:W-:Y:S02]  /*0a30*/  SEL R19, R19, 0x2, P1 ;  /* 0x0000000213137807 */ /* 0x000fe40000800000 */
[----:B------:R-:W-:Y:S01]  /*0a40*/  SEL R22, R22, 0x2, P1 ;  /* 0x0000000216167807 */ /* 0x000fe20000800000 */
[----:B------:R2:W1:Y:S01]  /*0a50*/  @!UP1 SYNCS.EXCH.64 URZ, [UR8+0x88], UR4 ;  /* 0x00008804083f95b2 */ /* 0x0004620008000100 */
[----:B------:R-:W-:Y:S01]  /*0a60*/  NOP ;  /* 0x0000000000007918 */ /* 0x000fe20000000000 */
[----:B--2---:R-:W-:-:S03]  /*0a70*/  UIMAD.WIDE.U32 UR4, UR6, UR7, URZ ;  /* 0x00000007060472a5 */ /* 0x004fc6000f8e003f */
[----:B------:R-:W-:Y:S02]  /*0a80*/  ULDC UR6, c[0x0][0x14] ;  /* 0x0000050000067ab9 */ /* 0x000fe40000000800 */
[----:B------:R-:W-:Y:S02]  /*0a90*/  UIMAD.WIDE.U32 UR40, UR4, UR6, URZ ;  /* 0x00000006042872a5 */ /* 0x000fe4000f8e003f */
[----:B------:R-:W-:-:S04]  /*0aa0*/  UIMAD UR38, UR5, UR6, URZ ;  /* 0x00000006052672a4 */ /* 0x000fc8000f8e023f */
[----:B------:R-:W-:Y:S01]  /*0ab0*/  UIADD3 UR38, UR41, UR38, URZ ;  /* 0x0000002629267290 */ /* 0x000fe2000fffe03f */
[----:B-1----:R-:W-:Y:S06]  /*0ac0*/  BAR.SYNC.DEFER_BLOCKING 0x0 ;  /* 0x0000000000007b1d */ /* 0x002fec0000010000 */
[----:B------:R-:W-:Y:S05]  /*0ad0*/  @!P2 BRA `(.L_x_9) ;  /* 0x00000128007ca947 */ /* 0x000fea0003800000 */
[----:B------:R-:W-:-:S13]  /*0ae0*/  ISETP.GT.U32.AND P0, PT, R10, 0x1, PT ;  /* 0x000000010a00780c */ /* 0x000fda0003f04070 */
[----:B------:R-:W-:Y:S05]  /*0af0*/  @P0 BRA `(.L_x_10) ;  /* 0x0000015800000947 */ /* 0x000fea0003800000 */
[----:B------:R-:W-:Y:S01]  /*0b00*/  ULDC.64 UR4, c[0x0][0x8f8] ;  /* 0x00023e0000047ab9 */ /* 0x000fe20000000a00 */
[----:B------:R-:W-:Y:S01]  /*0b10*/  UMOV UR47, 0xffffffff ;  /* 0xffffffff002f7882 */ /* 0x000fe20000000000 */
[----:B------:R-:W-:Y:S02]  /*0b20*/  ISETP.GE.U32.AND P0, PT, R16, UR4, PT ;  /* 0x0000000410007c0c */ /* 0x000fe4000bf06070 */
[----:B------:R-:W-:Y:S02]  /*0b30*/  PRMT R152, RZ, 0x7610, R152 ;  /* 0x00007610ff987816 */ /* 0x000fe40000000098 */
[----:B------:R-:W-:Y:S02]  /*0b40*/  ISETP.GE.U32.AND.EX P0, PT, R17, UR5, PT, P0 ;  /* 0x0000000511007c0c */ /* 0x000fe4000bf06100 */
[----:B------:R-:W-:Y:S02]  /*0b50*/  MOV R23, 0xffffffff ;  /* 0xffffffff00177802 */ /* 0x000fe40000000f00 */
[----:B------:R-:W-:-:S02]  /*0b60*/  MOV R157, 0xffffffff ;  /* 0xffffffff009d7802 */ /* 0x000fc40000000f00 */
[----:B------:R-:W-:-:S07]  /*0b70*/  PRMT R0, RZ, 0x7610, R0 ;  /* 0x00007610ff007816 */ /* 0x000fce0000000000 */
[----:B------:R-:W-:Y:S05]  /*0b80*/  @P0 BRA `(.L_x_11) ;  /* 0x0000000400600947 */ /* 0x000fea0003800000 */
[----:B------:R-:W1:Y:S01]  /*0b90*/  LDC.64 R14, c[0x0][0x8d0] ;  /* 0x00023400ff0e7b82 */ /* 0x000e620000000a00 */
[----:B------:R-:W-:Y:S01]  /*0ba0*/  IMAD.MOV.U32 R4, RZ, RZ, R16 ;  /* 0x000000ffff047224 */ /* 0x000fe200078e0010 */
[----:B------:R-:W-:-:S06]  /*0bb0*/  MOV R5, R17 ;  /* 0x0000001100057202 */ /* 0x000fcc0000000f00 */
[----:B------:R-:W2:Y:S08]  /*0bc0*/  LDC R0, c[0x0][0x8d8] ;  /* 0x00023600ff007b82 */ /* 0x000eb00000000800 */
[----:B------:R-:W3:Y:S01]  /*0bd0*/  LDC.64 R20, c[0x0][0x8c8] ;  /* 0x00023200ff147b82 */ /* 0x000ee20000000a00 */
[----:B-1----:R-:W-:-:S04]  /*0be0*/  ISETP.NE.U32.AND P0, PT, R14, RZ, PT ;  /* 0x000000ff0e00720c */ /* 0x002fc80003f05070 */
[----:B------:R-:W-:-:S13]  /*0bf0*/  ISETP.NE.AND.EX P0, PT, R15, RZ, PT, P0 ;  /* 0x000000ff0f00720c */ /* 0x000fda0003f05300 */
[----:B--23--:R-:W-:Y:S05]  /*0c00*/  @!P0 BRA `(.L_x_12) ;  /* 0x0000000000288947 */ /* 0x00cfea0003800000 */
[----:B------:R-:W1:Y:S02]  /*0c10*/  LDC R11, c[0x0][0x8dc] ;  /* 0x00023700ff0b7b82 */ /* 0x000e640000000800 */
[----:B-1----:R-:W-:-:S04]  /*0c20*/  IADD3 R11, P0, R16, R11, RZ ;  /* 0x0000000b100b7210 */ /* 0x002fc80007f1e0ff */
[----:B------:R-:W-:-:S05]  /*0c30*/  IADD3.X R13, RZ, R17, RZ, P0, !PT ;  /* 0x00000011ff0d7210 */ /* 0x000fca00007fe4ff */
[----:B------:R-:W-:-:S04]  /*0c40*/  IMAD.WIDE.U32 R4, R13, R14, RZ ;  /* 0x0000000e0d047225 */ /* 0x000fc800078e00ff */
[----:B------:R-:W-:-:S04]  /*0c50*/  IMAD.WIDE.U32 R6, P0, R11, R15, R4 ;  /* 0x0000000f0b067225 */ /* 0x000fc80007800004 */
[----:B------:R-:W-:Y:S01]  /*0c60*/  IMAD.WIDE.U32 R4, R11, R14, RZ ;  /* 0x0000000e0b047225 */ /* 0x000fe200078e00ff */
[----:B------:R-:W-:Y:S02]  /*0c70*/  IADD3.X R11, RZ, RZ, RZ, P0, !PT ;  /* 0x000000ffff0b7210 */ /* 0x000fe400007fe4ff */
[----:B------:R-:W-:Y:S02]  /*0c80*/  MOV R10, R7 ;  /* 0x00000007000a7202 */ /* 0x000fe40000000f00 */
[----:B------:R-:W-:-:S05]  /*0c90*/  IADD3 RZ, P0, R5, R6, RZ ;  /* 0x0000000605ff7210 */ /* 0x000fca0007f1e0ff */
[----:B------:R-:W-:-:S08]  /*0ca0*/  IMAD.WIDE.U32.X R4, R13, R15, R10, P0 ;  /* 0x0000000f0d047225 */ /* 0x000fd000000e040a */
.L_x_12:
[-CC-:B------:R-:W-:Y:S01]  /*0cb0*/  SHF.R.U64 R25, R4, R0.reuse, R5.reuse ;  /* 0x0000000004197219 */ /* 0x180fe20000001205 */
[----:B------:R-:W1:Y:S01]  /*0cc0*/  LDC.64 R26, c[0x0][0x8e8] ;  /* 0x00023a00ff1a7b82 */ /* 0x000e620000000a00 */
[----:B------:R-:W-:Y:S01]  /*0cd0*/  SHF.R.U32.HI R4, RZ, R0, R5 ;  /* 0x00000000ff047219 */ /* 0x000fe20000011605 */
[----:B------:R-:W-:Y:S01]  /*0ce0*/  ULDC UR4, c[0x0][0x150] ;  /* 0x0000540000047ab9 */ /* 0x000fe20000000800 */
[----:B------:R-:W-:Y:S02]  /*0cf0*/  I2FP.F32.U32 R0, R8 ;  /* 0x0000000800007245 */ /* 0x000fe40000201000 */
[----:B------:R-:W-:-:S03]  /*0d00*/  IADD3 R9, P0, RZ, -R25, RZ ;  /* 0x80000019ff097210 */ /* 0x000fc60007f1e0ff */
[----:B------:R-:W2:Y:S01]  /*0d10*/  LDC R10, c[0x0][0x8c0] ;  /* 0x00023000ff0a7b82 */ /* 0x000ea20000000800 */
[----:B------:R-:W-:Y:S01]  /*0d20*/  FMUL R0, R0, UR4 ;  /* 0x0000000400007c20 */ /* 0x000fe20008400000 */
[----:B------:R-:W-:Y:S01]  /*0d30*/  IADD3.X R11, RZ, ~R4, RZ, P0, !PT ;  /* 0x80000004ff0b7210 */ /* 0x000fe200007fe4ff */
[----:B------:R-:W-:Y:S01]  /*0d40*/  IMAD.WIDE.U32 R4, R9, R20, R16 ;  /* 0x0000001409047225 */ /* 0x000fe200078e0010 */
[----:B------:R-:W-:-:S03]  /*0d50*/  ULDC UR4, c[0x0][0x154] ;  /* 0x0000550000047ab9 */ /* 0x000fc60000000800 */
[----:B------:R-:W3:Y:S01]  /*0d60*/  F2I.U32.TRUNC.NTZ R0, R0 ;  /* 0x0000000000007305 */ /* 0x000ee2000020f000 */
[----:B------:R-:W4:Y:S01]  /*0d70*/  LDC R7, c[0x0][0x144] ;  /* 0x00005100ff077b82 */ /* 0x000f220000000800 */
[----:B------:R-:W-:-:S04]  /*0d80*/  IMAD R6, R11, R20, RZ ;  /* 0x000000140b067224 */ /* 0x000fc800078e02ff */
[----:B------:R-:W-:-:S03]  /*0d90*/  IMAD R9, R9, R21, R6 ;  /* 0x0000001509097224 */ /* 0x000fc600078e0206 */
[----:B------:R-:W5:Y:S01]  /*0da0*/  LDC R12, c[0x0][0x8b0] ;  /* 0x00022c00ff0c7b82 */ /* 0x000f620000000800 */
[----:B-1----:R-:W-:Y:S02]  /*0db0*/  ISETP.NE.U32.AND P0, PT, R26, RZ, PT ;  /* 0x000000ff1a00720c */ /* 0x002fe40003f05070 */
[----:B------:R-:W-:Y:S02]  /*0dc0*/  IADD3 R9, R5, R9, RZ ;  /* 0x0000000905097210 */ /* 0x000fe40007ffe0ff */
[----:B------:R-:W-:Y:S02]  /*0dd0*/  ISETP.NE.AND.EX P0, PT, R27, RZ, PT, P0 ;  /* 0x000000ff1b00720c */ /* 0x000fe40003f05300 */
[----:B---3--:R-:W-:Y:S01]  /*0de0*/  IADD3 R5, -R0, RZ, RZ ;  /* 0x000000ff00057210 */ /* 0x008fe20007ffe1ff */
[----:B------:R-:W1:Y:S01]  /*0df0*/  LDC R11, c[0x0][0x900] ;  /* 0x00024000ff0b7b82 */ /* 0x000e620000000800 */
[----:B--2---:R-:W-:Y:S02]  /*0e00*/  SHF.R.U64 R20, R4, R10, R9 ;  /* 0x0000000a04147219 */ /* 0x004fe40000001209 */
[----:B------:R-:W-:-:S02]  /*0e10*/  I2FP.F32.U32 R4, R3 ;  /* 0x0000000300047245 */ /* 0x000fc40000201000 */
[----:B------:R-:W-:Y:S02]  /*0e20*/  SHF.R.U32.HI R9, RZ, R10, R9 ;  /* 0x0000000aff097219 */ /* 0x000fe40000011609 */
[----:B------:R-:W-:Y:S01]  /*0e30*/  MOV R10, 0x1 ;  /* 0x00000001000a7802 */ /* 0x000fe20000000f00 */
[----:B------:R-:W2:Y:S01]  /*0e40*/  LDC R14, c[0x0][0x148] ;  /* 0x00005200ff0e7b82 */ /* 0x000ea20000000800 */
[----:B----4-:R-:W-:Y:S02]  /*0e50*/  IMAD R0, R7, R5, R8 ;  /* 0x0000000507007224 */ /* 0x010fe400078e0208 */
[----:B------:R-:W-:Y:S01]  /*0e60*/  FMUL R5, R4, UR4 ;  /* 0x0000000404057c20 */ /* 0x000fe20008400000 */
[----:B------:R-:W-:-:S04]  /*0e70*/  IMAD.MOV.U32 R4, RZ, RZ, -0x1 ;  /* 0xffffffffff047424 */ /* 0x000fc800078e00ff */
[----:B------:R-:W3:Y:S01]  /*0e80*/  LDC R24, c[0x0][0x8a8] ;  /* 0x00022a00ff187b82 */ /* 0x000ee20000000800 */
[-CC-:B-----5:R-:W-:Y:S02]  /*0e90*/  SHF.R.U64 R28, R20, R12.reuse, R9.reuse ;  /* 0x0000000c141c7219 */ /* 0x1a0fe40000001209 */
[----:B------:R-:W-:Y:S02]  /*0ea0*/  SHF.R.U32.HI R6, RZ, R12, R9 ;  /* 0x0000000cff067219 */ /* 0x000fe40000011609 */
[----:B------:R4:W1:Y:S03]  /*0eb0*/  F2I.U32.TRUNC.NTZ R12, R5 ;  /* 0x00000005000c7305 */ /* 0x000866000020f000 */
[----:B------:R-:W2:Y:S01]  /*0ec0*/  LDC R15, c[0x0][0x8f0] ;  /* 0x00023c00ff0f7b82 */ /* 0x000ea20000000800 */
[-C--:B-1----:R-:W-:Y:S02]  /*0ed0*/  SHF.L.U32 R4, R4, R11.reuse, RZ ;  /* 0x0000000b04047219 */ /* 0x082fe400000006ff */
[----:B------:R-:W-:-:S02]  /*0ee0*/  SHF.R.U64 R30, R28, R11, R6 ;  /* 0x0000000b1c1e7219 */ /* 0x000fc40000001206 */
[-C--:B------:R-:W-:Y:S02]  /*0ef0*/  SHF.R.U32.HI R6, RZ, R11.reuse, R6 ;  /* 0x0000000bff067219 */ /* 0x080fe40000011606 */
[----:B------:R-:W-:Y:S01]  /*0f00*/  SHF.L.U32 R10, R10, R11, RZ ;  /* 0x0000000b0a0a7219 */ /* 0x000fe200000006ff */
[----:B------:R-:W1:Y:S01]  /*0f10*/  LDC R21, c[0x0][0x8e0] ;  /* 0x00023800ff157b82 */ /* 0x000e620000000800 */
[----:B------:R-:W-:Y:S02]  /*0f20*/  LOP3.LUT R11, RZ, R4, RZ, 0x33, !PT ;  /* 0x00000004ff0b7212 */ /* 0x000fe400078e33ff */
[----:B------:R-:W-:Y:S02]  /*0f30*/  MOV R4, R30 ;  /* 0x0000001e00047202 */ /* 0x000fe40000000f00 */
[----:B----4-:R-:W-:-:S03]  /*0f40*/  MOV R5, R6 ;  /* 0x0000000600057202 */ /* 0x010fc60000000f00 */
[----:B------:R-:W4:Y:S01]  /*0f50*/  LDC R23, c[0x0][0x8b8] ;  /* 0x00022e00ff177b82 */ /* 0x000f220000000800 */
[----:B---3--:R-:W-:Y:S05]  /*0f60*/  @!P0 BRA `(.L_x_13) ;  /* 0x0000000000288947 */ /* 0x008fea0003800000 */
[----:B------:R-:W3:Y:S02]  /*0f70*/  LDC R9, c[0x0][0x8f4] ;  /* 0x00023d00ff097b82 */ /* 0x000ee40000000800 */
[----:B---3--:R-:W-:-:S04]  /*0f80*/  IADD3 R9, P0, R30, R9, RZ ;  /* 0x000000091e097210 */ /* 0x008fc80007f1e0ff */
        /* <DEDUP_REMOVED lines=8> */
.L_x_13:
[----:B--2---:R-:W-:Y:S01]  /*1010*/  SHF.R.U64 R4, R4, R15, R5 ;  /* 0x0000000f04047219 */ /* 0x004fe20000001205 */
[----:B------:R-:W-:Y:S01]  /*1020*/  VIADD R5, R24, 0xffffffff ;  /* 0xffffffff18057836 */ /* 0x000fe20000000000 */
[----:B------:R-:W-:Y:S02]  /*1030*/  IADD3 R12, -R12, RZ, RZ ;  /* 0x000000ff0c0c7210 */ /* 0x000fe40007ffe1ff */
[----:B------:R-:W-:Y:S02]  /*1040*/  LOP3.LUT R11, R28, R11, RZ, 0xc0, !PT ;  /* 0x0000000b1c0b7212 */ /* 0x000fe400078ec0ff */
[----:B------:R-:W-:Y:S01]  /*1050*/  IADD3 R6, -R4, RZ, RZ ;  /* 0x000000ff04067210 */ /* 0x000fe20007ffe1ff */
[----:B------:R-:W-:Y:S01]  /*1060*/  @P6 IMAD R0, R14, R12, R3 ;  /* 0x0000000c0e006224 */ /* 0x000fe200078e0203 */
[----:B------:R-:W-:Y:S01]  /*1070*/  LOP3.LUT R5, R20, R5, RZ, 0xc0, !PT ;  /* 0x0000000514057212 */ /* 0x000fe200078ec0ff */
[----:B------:R-:W-:Y:S01]  /*1080*/  IMAD R11, R10, R4, R11 ;  /* 0x000000040a0b7224 */ /* 0x000fe200078e020b */
[----:B------:R-:W-:Y:S01]  /*1090*/  R2UR UR47, R25 ;  /* 0x00000000192f72ca */ /* 0x000fe200000e0000 */
[----:B-1----:R-:W-:Y:S01]  /*10a0*/  IMAD R3, R6, R21, R30 ;  /* 0x0000001506037224 */ /* 0x002fe200078e021e */
[----:B------:R-:W-:Y:S01]  /*10b0*/  MOV R4, 0x1 ;  /* 0x0000000100047802 */ /* 0x000fe20000000f00 */
[----:B----4-:R-:W-:-:S02]  /*10c0*/  IMAD R0, R11, R23, R0 ;  /* 0x000000170b007224 */ /* 0x010fc400078e0200 */
[----:B------:R-:W-:-:S05]  /*10d0*/  IMAD R3, R3, R24, R5 ;  /* 0x0000001803037224 */ /* 0x000fca00078e0205 */
[----:B------:R-:W-:Y:S02]  /*10e0*/  SEL R157, R3, R0, !P6 ;  /* 0x00000000039d7207 */ /* 0x000fe40007000000 */
[----:B------:R-:W-:Y:S02]  /*10f0*/  SEL R23, R0, R3, !P6 ;  /* 0x0000000300177207 */ /* 0x000fe40007000000 */
[----:B------:R-:W-:-:S07]  /*1100*/  PRMT R0, R4, 0x7610, R0 ;  /* 0x0000761004007816 */ /* 0x000fce0000000000 */
.L_x_11:
[----:B------:R-:W-:-:S08]  /*1110*/  NOP ;  /* 0x0000000000007918 */ /* 0x000fd00000000000 */
[----:B------:R-:W1:Y:S02]  /*1120*/  USETMAXREG.TRY_ALLOC.CTAPOOL UP0, 0xe8 ;  /* 0x000000e8000079c8 */ /* 0x000e640008000600 */
[----:B-1----:R-:W-:-:S13]  /*1130*/  PLOP3.LUT P0, PT, PT, PT, UP0, 0x80, 0x0 ;  /* 0x000000000000781c */ /* 0x002fda0003f0f008 */
[----:B------:R-:W-:Y:S05]  /*1140*/  @!P0 BRA `(.L_x_11) ;  /* 0xfffffffc00f08947 */ /* 0x000fea000383ffff */
[----:B------:R-:W-:Y:S02]  /*1150*/  ULDC.64 UR4, c[0x0][0x590] ;  /* 0x0001640000047ab9 */ /* 0x000fe40000000a00 */
[----:B------:R-:W-:Y:S02]  /*1160*/  MOV R176, UR4 ;  /* 0x0000000400b07c02 */ /* 0x000fe40008000f00 */
[----:B------:R-:W-:Y:S02]  /*1170*/  MOV R177, UR5 ;  /* 0x0000000500b17c02 */ /* 0x000fe40008000f00 */
[----:B------:R-:W-:-:S04]  /*1180*/  ISETP.NE.U32.AND P1, PT, R176, RZ, PT ;  /* 0x000000ffb000720c */ /* 0x000fc80003f25070 */
[----:B------:R-:W-:-:S13]  /*1190*/  ISETP.NE.AND.EX P0, PT, R177, RZ, PT, P1 ;  /* 0x000000ffb100720c */ /* 0x000fda0003f05310 */
[----:B------:R-:W-:Y:S05]  /*11a0*/  @P0 BRA `(.L_x_14) ;  /* 0x00000000002c0947 */ /* 0x000fea0003800000 */
[----:B------:R-:W-:Y:S02]  /*11b0*/  ULDC.64 UR4, c[0x0][0x588] ;  /* 0x0001620000047ab9 */ /* 0x000fe40000000a00 */
[----:B------:R-:W-:-:S04]  /*11c0*/  ISETP.NE.U32.AND P0, PT, RZ, UR4, PT ;  /* 0x00000004ff007c0c */ /* 0x000fc8000bf05070 */
[----:B------:R-:W-:-:S13]  /*11d0*/  ISETP.NE.AND.EX P0, PT, RZ, UR5, PT, P0 ;  /* 0x00000005ff007c0c */ /* 0x000fda000bf05300 */
[----:B------:R-:W-:Y:S05]  /*11e0*/  @!P0 BRA `(.L_x_15) ;  /* 0x0000000000108947 */ /* 0x000fea0003800000 */
[----:B------:R-:W1:Y:S02]  /*11f0*/  LDC.64 R154, c[0x0][0x588] ;  /* 0x00016200ff9a7b82 */ /* 0x000e640000000a00 */
[----:B-1----:R1:W5:Y:S01]  /*1200*/  LDG.E R154, desc[UR42][R154.64] ;  /* 0x0000002a9a9a7981 */ /* 0x002362000c1e1900 */
[----:B------:R-:W-:Y:S01]  /*1210*/  MOV R152, 0x1 ;  /* 0x0000000100987802 */ /* 0x000fe20000000f00 */
[----:B------:R-:W-:Y:S06]  /*1220*/  BRA `(.L_x_14) ;  /* 0x00000000000c7947 */ /* 0x000fec0003800000 */
.L_x_15:
[----:B------:R-:W-:Y:S01]  /*1230*/  ULDC UR4, c[0x0][0x580] ;  /* 0x0001600000047ab9 */ /* 0x000fe20000000800 */
[----:B------:R-:W-:Y:S02]  /*1240*/  MOV R152, 0x1 ;  /* 0x0000000100987802 */ /* 0x000fe40000000f00 */
[----:B------:R-:W-:-:S07]  /*1250*/  MOV R154, UR4 ;  /* 0x00000004009a7c02 */ /* 0x000fce0008000f00 */
.L_x_14:
[----:B------:R-:W-:Y:S02]  /*1260*/  ULDC.64 UR4, c[0x0][0x5b0] ;  /* 0x00016c0000047ab9 */ /* 0x000fe40000000a00 */
[----:B------:R-:W-:-:S04]  /*1270*/  ISETP.NE.U32.AND P0, PT, RZ, UR4, PT ;  /* 0x00000004ff007c0c */ /* 0x000fc8000bf05070 */
[----:B------:R-:W-:-:S13]  /*1280*/  ISETP.NE.AND.EX P0, PT, RZ, UR5, PT, P0 ;  /* 0x00000005ff007c0c */ /* 0x000fda000bf05300 */
[----:B------:R-:W-:Y:S05]  /*1290*/  @P0 BRA `(.L_x_16) ;  /* 0x0000000000240947 */ /* 0x000fea0003800000 */
[----:B------:R-:W-:Y:S02]  /*12a0*/  ULDC.64 UR4, c[0x0][0x5a8] ;  /* 0x00016a0000047ab9 */ /* 0x000fe40000000a00 */
[----:B------:R-:W-:-:S04]  /*12b0*/  ISETP.NE.U32.AND P0, PT, RZ, UR4, PT ;  /* 0x00000004ff007c0c */ /* 0x000fc8000bf05070 */
[----:B------:R-:W-:-:S13]  /*12c0*/  ISETP.NE.AND.EX P0, PT, RZ, UR5, PT, P0 ;  /* 0x00000005ff007c0c */ /* 0x000fda000bf05300 */
[----:B------:R-:W-:Y:S05]  /*12d0*/  @!P0 BRA `(.L_x_17) ;  /* 0x00000000000c8947 */ /* 0x000fea0003800000 */
[----:B------:R-:W1:Y:S02]  /*12e0*/  LDC.64 R4, c[0x0][0x5a8] ;  /* 0x00016a00ff047b82 */ /* 0x000e640000000a00 */
[----:B-1----:R2:W5:Y:S01]  /*12f0*/  LDG.E R155, desc[UR42][R4.64] ;  /* 0x0000002a049b7981 */ /* 0x002562000c1e1900 */
[----:B------:R-:W-:Y:S05]  /*1300*/  BRA `(.L_x_16) ;  /* 0x0000000000087947 */ /* 0x000fea0003800000 */
.L_x_17:
[----:B------:R-:W-:Y:S02]  /*1310*/  ULDC UR4, c[0x0][0x5a0] ;  /* 0x0001680000047ab9 */ /* 0x000fe40000000800 */
[----:B-1----:R-:W-:-:S07]  /*1320*/  IMAD.U32 R155, RZ, RZ, UR4 ;  /* 0x00000004ff9b7e24 */ /* 0x002fce000f8e00ff */
.L_x_16:
[----:B------:R-:W-:Y:S01]  /*1330*/  LOP3.LUT P2, RZ, R0, 0xff, RZ, 0xc0, !PT ;  /* 0x000000ff00ff7812 */ /* 0x000fe2000784c0ff */
[----:B------:R-:W-:Y:S01]  /*1340*/  UMOV UR36, URZ ;  /* 0x0000003f00247c82 */ /* 0x000fe20008000000 */
[----:B------:R-:W-:-:S11]  /*1350*/  PLOP3.LUT P0, PT, PT, PT, PT, 0x80, 0x0 ;  /* 0x000000000000781c */ /* 0x000fd60003f0f070 */
[----:B------:R-:W-:Y:S05]  /*1360*/  @!P2 BRA `(.L_x_18) ;  /* 0x0000011c00c0a947 */ /* 0x000fea0003800000 */
[----:B------:R-:W-:Y:S01]  /*1370*/  ULDC UR4, c[0x0][0x28c] ;  /* 0x0000a30000047ab9 */ /* 0x000fe20000000800 */
[----:B------:R-:W-:Y:S01]  /*1380*/  LOP3.LUT P0, RZ, R18, 0x4, RZ, 0xc0, !PT ;  /* 0x0000000412ff7812 */ /* 0x000fe2000780c0ff */
[----:B------:R-:W-:Y:S01]  /*1390*/  UIADD3 UR4, UR4, 0x3f, URZ ;  /* 0x0000003f04047890 */ /* 0x000fe2000fffe03f */
[----:B------:R-:W-:Y:S01]  /*13a0*/  MOV R156, 0x10 ;  /* 0x00000010009c7802 */ /* 0x000fe20000000f00 */
[----:B------:R-:W-:Y:S01]  /*13b0*/  ULDC.64 UR52, c[0x0][0x198] ;  /* 0x0000660000347ab9 */ /* 0x000fe20000000a00 */
[----:B------:R-:W-:Y:S01]  /*13c0*/  LOP3.LUT R170, R22, 0x1, RZ, 0xfc, !PT ;  /* 0x0000000116aa7812 */ /* 0x000fe200078efcff */
[----:B------:R-:W-:Y:S01]  /*13d0*/  USHF.R.S32.HI UR5, URZ, 0x1f, UR4 ;  /* 0x0000001f3f057899 */ /* 0x000fe20008011404 */
[----:B------:R-:W-:Y:S01]  /*13e0*/  LOP3.LUT R171, R19, 0x1, RZ, 0xfc, !PT ;  /* 0x0000000113ab7812 */ /* 0x000fe200078efcff */
[----:B------:R-:W-:Y:S01]  /*13f0*/  UMOV UR39, URZ ;  /* 0x0000003f00277c82 */ /* 0x000fe20008000000 */
[----:B------:R-:W-:Y:S01]  /*1400*/  MOV R153, RZ ;  /* 0x000000ff00997202 */ /* 0x000fe20000000f00 */
[----:B------:R-:W-:Y:S01]  /*1410*/  ULEA.HI UR5, UR5, UR4, URZ, 0x6 ;  /* 0x0000000405057291 */ /* 0x000fe2000f8f303f */
[----:B------:R-:W-:Y:S01]  /*1420*/  SEL R156, R156, 0xfffffff0, !P0 ;  /* 0xfffffff09c9c7807 */ /* 0x000fe20004000000 */
[----:B------:R-:W-:Y:S01]  /*1430*/  UMOV UR48, URZ ;  /* 0x0000003f00307c82 */ /* 0x000fe20008000000 */
[----:B------:R-:W-:Y:S01]  /*1440*/  UMOV UR36, URZ ;  /* 0x0000003f00247c82 */ /* 0x000fe20008000000 */
[----:B------:R-:W-:-:S12]  /*1450*/  USHF.R.S32.HI UR49, URZ, 0x6, UR5 ;  /* 0x000000063f317899 */ /* 0x000fd80008011405 */
.L_x_129:
[----:B------:R-:W-:Y:S01]  /*1460*/  LOP3.LUT R0, R18, 0x80, RZ, 0xc0, !PT ;  /* 0x0000008012007812 */ /* 0x000fe200078ec0ff */
[----:B------:R-:W3:Y:S01]  /*1470*/  S2UR UR50, SR_CgaCtaId ;  /* 0x00000000003279c3 */ /* 0x000ee20000008800 */
[----:B------:R-:W-:Y:S02]  /*1480*/  UMOV UR51, 0x400 ;  /* 0x0000040000337882 */ /* 0x000fe40000000000 */
[----:B------:R-:W-:-:S06]  /*1490*/  SHF.R.U32.HI R0, RZ, 0x7, R0 ;  /* 0x00000007ff007819 */ /* 0x000fcc0000011600 */
[----:B------:R-:W4:Y:S01]  /*14a0*/  SHFL.IDX PT, R0, R0, RZ, 0x1f ;  /* 0x00001fff00007589 */ /* 0x000f2200000e0000 */
[----:B---3--:R-:W-:Y:S01]  /*14b0*/  ULEA UR51, UR50, UR51, 0x18 ;  /* 0x0000003332337291 */ /* 0x008fe2000f8ec03f */
[----:B----4-:R-:W-:-:S13]  /*14c0*/  R2UR UR4, R0 ;  /* 0x00000000000472ca */ /* 0x010fda00000e0000 */
[----:B------:R-:W-:-:S04]  /*14d0*/  ULEA.HI UR5, UR4, UR4, URZ, 0x1 ;  /* 0x0000000404057291 */ /* 0x000fc8000f8f083f */
[----:B------:R-:W-:-:S04]  /*14e0*/  ULOP3.LUT UR5, UR5, 0x7fffe, URZ, 0xc0, !UPT ;  /* 0x0007fffe05057892 */ /* 0x000fc8000f8ec03f */
[----:B------:R-:W-:-:S03]  /*14f0*/  UIADD3 UR5, UR4, -UR5, URZ ;  /* 0x8000000504057290 */ /* 0x000fc6000fffe03f */
[----:B------:R-:W-:Y:S01]  /*1500*/  ULDC UR4, c[0x0][0x28c] ;  /* 0x0000a30000047ab9 */ /* 0x000fe20000000800 */
[----:B------:R-:W-:Y:S01]  /*1510*/  ULEA UR5, UR5, UR51, 0xd ;  /* 0x0000003305057291 */ /* 0x000fe2000f8e683f */
[----:B------:R-:W-:-:S03]  /*1520*/  ISETP.LT.AND P0, PT, RZ, UR4, PT ;  /* 0x00000004ff007c0c */ /* 0x000fc6000bf01270 */
[----:B------:R-:W-:-:S04]  /*1530*/  UIADD3 UR5, UR5, 0x8400, URZ ;  /* 0x0000840005057890 */ /* 0x000fc8000fffe03f */
[----:B------:R-:W-:-:S04]  /*1540*/  USHF.R.U32.HI UR5, URZ, 0x4, UR5 ;  /* 0x000000043f057899 */ /* 0x000fc80008011605 */
[----:B------:R-:W-:-:S04]  /*1550*/  ULOP3.LUT UR5, UR5, 0x3fff, URZ, 0xc0, !UPT ;  /* 0x00003fff05057892 */ /* 0x000fc8000f8ec03f */
[----:B------:R-:W-:Y:S01]  /*1560*/  ULOP3.LUT UR44, UR5, 0x10000, URZ, 0xfc, !UPT ;  /* 0x00010000052c7892 */ /* 0x000fe2000f8efc3f */
[----:B-1----:R-:W-:Y:S11]  /*1570*/  @P0 BRA `(.L_x_19) ;  /* 0x0000000000400947 */ /* 0x002ff60003800000 */
[----:B------:R-:W-:Y:S01]  /*1580*/  MOV R0, 0x0 ;  /* 0x0000000000007802 */ /* 0x000fe20000000f00 */
[----:B------:R-:W-:Y:S01]  /*1590*/  ULDC.64 UR4, c[0x4][0x70] ;  /* 0x01001c0000047ab9 */ /* 0x000fe20000000a00 */
[----:B------:R-:W-:Y:S01]  /*15a0*/  ULDC.64 UR6, c[0x4][0x8] ;  /* 0x0100020000067ab9 */ /* 0x000fe20000000a00 */
[----:B--2---:R-:W-:Y:S01]  /*15b0*/  MOV R4, UR4 ;  /* 0x0000000400047c02 */ /* 0x004fe20008000f00 */
[----:B------:R2:W3:Y:S01]  /*15c0*/  LDC.64 R14, c[0x4][R0] ;  /* 0x01000000000e7b82 */ /* 0x0004e20000000a00 */
[----:B------:R-:W-:Y:S01]  /*15d0*/  MOV R5, UR5 ;  /* 0x0000000500057c02 */ /* 0x000fe20008000f00 */
[----:B------:R-:W-:Y:S01]  /*15e0*/  ULDC.64 UR4, c[0x4][0x78] ;  /* 0x01001e0000047ab9 */ /* 0x000fe20000000a00 */
[----:B------:R-:W-:Y:S01]  /*15f0*/  MOV R10, UR6 ;  /* 0x00000006000a7c02 */ /* 0x000fe20008000f00 */
[----:B------:R-:W-:Y:S01]  /*1600*/  IMAD.U32 R11, RZ, RZ, UR7 ;  /* 0x00000007ff0b7e24 */ /* 0x000fe2000f8e00ff */
[----:B------:R-:W-:Y:S02]  /*1610*/  MOV R6, UR4 ;  /* 0x0000000400067c02 */ /* 0x000fe40008000f00 */
[----:B------:R-:W-:-:S02]  /*1620*/  MOV R7, UR5 ;  /* 0x0000000500077c02 */ /* 0x000fc40008000f00 */
[----:B------:R-:W-:Y:S02]  /*1630*/  MOV R8, 0x1e1 ;  /* 0x000001e100087802 */ /* 0x000fe40000000f00 */
[----:B------:R-:W-:Y:S02]  /*1640*/  MOV R12, 0x1 ;  /* 0x00000001000c7802 */ /* 0x000fe40000000f00 */
[----:B--2---:R-:W-:-:S07]  /*1650*/  MOV R13, RZ ;  /* 0x000000ff000d7202 */ /* 0x004fce0000000f00 */
[----:B------:R-:W-:-:S07]  /*1660*/  LEPC R20, `(.L_x_19) ;  /* 0x000000001014794e */ /* 0x000fce0000000000 */
[----:B-1-3-5:R-:W-:Y:S05]  /*1670*/  CALL.ABS.NOINC R14 ;  /* 0x000000000e007343 */ /* 0x02afea0003c00000 */
.L_x_19:
[----:B------:R-:W-:-:S13]  /*1680*/  ISETP.NE.AND P0, PT, R170, 0x3, PT ;  /* 0x00000003aa00780c */ /* 0x000fda0003f05270 */
[----:B------:R-:W-:Y:S05]  /*1690*/  @!P0 BRA `(.L_x_20) ;  /* 0x0000000000048947 */ /* 0x000fea0003800000 */
[----:B------:R-:W-:Y:S01]  /*16a0*/  BPT.TRAP 0x1 ;  /* 0x000000040000795c */ /* 0x000fe20000300000 */
.L_x_20:
[----:B------:R-:W-:Y:S02]  /*16b0*/  MOV R3, UR48 ;  /* 0x0000003000037c02 */ /* 0x000fe40008000f00 */
[----:B------:R-:W-:Y:S02]  /*16c0*/  SHF.L.U32 R0, R153, 0x1f, RZ ;  /* 0x0000001f99007819 */ /* 0x000fe400000006ff */
[----:B------:R-:W-:-:S04]  /*16d0*/  LEA R3, R3, UR51, 0x3 ;  /* 0x0000003303037c11 */ /* 0x000fc8000f8e18ff */
[----:B------:R3:W4:Y:S01]  /*16e0*/  SYNCS.PHASECHK.TRANS64.TRYWAIT P1, [R3+URZ], R0 ;  /* 0x00000000030075a7 */ /* 0x000722000802017f */
[----:B------:R-:W-:Y:S05]  /*16f0*/  @!P0 BRA `(.L_x_21) ;  /* 0x0000000000048947 */ /* 0x000fea0003800000 */
[----:B------:R-:W-:Y:S01]  /*1700*/  BPT.TRAP 0x1 ;  /* 0x000000040000795c */ /* 0x000fe20000300000 */
.L_x_21:
[----:B----4-:R-:W-:Y:S05]  /*1710*/  @P1 BRA `(.L_x_22) ;  /* 0x0000000000081947 */ /* 0x010fea0003800000 */
[----:B------:R-:W4:Y:S02]  /*1720*/  SYNCS.PHASECHK.TRANS64.TRYWAIT P1, [R3+URZ], R0 ;  /* 0x00000000030075a7 */ /* 0x000f24000802017f */
[----:B----4-:R-:W-:Y:S05]  /*1730*/  @!P1 BRA `(.L_x_23) ;  /* 0x0000014800f89947 */ /* 0x010fea0003800000 */
.L_x_22:
[----:B------:R-:W-:-:S04]  /*1740*/  UISETP.LT.AND UP0, UPT, UR49, 0x1, UPT ;  /* 0x000000013100788c */ /* 0x000fc8000bf01270 */
[----:B------:R-:W-:-:S06]  /*1750*/  USEL UR4, UR49, 0x1, UP0 ;  /* 0x0000000131047887 */ /* 0x000fcc0008000000 */
[----:B---34-:R-:W-:Y:S01]  /*1760*/  MOV R0, UR4 ;  /* 0x0000000400007c02 */ /* 0x018fe20008000f00 */
[----:B------:R-:W-:Y:S05]  /*1770*/  WARPSYNC.ALL ;  /* 0x0000000000007948 */ /* 0x000fea0003800000 */
[----:B------:R-:W-:-:S04]  /*1780*/  IADD3 R0, -R0, UR49, RZ ;  /* 0x0000003100007c10 */ /* 0x000fc8000fffe1ff */
[----:B------:R-:W-:Y:S01]  /*1790*/  ISETP.GE.AND P1, PT, R0, 0x1, PT ;  /* 0x000000010000780c */ /* 0x000fe20003f26270 */
[----:B------:R-:W-:Y:S01]  /*17a0*/  UIADD3 UR4, UR51, 0x28400, URZ ;  /* 0x0002840033047890 */ /* 0x000fe2000fffe03f */
[----:B------:R-:W-:Y:S01]  /*17b0*/  WARPGROUP.ARRIVE ;  /* 0x00000000000079c5 */ /* 0x000fe20000000000 */
[----:B------:R-:W-:Y:S02]  /*17c0*/  ULEA UR5, UR48, UR44, 0xb ;  /* 0x0000002c30057291 */ /* 0x000fe4000f8e583f */
[----:B------:R-:W-:Y:S01]  /*17d0*/  USHF.R.U32.HI UR4, URZ, 0x4, UR4 ;  /* 0x000000043f047899 */ /* 0x000fe20008011604 */
[----:B------:R-:W-:Y:S01]  /*17e0*/  UMOV UR9, 0x40000040 ;  /* 0x4000004000097882 */ /* 0x000fe20000000000 */
[----:B------:R-:W-:Y:S02]  /*17f0*/  UMOV UR11, 0x40000040 ;  /* 0x40000040000b7882 */ /* 0x000fe40000000000 */
[----:B------:R-:W-:Y:S01]  /*1800*/  ULOP3.LUT UR4, UR4, 0x3fff, URZ, 0xc0, !UPT ;  /* 0x00003fff04047892 */ /* 0x000fe2000f8ec03f */
[----:B------:R-:W-:-:S03]  /*1810*/  UMOV UR8, UR5 ;  /* 0x0000000500087c82 */ /* 0x000fc60008000000 */
[----:B------:R-:W-:-:S04]  /*1820*/  ULOP3.LUT UR4, UR4, 0x10000, URZ, 0xfc, !UPT ;  /* 0x0001000004047892 */ /* 0x000fc8000f8efc3f */
[----:B------:R-:W-:-:S07]  /*1830*/  ULEA UR6, UR48, UR4, 0xa ;  /* 0x0000000430067291 */ /* 0x000fce000f8e503f */
[----:B------:R-:W-:Y:S02]  /*1840*/  UMOV UR10, UR6 ;  /* 0x00000006000a7c82 */ /* 0x000fe40008000000 */
[----:B------:R-:W-:Y:S01]  /*1850*/  HGMMA.64x128x16.F32 R88, gdesc[UR8], RZ, !UPT, gsb0 ;  /* 0x01e00000085879f0 */ /* 0x000fe2000c0008ff */
[----:B------:R-:W-:Y:S01]  /*1860*/  UIADD3 UR8, UR5, 0x400, URZ ;  /* 0x0000040005087890 */ /* 0x000fe2000fffe03f */
[----:B------:R-:W-:Y:S01]  /*1870*/  UMOV UR9, 0x40000040 ;  /* 0x4000004000097882 */ /* 0x000fe20000000000 */
[----:B------:R-:W-:Y:S02]  /*1880*/  WARPGROUP.DEPBAR.LE gsb0, 0x0 ;  /* 0x00008000000079c5 */ /* 0x000fe40000010000 */
[----:B------:R-:W-:-:S07]  /*1890*/  WARPGROUP.ARRIVE ;  /* 0x00000000000079c5 */ /* 0x000fce0000000000 */
[----:B------:R-:W-:Y:S01]  /*18a0*/  HGMMA.64x128x16.F32 R24, gdesc[UR8], RZ, !UPT, gsb0 ;  /* 0x01e00000081879f0 */ /* 0x000fe2000c0008ff */
[----:B------:R-:W-:Y:S02]  /*18b0*/  UIADD3 UR8, UR5, 0x2, URZ ;  /* 0x0000000205087890 */ /* 0x000fe4000fffe03f */
[----:B------:R-:W-:Y:S01]  /*18c0*/  UIADD3 UR10, UR6, 0x2, URZ ;  /* 0x00000002060a7890 */ /* 0x000fe2000fffe03f */
[----:B------:R-:W-:Y:S01]  /*18d0*/  UMOV UR9, 0x40000040 ;  /* 0x4000004000097882 */ /* 0x000fe20000000000 */
[----:B------:R-:W-:Y:S01]  /*18e0*/  UMOV UR11, 0x40000040 ;  /* 0x40000040000b7882 */ /* 0x000fe20000000000 */
[----:B------:R-:W-:Y:S02]  /*18f0*/  WARPGROUP.DEPBAR.LE gsb0, 0x0 ;  /* 0x00008000000079c5 */ /* 0x000fe40000010000 */
[----:B------:R-:W-:-:S06]  /*1900*/  WARPGROUP.ARRIVE ;  /* 0x00000000000079c5 */ /* 0x000fcc0000000000 */
[----:B------:R-:W-:Y:S01]  /*1910*/  HGMMA.64x128x16.F32 R88, gdesc[UR8], R88, gsb0 ;  /* 0x01e00000085879f0 */ /* 0x000fe20008000858 */
[----:B------:R-:W-:Y:S01]  /*1920*/  UIADD3 UR8, UR5, 0x402, URZ ;  /* 0x0000040205087890 */ /* 0x000fe2000fffe03f */
[----:B------:R-:W-:Y:S01]  /*1930*/  UMOV UR9, 0x40000040 ;  /* 0x4000004000097882 */ /* 0x000fe20000000000 */
[----:B------:R-:W-:Y:S02]  /*1940*/  WARPGROUP.DEPBAR.LE gsb0, 0x0 ;  /* 0x00008000000079c5 */ /* 0x000fe40000010000 */
[----:B------:R-:W-:-:S07]  /*1950*/  WARPGROUP.ARRIVE ;  /* 0x00000000000079c5 */ /* 0x000fce0000000000 */
[----:B------:R-:W-:Y:S01]  /*1960*/  HGMMA.64x128x16.F32 R24, gdesc[UR8], R24, gsb0 ;  /* 0x01e00000081879f0 */ /* 0x000fe20008000818 */
        /* <DEDUP_REMOVED lines=23> */
[----:B------:R-:W-:Y:S03]  /*1ae0*/  HGMMA.64x128x16.F32 R24, gdesc[UR8], R24, gsb0 ;  /* 0x01e00000081879f0 */ /* 0x000fe60008000818 */
[----:B------:R-:W-:Y:S02]  /*1af0*/  WARPGROUP.DEPBAR.LE gsb0, 0x0 ;  /* 0x00008000000079c5 */ /* 0x000fe40000010000 */
[----:B------:R-:W-:Y:S05]  /*1b00*/  @!P1 BRA `(.L_x_24) ;  /* 0x0000000400589947 */ /* 0x000fea0003800000 */
[----:B------:R-:W-:-:S04]  /*1b10*/  UIADD3 UR5, UR48, 0x1, URZ ;  /* 0x0000000130057890 */ /* 0x000fc8000fffe03f */
[----:B------:R-:W-:-:S04]  /*1b20*/  UISETP.NE.AND UP0, UPT, UR5, 0x4, UPT ;  /* 0x000000040500788c */ /* 0x000fc8000bf05270 */
[----:B------:R-:W-:Y:S02]  /*1b30*/  USEL UR6, URZ, 0x1, UP0 ;  /* 0x000000013f067887 */ /* 0x000fe40008000000 */
[----:B------:R-:W-:-:S04]  /*1b40*/  USEL UR5, UR5, URZ, UP0 ;  /* 0x0000003f05057287 */ /* 0x000fc80008000000 */
[----:B--2---:R-:W-:Y:S01]  /*1b50*/  LOP3.LUT R5, R153, UR6, RZ, 0x3c, !PT ;  /* 0x0000000699057c12 */ /* 0x004fe2000f8e3cff */
[----:B------:R-:W-:-:S07]  /*1b60*/  UMOV UR6, UR48 ;  /* 0x0000003000067c82 */ /* 0x000fce0008000000 */
.L_x_31:
[----:B--23--:R-:W-:Y:S05]  /*1b70*/  @!P0 BRA `(.L_x_25) ;  /* 0x0000000000048947 */ /* 0x00cfea0003800000 */
[----:B------:R-:W-:Y:S01]  /*1b80*/  BPT.TRAP 0x1 ;  /* 0x000000040000795c */ /* 0x000fe20000300000 */
.L_x_25:
[----:B------:R-:W-:Y:S01]  /*1b90*/  ULEA UR7, UR5, UR51, 0x3 ;  /* 0x0000003305077291 */ /* 0x000fe2000f8e183f */
[----:B------:R-:W-:-:S08]  /*1ba0*/  SHF.L.U32 R3, R5, 0x1f, RZ ;  /* 0x0000001f05037819 */ /* 0x000fd000000006ff */
[----:B------:R2:W3:Y:S01]  /*1bb0*/  SYNCS.PHASECHK.TRANS64.TRYWAIT P1, [UR7], R3 ;  /* 0x00000003ff0075a7 */ /* 0x0004e20008020147 */
[----:B------:R-:W-:Y:S05]  /*1bc0*/  @!P0 BRA `(.L_x_26) ;  /* 0x0000000000048947 */ /* 0x000fea0003800000 */
[----:B------:R-:W-:Y:S01]  /*1bd0*/  BPT.TRAP 0x1 ;  /* 0x000000040000795c */ /* 0x000fe20000300000 */
.L_x_26:
[----:B---3--:R-:W-:Y:S05]  /*1be0*/  @P1 BRA `(.L_x_27) ;  /* 0x0000000000081947 */ /* 0x008fea0003800000 */
[----:B------:R-:W3:Y:S02]  /*1bf0*/  SYNCS.PHASECHK.TRANS64.TRYWAIT P1, [UR7], R3 ;  /* 0x00000003ff0075a7 */ /* 0x000ee40008020147 */
[----:B---3--:R-:W-:Y:S05]  /*1c00*/  @!P1 BRA `(.L_x_28) ;  /* 0x0000014400d89947 */ /* 0x008fea0003800000 */
.L_x_27:
[----:B------:R-:W-:Y:S01]  /*1c10*/  ULEA UR7, UR5, UR44, 0xb ;  /* 0x0000002c05077291 */ /* 0x000fe2000f8e583f */
[----:B------:R-:W-:Y:S01]  /*1c20*/  WARPGROUP.ARRIVE ;  /* 0x00000000000079c5 */ /* 0x000fe20000000000 */
[----:B------:R-:W-:Y:S01]  /*1c30*/  ULEA UR12, UR5, UR4, 0xa ;  /* 0x00000004050c7291 */ /* 0x000fe2000f8e503f */
[----:B------:R-:W-:Y:S01]  /*1c40*/  UMOV UR9, 0x40000040 ;  /* 0x4000004000097882 */ /* 0x000fe20000000000 */
[----:B------:R-:W-:-:S03]  /*1c50*/  UMOV UR11, 0x40000040 ;  /* 0x40000040000b7882 */ /* 0x000fc60000000000 */
[----:B------:R-:W-:Y:S02]  /*1c60*/  UMOV UR8, UR7 ;  /* 0x0000000700087c82 */ /* 0x000fe40008000000 */
[----:B------:R-:W-:Y:S02]  /*1c70*/  UMOV UR10, UR12 ;  /* 0x0000000c000a7c82 */ /* 0x000fe40008000000 */
        /* <DEDUP_REMOVED lines=44> */
[----:B------:R-:W-:Y:S01]  /*1f40*/  BPT.TRAP 0x1 ;  /* 0x000000040000795c */ /* 0x000fe20000300000 */
.L_x_29:
[----:B------:R-:W-:Y:S01]  /*1f50*/  ULEA UR7, UR6, UR51, 0x3 ;  /* 0x0000003306077291 */ /* 0x000fe2000f8e183f */
[----:B------:R-:W-:-:S03]  /*1f60*/  ISETP.GT.U32.AND P1, PT, R22, 0x1, PT ;  /* 0x000000011600780c */ /* 0x000fc60003f24070 */
[----:B------:R-:W-:-:S04]  /*1f70*/  UIADD3 UR7, UR7, 0x20, URZ ;  /* 0x0000002007077890 */ /* 0x000fc8000fffe03f */
[----:B------:R-:W-:-:S09]  /*1f80*/  UPRMT UR7, URZ, 0x654, UR7 ;  /* 0x000006543f077896 */ /* 0x000fd20008000007 */
[----:B------:R-:W-:Y:S01]  /*1f90*/  SYNCS.ARRIVE.TRANS64.RED.A1T0 RZ, [UR7], RZ ;  /* 0x000000ffffff79a7 */ /* 0x000fe20008100407 */
[----:B------:R-:W-:Y:S05]  /*1fa0*/  @P1 BRA `(.L_x_30) ;  /* 0x0000000000041947 */ /* 0x000fea0003800000 */
[----:B------:R-:W-:Y:S01]  /*1fb0*/  BPT.TRAP 0x1 ;  /* 0x000000040000795c */ /* 0x000fe20000300000 */
.L_x_30:
[----:B------:R-:W-:Y:S01]  /*1fc0*/  UIADD3 UR5, UR5, 0x1, URZ ;  /* 0x0000000105057890 */ /* 0x000fe2000fffe03f */
[C---:B------:R-:W-:Y:S01]  /*1fd0*/  ISETP.GT.AND P1, PT, R0.reuse, 0x1, PT ;  /* 0x000000010000780c */ /* 0x040fe20003f24270 */
[----:B------:R-:W-:Y:S01]  /*1fe0*/  UIADD3 UR6, UR6, 0x1, URZ ;  /* 0x0000000106067890 */ /* 0x000fe2000fffe03f */
[----:B------:R-:W-:Y:S01]  /*1ff0*/  IADD3 R0, R0, -0x1, RZ ;  /* 0xffffffff00007810 */ /* 0x000fe20007ffe0ff */
[----:B------:R-:W-:Y:S02]  /*2000*/  UISETP.NE.AND UP0, UPT, UR5, 0x4, UPT ;  /* 0x000000040500788c */ /* 0x000fe4000bf05270 */
[----:B------:R-:W-:Y:S02]  /*2010*/  UISETP.NE.AND UP1, UPT, UR6, 0x4, UPT ;  /* 0x000000040600788c */ /* 0x000fe4000bf25270 */
[----:B------:R-:W-:Y:S02]  /*2020*/  USEL UR7, URZ, 0x1, UP0 ;  /* 0x000000013f077887 */ /* 0x000fe40008000000 */
[----:B------:R-:W-:-:S02]  /*2030*/  USEL UR5, UR5, URZ, UP0 ;  /* 0x0000003f05057287 */ /* 0x000fc40008000000 */
[----:B------:R-:W-:Y:S02]  /*2040*/  USEL UR6, UR6, URZ, UP1 ;  /* 0x0000003f06067287 */ /* 0x000fe40008800000 */
[----:B------:R-:W-:Y:S01]  /*2050*/  LOP3.LUT R5, R5, UR7, RZ, 0x3c, !PT ;  /* 0x0000000705057c12 */ /* 0x000fe2000f8e3cff */
[----:B------:R-:W-:Y:S09]  /*2060*/  @P1 BRA `(.L_x_31) ;  /* 0xfffffff800c01947 */ /* 0x000ff2000383ffff */
.L_x_24:
[----:B------:R-:W4:Y:S02]  /*2070*/  LDC R0, c[0x0][0x28c] ;  /* 0x0000a300ff007b82 */ /* 0x000f240000000800 */
[----:B----4-:R-:W-:-:S13]  /*2080*/  ISETP.GE.AND P1, PT, R0, 0x1, PT ;  /* 0x000000010000780c */ /* 0x010fda0003f26270 */
[----:B------:R-:W-:Y:S05]  /*2090*/  @!P1 BRA `(.L_x_32) ;  /* 0x0000000000349947 */ /* 0x000fea0003800000 */
[----:B------:R-:W-:Y:S05]  /*20a0*/  @!P0 BRA `(.L_x_33) ;  /* 0x0000000000048947 */ /* 0x000fea0003800000 */
[----:B------:R-:W-:Y:S01]  /*20b0*/  BPT.TRAP 0x1 ;  /* 0x000000040000795c */ /* 0x000fe20000300000 */
.L_x_33:
[----:B------:R-:W-:Y:S01]  /*20c0*/  UISETP.LT.AND UP0, UPT, UR49, 0x1, UPT ;  /* 0x000000013100788c */ /* 0x000fe2000bf01270 */
[----:B------:R-:W-:-:S03]  /*20d0*/  ISETP.GT.U32.AND P0, PT, R22, 0x1, PT ;  /* 0x000000011600780c */ /* 0x000fc60003f04070 */
[----:B------:R-:W-:-:S04]  /*20e0*/  USEL UR4, UR49, 0x1, UP0 ;  /* 0x0000000131047887 */ /* 0x000fc80008000000 */
[----:B------:R-:W-:-:S04]  /*20f0*/  UIADD3 UR4, UR48, UR49, -UR4 ;  /* 0x0000003130047290 */ /* 0x000fc8000fffe804 */
[----:B------:R-:W-:-:S04]  /*2100*/  USHF.L.U32 UR4, UR4, 0x3, URZ ;  /* 0x0000000304047899 */ /* 0x000fc8000800063f */
[----:B------:R-:W-:-:S04]  /*2110*/  ULOP3.LUT UR4, UR4, 0x18, URZ, 0xc0, !UPT ;  /* 0x0000001804047892 */ /* 0x000fc8000f8ec03f */
[----:B------:R-:W-:-:S04]  /*2120*/  UIADD3 UR4, UR51, 0x20, UR4 ;  /* 0x0000002033047890 */ /* 0x000fc8000fffe004 */
[----:B------:R-:W-:-:S09]  /*2130*/  UPRMT UR4, URZ, 0x654, UR4 ;  /* 0x000006543f047896 */ /* 0x000fd20008000004 */
[----:B------:R-:W-:Y:S01]  /*2140*/  SYNCS.ARRIVE.TRANS64.RED.A1T0 RZ, [UR4], RZ ;  /* 0x000000ffffff79a7 */ /* 0x000fe20008100404 */
[----:B------:R-:W-:Y:S05]  /*2150*/  @P0 BRA `(.L_x_32) ;  /* 0x0000000000040947 */ /* 0x000fea0003800000 */
[----:B------:R-:W-:Y:S01]  /*2160*/  BPT.TRAP 0x1 ;  /* 0x000000040000795c */ /* 0x000fe20000300000 */
.L_x_32:
[----:B------:R-:W-:Y:S01]  /*2170*/  UIADD3 UR4, UR51, 0x200, URZ ;  /* 0x0000020033047890 */ /* 0x000fe2000fffe03f */
[----:B------:R-:W-:Y:S02]  /*2180*/  R2UR UR46, R23 ;  /* 0x00000000172e72ca */ /* 0x000fe400000e0000 */
[----:B------:R-:W-:Y:S01]  /*2190*/  R2UR UR45, R157 ;  /* 0x000000009d2d72ca */ /* 0x000fe200000e0000 */
[----:B------:R-:W-:-:S06]  /*21a0*/  ULOP3.LUT UP0, URZ, UR4, 0x1bf, URZ, 0xc0, !UPT ;  /* 0x000001bf043f7892 */ /* 0x000fcc000f80c03f */
[----:B------:R-:W-:-:S04]  /*21b0*/  PLOP3.LUT P0, PT, PT, PT, UP0, 0x80, 0x0 ;  /* 0x000000000000781c */ /* 0x000fc80003f0f008 */
[----:B------:R-:W-:Y:S02]  /*21c0*/  USHF.L.U32 UR46, UR46, 0x8, URZ ;  /* 0x000000082e2e7899 */ /* 0x000fe4000800063f */
[----:B------:R-:W-:-:S07]  /*21d0*/  USHF.L.U32 UR45, UR45, 0x7, URZ ;  /* 0x000000072d2d7899 */ /* 0x000fce000800063f */
[----:B------:R-:W-:Y:S05]  /*21e0*/  @!P0 BRA `(.L_x_34) ;  /* 0x00000000007c8947 */ /* 0x000fea0003800000 */
[----:B------:R-:W-:Y:S01]  /*21f0*/  MOV R23, 0x0 ;  /* 0x0000000000177802 */ /* 0x000fe20000000f00 */
[----:B------:R-:W-:Y:S01]  /*2200*/  ULDC.64 UR4, c[0x4][0x80] ;  /* 0x0100200000047ab9 */ /* 0x000fe20000000a00 */
[----:B------:R-:W-:Y:S01]  /*2210*/  ULDC.64 UR6, c[0x4][0x10] ;  /* 0x0100040000067ab9 */ /* 0x000fe20000000a00 */
[----:B--23--:R-:W-:Y:S01]  /*2220*/  MOV R4, UR4 ;  /* 0x0000000400047c02 */ /* 0x00cfe20008000f00 */
[----:B------:R2:W3:Y:S01]  /*2230*/  LDC.64 R14, c[0x4][R23] ;  /* 0x01000000170e7b82 */ /* 0x0004e20000000a00 */
[----:B------:R-:W-:Y:S01]  /*2240*/  IMAD.U32 R5, RZ, RZ, UR5 ;  /* 0x00000005ff057e24 */ /* 0x000fe2000f8e00ff */
[----:B------:R-:W-:Y:S01]  /*2250*/  ULDC.64 UR4, c[0x4][0x88] ;  /* 0x0100220000047ab9 */ /* 0x000fe20000000a00 */
[----:B------:R-:W-:Y:S02]  /*2260*/  MOV R10, UR6 ;  /* 0x00000006000a7c02 */ /* 0x000fe40008000f00 */
[----:B------:R-:W-:Y:S02]  /*2270*/  MOV R6, UR4 ;  /* 0x0000000400067c02 */ /* 0x000fe40008000f00 */
[----:B------:R-:W-:-:S02]  /*2280*/  MOV R7, UR5 ;  /* 0x0000000500077c02 */ /* 0x000fc40008000f00 */
[----:B------:R-:W-:Y:S02]  /*2290*/  MOV R11, UR7 ;  /* 0x00000007000b7c02 */ /* 0x000fe40008000f00 */
[----:B------:R-:W-:Y:S02]  /*22a0*/  MOV R8, 0x70 ;  /* 0x0000007000087802 */ /* 0x000fe40000000f00 */
[----:B------:R-:W-:Y:S02]  /*22b0*/  MOV R12, 0x1 ;  /* 0x00000001000c7802 */ /* 0x000fe40000000f00 */
[----:B--2---:R-:W-:-:S07]  /*22c0*/  MOV R13, RZ ;  /* 0x000000ff000d7202 */ /* 0x004fce0000000f00 */
[----:B------:R-:W-:-:S07]  /*22d0*/  LEPC R20, `(.L_x_35) ;  /* 0x000000001014794e */ /* 0x000fce0000000000 */
[----:B-1-3-5:R-:W-:Y:S05]  /*22e0*/  CALL.ABS.NOINC R14 ;  /* 0x000000000e007343 */ /* 0x02afea0003c00000 */
.L_x_35:
[----:B------:R1:W2:Y:S01]  /*22f0*/  LDC.64 R14, c[0x4][R23] ;  /* 0x01000000170e7b82 */ /* 0x0002a20000000a00 */
[----:B------:R-:W-:Y:S01]  /*2300*/  ULDC.64 UR4, c[0x4][0x80] ;  /* 0x0100200000047ab9 */ /* 0x000fe20000000a00 */
[----:B------:R-:W-:Y:S01]  /*2310*/  ULDC.64 UR6, c[0x4][0x10] ;  /* 0x0100040000067ab9 */ /* 0x000fe20000000a00 */
[----:B------:R-:W-:Y:S01]  /*2320*/  IMAD.U32 R4, RZ, RZ, UR4 ;  /* 0x00000004ff047e24 */ /* 0x000fe2000f8e00ff */
[----:B------:R-:W-:Y:S01]  /*2330*/  MOV R5, UR5 ;  /* 0x0000000500057c02 */ /* 0x000fe20008000f00 */
[----:B------:R-:W-:Y:S01]  /*2340*/  ULDC.64 UR4, c[0x4][0x88] ;  /* 0x0100220000047ab9 */ /* 0x000fe20000000a00 */
[----:B------:R-:W-:Y:S01]  /*2350*/  MOV R10, UR6 ;  /* 0x00000006000a7c02 */ /* 0x000fe20008000f00 */
[----:B------:R-:W-:Y:S01]  /*2360*/  IMAD.MOV.U32 R13, RZ, RZ, RZ ;  /* 0x000000ffff0d7224 */ /* 0x000fe200078e00ff */
[----:B------:R-:W-:Y:S02]  /*2370*/  MOV R6, UR4 ;  /* 0x0000000400067c02 */ /* 0x000fe40008000f00 */
[----:B------:R-:W-:-:S02]  /*2380*/  MOV R7, UR5 ;  /* 0x0000000500077c02 */ /* 0x000fc40008000f00 */
[----:B------:R-:W-:Y:S02]  /*2390*/  MOV R11, UR7 ;  /* 0x00000007000b7c02 */ /* 0x000fe40008000f00 */
[----:B------:R-:W-:Y:S02]  /*23a0*/  MOV R8, 0x70 ;  /* 0x0000007000087802 */ /* 0x000fe40000000f00 */
[----:B-1----:R-:W-:-:S07]  /*23b0*/  MOV R12, 0x1 ;  /* 0x00000001000c7802 */ /* 0x002fce0000000f00 */
[----:B------:R-:W-:-:S07]  /*23c0*/  LEPC R20, `(.L_x_34) ;  /* 0x000000001014794e */ /* 0x000fce0000000000 */
[----:B--2---:R-:W-:Y:S05]  /*23d0*/  CALL.ABS.NOINC R14 ;  /* 0x000000000e007343 */ /* 0x004fea0003c00000 */
.L_x_34:
[----:B------:R-:W-:Y:S02]  /*23e0*/  ULDC.64 UR4, c[0x0][0x590] ;  /* 0x0001640000047ab9 */ /* 0x000fe40000000a00 */
[----:B------:R-:W-:Y:S02]  /*23f0*/  MOV R176, UR4 ;  /* 0x0000000400b07c02 */ /* 0x000fe40008000f00 */
[----:B------:R-:W-:Y:S02]  /*2400*/  MOV R177, UR5 ;  /* 0x0000000500b17c02 */ /* 0x000fe40008000f00 */
[----:B------:R-:W-:-:S04]  /*2410*/  ISETP.NE.U32.AND P2, PT, R176, RZ, PT ;  /* 0x000000ffb000720c */ /* 0x000fc80003f45070 */
[----:B------:R-:W-:-:S13]  /*2420*/  ISETP.NE.AND.EX P2, PT, R177, RZ, PT, P2 ;  /* 0x000000ffb100720c */ /* 0x000fda0003f45320 */
[----:B------:R-:W-:Y:S05]  /*2430*/  @!P2 BRA `(.L_x_36) ;  /* 0x000000000034a947 */ /* 0x000fea0003800000 */
[----:B------:R-:W-:Y:S02]  /*2440*/  ULDC.64 UR4, c[0x0][0x588] ;  /* 0x0001620000047ab9 */ /* 0x000fe40000000a00 */
[----:B------:R-:W-:-:S04]  /*2450*/  ISETP.NE.U32.AND P0, PT, RZ, UR4, PT ;  /* 0x00000004ff007c0c */ /* 0x000fc8000bf05070 */
[----:B------:R-:W-:-:S13]  /*2460*/  ISETP.NE.AND.EX P0, PT, RZ, UR5, PT, P0 ;  /* 0x00000005ff007c0c */ /* 0x000fda000bf05300 */
[----:B------:R-:W-:Y:S05]  /*2470*/  @!P0 BRA `(.L_x_37) ;  /* 0x0000000000188947 */ /* 0x000fea0003800000 */
[----:B--23--:R-:W2:Y:S01]  /*2480*/  LDC.64 R4, c[0x0][0x588] ;  /* 0x00016200ff047b82 */ /* 0x00cea20000000a00 */
[----:B------:R-:W-:-:S04]  /*2490*/  IMAD R3, R176, UR47, RZ ;  /* 0x0000002fb0037c24 */ /* 0x000fc8000f8e02ff */
[----:B--2---:R-:W-:-:S05]  /*24a0*/  IMAD.WIDE R4, R3, 0x4, R4 ;  /* 0x0000000403047825 */ /* 0x004fca00078e0204 */
[----:B-----5:R4:W5:Y:S01]  /*24b0*/  LDG.E R154, desc[UR42][R4.64] ;  /* 0x0000002a049a7981 */ /* 0x020962000c1e1900 */
[----:B------:R-:W-:Y:S01]  /*24c0*/  MOV R152, 0x1 ;  /* 0x0000000100987802 */ /* 0x000fe20000000f00 */
[----:B------:R-:W-:Y:S06]  /*24d0*/  BRA `(.L_x_36) ;  /* 0x00000000000c7947 */ /* 0x000fec0003800000 */
.L_x_37:
[----:B------:R-:W-:Y:S01]  /*24e0*/  ULDC UR4, c[0x0][0x580] ;  /* 0x0001600000047ab9 */ /* 0x000fe20000000800 */
[----:B------:R-:W-:Y:S02]  /*24f0*/  MOV R152, 0x1 ;  /* 0x0000000100987802 */ /* 0x000fe40000000f00 */
[----:B-----5:R-:W-:-:S07]  /*2500*/  MOV R154, UR4 ;  /* 0x00000004009a7c02 */ /* 0x020fce0008000f00 */
.L_x_36:
[----:B------:R-:W1:Y:S02]  /*2510*/  LDC.64 R6, c[0x0][0x5b0] ;  /* 0x00016c00ff067b82 */ /* 0x000e640000000a00 */
[----:B-1----:R-:W-:-:S04]  /*2520*/  ISETP.NE.U32.AND P0, PT, R6, RZ, PT ;  /* 0x000000ff0600720c */ /* 0x002fc80003f05070 */
[----:B------:R-:W-:-:S13]  /*2530*/  ISETP.NE.AND.EX P0, PT, R7, RZ, PT, P0 ;  /* 0x000000ff0700720c */ /* 0x000fda0003f05300 */
[----:B------:R-:W-:Y:S05]  /*2540*/  @!P0 BRA `(.L_x_38) ;  /* 0x00000000002c8947 */ /* 0x000fea0003800000 */
[----:B------:R-:W-:Y:S02]  /*2550*/  ULDC.64 UR4, c[0x0][0x5a8] ;  /* 0x00016a0000047ab9 */ /* 0x000fe40000000a00 */
[----:B------:R-:W-:-:S04]  /*2560*/  ISETP.NE.U32.AND P0, PT, RZ, UR4, PT ;  /* 0x00000004ff007c0c */ /* 0x000fc8000bf05070 */
[----:B------:R-:W-:-:S13]  /*2570*/  ISETP.NE.AND.EX P0, PT, RZ, UR5, PT, P0 ;  /* 0x00000005ff007c0c */ /* 0x000fda000bf05300 */
[----:B------:R-:W-:Y:S05]  /*2580*/  @!P0 BRA `(.L_x_39) ;  /* 0x0000000000148947 */ /* 0x000fea0003800000 */
[----:B--234-:R-:W1:Y:S01]  /*2590*/  LDC.64 R4, c[0x0][0x5a8] ;  /* 0x00016a00ff047b82 */ /* 0x01ce620000000a00 */
[----:B------:R-:W-:-:S04]  /*25a0*/  IMAD R3, R6, UR47, RZ ;  /* 0x0000002f06037c24 */ /* 0x000fc8000f8e02ff */
[----:B-1----:R-:W-:-:S05]  /*25b0*/  IMAD.WIDE R4, R3, 0x4, R4 ;  /* 0x0000000403047825 */ /* 0x002fca00078e0204 */
[----:B-----5:R1:W5:Y:S01]  /*25c0*/  LDG.E R155, desc[UR42][R4.64] ;  /* 0x0000002a049b7981 */ /* 0x020362000c1e1900 */
[----:B------:R-:W-:Y:S05]  /*25d0*/  BRA `(.L_x_38) ;  /* 0x0000000000087947 */ /* 0x000fea0003800000 */
.L_x_39:
[----:B------:R-:W-:Y:S02]  /*25e0*/  ULDC UR4, c[0x0][0x5a0] ;  /* 0x0001680000047ab9 */ /* 0x000fe40000000800 */
[----:B-----5:R-:W-:-:S07]  /*25f0*/  MOV R155, UR4 ;  /* 0x00000004009b7c02 */ /* 0x020fce0008000f00 */
.L_x_38:
[----:B------:R-:W-:Y:S01]  /*2600*/  ULDC.64 UR4, c[0x0][0x588] ;  /* 0x0001620000047ab9 */ /* 0x000fe20000000a00 */
[----:B------:R-:W-:Y:S01]  /*2610*/  ISETP.NE.U32.AND P1, PT, R176, RZ, PT ;  /* 0x000000ffb000720c */ /* 0x000fe20003f25070 */
[----:B------:R-:W-:Y:S02]  /*2620*/  UISETP.NE.U32.AND UP0, UPT, UR4, URZ, UPT ;  /* 0x0000003f0400728c */ /* 0x000fe4000bf05070 */
[----:B------:R-:W-:Y:S02]  /*2630*/  ISETP.NE.U32.AND P3, PT, RZ, UR4, PT ;  /* 0x00000004ff007c0c */ /* 0x000fe4000bf65070 */
[----:B------:R-:W-:Y:S01]  /*2640*/  ISETP.NE.AND.EX P5, PT, R177, RZ, PT, P1 ;  /* 0x000000ffb100720c */ /* 0x000fe20003fa5310 */
[----:B------:R-:W-:Y:S02]  /*2650*/  UISETP.NE.AND.EX UP0, UPT, UR5, URZ, UPT, UP0 ;  /* 0x0000003f0500728c */ /* 0x000fe4000bf05300 */
[----:B------:R-:W-:Y:S02]  /*2660*/  ISETP.NE.AND.EX P3, PT, RZ, UR5, PT, P3 ;  /* 0x00000005ff007c0c */ /* 0x000fe4000bf65330 */
[----:B------:R-:W-:-:S02]  /*2670*/  PLOP3.LUT P0, PT, PT, PT, PT, 0x8, 0x0 ;  /* 0x000000000000781c */ /* 0x000fc40003f0e170 */
[----:B------:R-:W-:-:S04]  /*2680*/  PLOP3.LUT P4, PT, PT, PT, UP0, 0x80, 0x0 ;  /* 0x000000000000781c */ /* 0x000fc80003f8f008 */
[----:B------:R-:W-:-:S05]  /*2690*/  PLOP3.LUT P4, PT, P4, PT, PT, 0x8, 0x0 ;  /* 0x000000000000781c */ /* 0x000fca000278e170 */
[----:B------:R-:W-:Y:S08]  /*26a0*/  @P3 BRA P5, `(.L_x_40) ;  /* 0x0000000000243947 */ /* 0x000ff00002800000 */
[----:B------:R-:W-:Y:S04]  /*26b0*/  BSSY B0, `(.L_x_40) ;  /* 0x0000008000007945 */ /* 0x000fe80003800000 */
[----:B------:R-:W-:Y:S05]  /*26c0*/  @!P2 BRA `(.L_x_41) ;  /* 0x000000000014a947 */ /* 0x000fea0003800000 */
[----:B------:R-:W-:Y:S02]  /*26d0*/  LOP3.LUT P3, RZ, R152, 0xff, RZ, 0xc0, !PT ;  /* 0x000000ff98ff7812 */ /* 0x000fe4000786c0ff */
[----:B------:R-:W-:-:S11]  /*26e0*/  PLOP3.LUT P0, PT, P4, PT, PT, 0x80, 0x0 ;  /* 0x000000000000781c */ /* 0x000fd6000270f070 */
[----:B------:R-:W-:Y:S05]  /*26f0*/  @!P3 BRA `(.L_x_42) ;  /* 0x00000000000cb947 */ /* 0x000fea0003800000 */
[----:B-----5:R-:W-:Y:S01]  /*2700*/  FSETP.EQ.AND P0, PT, R154, RZ, PT ;  /* 0x000000ff9a00720b */ /* 0x020fe20003f02000 */
[----:B------:R-:W-:-:S12]  /*2710*/  BRA `(.L_x_42) ;  /* 0x0000000000047947 */ /* 0x000fd80003800000 */
.L_x_41:
[----:B-----5:R-:W-:-:S13]  /*2720*/  FSETP.EQ.AND P0, PT, R154, RZ, PT ;  /* 0x000000ff9a00720b */ /* 0x020fda0003f02000 */
.L_x_42:
[----:B------:R-:W-:Y:S05]  /*2730*/  BSYNC B0 ;  /* 0x0000000000007941 */ /* 0x000fea0003800000 */
.L_x_40:
[----:B------:R-:W-:Y:S04]  /*2740*/  BSSY B0, `(.L_x_43) ;  /* 0x0000007000007945 */ /* 0x000fe80003800000 */
[----:B------:R-:W-:Y:S05]  /*2750*/  @!P2 BRA `(.L_x_44) ;  /* 0x000000000010a947 */ /* 0x000fea0003800000 */
[----:B------:R-:W-:-:S13]  /*2760*/  LOP3.LUT P2, RZ, R152, 0xff, RZ, 0xc0, !PT ;  /* 0x000000ff98ff7812 */ /* 0x000fda000784c0ff */
[----:B------:R-:W-:Y:S05]  /*2770*/  @!P2 BRA `(.L_x_45) ;  /* 0x00000000000ca947 */ /* 0x000fea0003800000 */
[----:B-----5:R-:W-:Y:S01]  /*2780*/  FSETP.EQ.AND P4, PT, R154, RZ, PT ;  /* 0x000000ff9a00720b */ /* 0x020fe20003f82000 */
[----:B------:R-:W-:-:S12]  /*2790*/  BRA `(.L_x_45) ;  /* 0x0000000000047947 */ /* 0x000fd80003800000 */
.L_x_44:
[----:B-----5:R-:W-:-:S13]  /*27a0*/  FSETP.EQ.AND P4, PT, R154, RZ, PT ;  /* 0x000000ff9a00720b */ /* 0x020fda0003f82000 */
.L_x_45:
[----:B------:R-:W-:Y:S05]  /*27b0*/  BSYNC B0 ;  /* 0x0000000000007941 */ /* 0x000fea0003800000 */
.L_x_43:
[----:B------:R-:W-:Y:S01]  /*27c0*/  BSSY B0, `(.L_x_46) ;  /* 0x0000024000007945 */ /* 0x000fe20003800000 */
[----:B------:R-:W-:Y:S02]  /*27d0*/  MOV R0, RZ ;  /* 0x000000ff00007202 */ /* 0x000fe40000000f00 */
[----:B------:R-:W-:Y:S02]  /*27e0*/  CS2R R10, SRZ ;  /* 0x00000000000a7805 */ /* 0x000fe4000001ff00 */
[----:B------:R-:W-:Y:S02]  /*27f0*/  CS2R R8, SRZ ;  /* 0x0000000000087805 */ /* 0x000fe4000001ff00 */
[----:B------:R-:W-:Y:S02]  /*2800*/  CS2R R6, SRZ ;  /* 0x0000000000067805 */ /* 0x000fe4000001ff00 */
[----:B-1234-:R-:W-:Y:S01]  /*2810*/  CS2R R4, SRZ ;  /* 0x0000000000047805 */ /* 0x01efe2000001ff00 */
[----:B------:R-:W-:Y:S06]  /*2820*/  @P0 BRA `(.L_x_47) ;  /* 0x0000000000740947 */ /* 0x000fec0003800000 */
[----:B------:R-:W-:-:S13]  /*2830*/  ISETP.NE.AND P2, PT, R171, 0x3, PT ;  /* 0x00000003ab00780c */ /* 0x000fda0003f45270 */
[----:B------:R-:W-:Y:S05]  /*2840*/  @!P2 BRA `(.L_x_48) ;  /* 0x000000000004a947 */ /* 0x000fea0003800000 */
[----:B------:R-:W-:Y:S01]  /*2850*/  BPT.TRAP 0x1 ;  /* 0x000000040000795c */ /* 0x000fe20000300000 */
.L_x_48:
[----:B------:R-:W-:Y:S01]  /*2860*/  SHF.L.U32 R3, RZ, 0x1f, RZ ;  /* 0x0000001fff037819 */ /* 0x000fe200000006ff */
[----:B------:R-:W-:Y:S01]  /*2870*/  IMAD.MOV.U32 R0, RZ, RZ, 0x1 ;  /* 0x00000001ff007424 */ /* 0x000fe200078e00ff */
[----:B------:R-:W-:Y:S02]  /*2880*/  MOV R11, RZ ;  /* 0x000000ff000b7202 */ /* 0x000fe40000000f00 */
[----:B------:R-:W1:Y:S02]  /*2890*/  SYNCS.PHASECHK.TRANS64.TRYWAIT P2, [UR51+0x40], R3 ;  /* 0x00004003ff0075a7 */ /* 0x000e640008040173 */
[----:B-1----:R-:W-:Y:S05]  /*28a0*/  @!P2 BRA `(.L_x_49) ;  /* 0x0000013800c8a947 */ /* 0x002fea0003800000 */
.L_x_227:
[----:B------:R-:W-:Y:S02]  /*28b0*/  MOV R10, RZ ;  /* 0x000000ff000a7202 */ /* 0x000fe40000000f00 */
[----:B------:R-:W-:Y:S02]  /*28c0*/  CS2R R8, SRZ ;  /* 0x0000000000087805 */ /* 0x000fe4000001ff00 */
[----:B------:R-:W-:Y:S02]  /*28d0*/  CS2R R6, SRZ ;  /* 0x0000000000067805 */ /* 0x000fe4000001ff00 */
[----:B-1----:R-:W-:Y:S01]  /*28e0*/  CS2R R4, SRZ ;  /* 0x0000000000047805 */ /* 0x002fe2000001ff00 */
[----:B------:R-:W-:Y:S06]  /*28f0*/  @P4 BRA `(.L_x_47) ;  /* 0x0000000000404947 */ /* 0x000fec0003800000 */
[C---:B------:R-:W-:Y:S01]  /*2900*/  SHF.L.U32 R3, R18.reuse, 0x4, RZ ;  /* 0x0000000412037819 */ /* 0x040fe200000006ff */
[----:B------:R-:W-:Y:S05]  /*2910*/  WARPSYNC.ALL ;  /* 0x0000000000007948 */ /* 0x000fea0003800000 */
[----:B------:R-:W-:Y:S02]  /*2920*/  SHF.L.U32 R4, R18, 0x5, RZ ;  /* 0x0000000512047819 */ /* 0x000fe400000006ff */
[----:B------:R-:W-:Y:S02]  /*2930*/  SHF.R.U32.HI R6, RZ, 0x1, R18 ;  /* 0x00000001ff067819 */ /* 0x000fe40000011612 */
[----:B------:R-:W-:-:S02]  /*2940*/  LOP3.LUT R3, R3, 0xe00, RZ, 0xc0, !PT ;  /* 0x00000e0003037812 */ /* 0x000fc400078ec0ff */
[----:B------:R-:W-:Y:S02]  /*2950*/  LOP3.LUT R5, R4, 0xc0, RZ, 0xc0, !PT ;  /* 0x000000c004057812 */ /* 0x000fe400078ec0ff */
[----:B------:R-:W-:Y:S02]  /*2960*/  SHF.L.U32 R8, R18, 0x2, RZ ;  /* 0x0000000212087819 */ /* 0x000fe400000006ff */
[----:B------:R-:W-:Y:S02]  /*2970*/  LOP3.LUT R3, R3, 0x20, R4, 0xf8, !PT ;  /* 0x0000002003037812 */ /* 0x000fe400078ef804 */
[----:B------:R-:W-:Y:S02]  /*2980*/  LOP3.LUT R5, R5, 0x8, R6, 0xf8, !PT ;  /* 0x0000000805057812 */ /* 0x000fe400078ef806 */
[----:B------:R-:W-:Y:S02]  /*2990*/  LOP3.LUT R3, R3, 0x100, R4, 0xf8, !PT ;  /* 0x0000010003037812 */ /* 0x000fe400078ef804 */
[----:B------:R-:W-:-:S04]  /*29a0*/  LOP3.LUT R8, R5, 0x18, R8, 0x78, !PT ;  /* 0x0000001805087812 */ /* 0x000fc800078e7808 */
[----:B------:R-:W-:-:S04]  /*29b0*/  LOP3.LUT R3, R3, R8, RZ, 0xfc, !PT ;  /* 0x0000000803037212 */ /* 0x000fc800078efcff */
[----:B------:R-:W-:-:S04]  /*29c0*/  LEA R3, R3, UR51, 0x1 ;  /* 0x0000003303037c11 */ /* 0x000fc8000f8e08ff */
[----:B------:R-:W-:Y:S01]  /*29d0*/  LEA R8, R156, R3, 0x1 ;  /* 0x000000039c087211 */ /* 0x000fe200078e08ff */
[----:B------:R1:W2:Y:S05]  /*29e0*/  LDSM.16.M88.4 R4, [R3+0x200] ;  /* 0x000200000304783b */ /* 0x0002aa0000000200 */
[----:B------:R-:W3:Y:S02]  /*29f0*/  LDSM.16.M88.4 R8, [R8+0x200] ;  /* 0x000200000808783b */ /* 0x000ee40000000200 */
.L_x_47:
[----:B------:R-:W-:Y:S05]  /*2a00*/  BSYNC B0 ;  /* 0x0000000000007941 */ /* 0x000fea0003800000 */
.L_x_46:
[----:B-12---:R-:W-:Y:S02]  /*2a10*/  HADD2.F32 R3, -RZ, R5.H0_H0 ;  /* 0x20000005ff037230 */ /* 0x006fe40000004100 */
[C---:B-----5:R-:W-:Y:S01]  /*2a20*/  FMUL R13, R155.reuse, R90 ;  /* 0x0000005a9b0d7220 */ /* 0x060fe20000400000 */
[----:B------:R-:W-:Y:S01]  /*2a30*/  IMAD.MOV.U32 R20, RZ, RZ, 0x3aae005b ;  /* 0x3aae005bff147424 */ /* 0x000fe200078e00ff */
[----:B------:R-:W-:Y:S01]  /*2a40*/  MOV R21, 0x3c09919f ;  /* 0x3c09919f00157802 */ /* 0x000fe20000000f00 */
[C---:B------:R-:W-:Y:S01]  /*2a50*/  FMUL R163, R155.reuse, R91 ;  /* 0x0000005b9ba37220 */ /* 0x040fe20000400000 */
[----:B------:R-:W-:Y:S01]  /*2a60*/  FFMA R12, R154, R3, R13 ;  /* 0x000000039a0c7223 */ /* 0x000fe2000000000d */
[----:B------:R-:W-:Y:S01]  /*2a70*/  MOV R3, 0x38eb4c3a ;  /* 0x38eb4c3a00037802 */ /* 0x000fe20000000f00 */
[----:B------:R-:W-:Y:S01]  /*2a80*/  HADD2.F32 R91, -RZ, R6.H0_H0 ;  /* 0x20000006ff5b7230 */ /* 0x000fe20000004100 */
[----:B------:R-:W-:Y:S01]  /*2a90*/  MOV R23, 0x3d24d99a ;  /* 0x3d24d99a00177802 */ /* 0x000fe20000000f00 */
[----:B------:R-:W-:Y:S01]  /*2aa0*/  FMUL R164, R12, 0.70710676908493041992 ;  /* 0x3f3504f30ca47820 */ /* 0x000fe20000400000 */
[----:B------:R-:W-:Y:S01]  /*2ab0*/  MOV R157, 0x3e235519 ;  /* 0x3e235519009d7802 */ /* 0x000fe20000000f00 */
[C---:B------:R-:W-:Y:S01]  /*2ac0*/  FMUL R92, R155.reuse, R92 ;  /* 0x0000005c9b5c7220 */ /* 0x040fe20000400000 */
[----:B------:R-:W-:Y:S01]  /*2ad0*/  MOV R158, 0x3f69b4f9 ;  /* 0x3f69b4f9009e7802 */ /* 0x000fe20000000f00 */
[C---:B------:R-:W-:Y:S01]  /*2ae0*/  FMUL R13, R164.reuse, R164 ;  /* 0x000000a4a40d7220 */ /* 0x040fe20000400000 */
[C---:B------:R-:W-:Y:S01]  /*2af0*/  FSETP.GE.AND P2, PT, |R164|.reuse, 1.0029599666595458984, PT ;  /* 0x3f8060fea400780b */ /* 0x040fe20003f46200 */
[C---:B------:R-:W-:Y:S01]  /*2b00*/  FMUL R167, R155.reuse, R94 ;  /* 0x0000005e9ba77220 */ /* 0x040fe20000400000 */
[C---:B------:R-:W-:Y:S01]  /*2b10*/  FMUL R96, R155.reuse, R96 ;  /* 0x000000609b607220 */ /* 0x040fe20000400000 */
[C---:B------:R-:W-:Y:S01]  /*2b20*/  FMUL R98, R155.reuse, R98 ;  /* 0x000000629b627220 */ /* 0x040fe20000400000 */
[----:B------:R-:W-:Y:S01]  /*2b30*/  FSEL R13, |R164|, R13, P2 ;  /* 0x0000000da40d7208 */ /* 0x000fe20001000200 */
[----:B------:R-:W-:Y:S01]  /*2b40*/  FMUL R102, R155, R102 ;  /* 0x000000669b667220 */ /* 0x000fe20000400000 */
[----:B------:R-:W-:Y:S01]  /*2b50*/  FSEL R14, R3, 8.4834944573231041431e-05, P2 ;  /* 0x38b1e96a030e7808 */ /* 0x000fe20001000000 */
[----:B------:R-:W-:Y:S01]  /*2b60*/  FMUL R12, R12, 0.5 ;  /* 0x3f0000000c0c7820 */ /* 0x000fe20000400000 */
[----:B------:R-:W-:-:S02]  /*2b70*/  FSEL R90, -R20, -0.00082130916416645050049, P2 ;  /* 0xba574d20145a7808 */ /* 0x000fc40001000100 */
[----:B------:R-:W-:Y:S02]  /*2b80*/  FSEL R15, R21, 0.0052134888246655464172, P2 ;  /* 0x3baad5ea150f7808 */ /* 0x000fe40001000000 */
[----:B------:R-:W-:Y:S01]  /*2b90*/  FSEL R159, -R23, -0.026868773624300956726, P2 ;  /* 0xbcdc1be7179f7808 */ /* 0x000fe20001000100 */
[C---:B------:R-:W-:Y:S01]  /*2ba0*/  FFMA R14, R13.reuse, R14, R90 ;  /* 0x0000000e0d0e7223 */ /* 0x040fe2000000005a */
[----:B------:R-:W-:Y:S02]  /*2bb0*/  FSEL R161, R158, -0.37612664699554443359, P2 ;  /* 0xbec093ac9ea17808 */ /* 0x000fe40001000000 */
[----:B------:R-:W-:Y:S01]  /*2bc0*/  FSEL R90, -|R164|, R164, P2 ;  /* 0x000000a4a45a7208 */ /* 0x000fe20001000300 */
[----:B------:R-:W-:Y:S01]  /*2bd0*/  FFMA R14, R13, R14, R15 ;  /* 0x0000000e0d0e7223 */ /* 0x000fe2000000000f */
[----:B------:R-:W-:-:S03]  /*2be0*/  FSEL R15, R157, 0.11284004896879196167, P2 ;  /* 0x3de718af9d0f7808 */ /* 0x000fc60001000000 */
[----:B------:R-:W-:Y:S01]  /*2bf0*/  FFMA R14, R13, R14, R159 ;  /* 0x0000000e0d0e7223 */ /* 0x000fe2000000009f */
[----:B------:R-:W-:-:S03]  /*2c00*/  MOV R159, 0x3f210a14 ;  /* 0x3f210a14009f7802 */ /* 0x000fc60000000f00 */
[----:B------:R-:W-:Y:S01]  /*2c10*/  FFMA R14, R13, R14, R15 ;  /* 0x0000000e0d0e7223 */ /* 0x000fe2000000000f */
[----:B------:R-:W-:-:S03]  /*2c20*/  FSEL R15, R159, 0.12837915122509002686, P2 ;  /* 0x3e0375d39f0f7808 */ /* 0x000fc60001000000 */
[----:B------:R-:W-:Y:S01]  /*2c30*/  FFMA R14, R13, R14, R161 ;  /* 0x0000000e0d0e7223 */ /* 0x000fe200000000a1 */
[----:B------:R-:W-:-:S03]  /*2c40*/  HADD2.F32 R161, -RZ, R6.H1_H1 ;  /* 0x30000006ffa17230 */ /* 0x000fc60000004100 */
[----:B------:R-:W-:Y:S01]  /*2c50*/  FFMA R13, R13, R14, R15 ;  /* 0x0000000e0d0d7223 */ /* 0x000fe2000000000f */
[----:B------:R-:W-:-:S03]  /*2c60*/  HADD2.F32 R15, -RZ, R5.H1_H1 ;  /* 0x30000005ff0f7230 */ /* 0x000fc60000004100 */
[----:B------:R-:W-:Y:S01]  /*2c70*/  FFMA R13, R13, R90, R90 ;  /* 0x0000005a0d0d7223 */ /* 0x000fe2000000005a */
[----:B------:R-:W-:Y:S01]  /*2c80*/  FMUL R90, R155, R93 ;  /* 0x0000005d9b5a7220 */ /* 0x000fe20000400000 */
[C---:B------:R-:W-:Y:S01]  /*2c90*/  FFMA R14, R154.reuse, R15, R163 ;  /* 0x0000000f9a0e7223 */ /* 0x040fe200000000a3 */
[C---:B------:R-:W-:Y:S01]  /*2ca0*/  FFMA R15, R154.reuse, R91, R92 ;  /* 0x0000005b9a0f7223 */ /* 0x040fe2000000005c */
[----:B------:R-:W1:Y:S01]  /*2cb0*/  @P2 MUFU.EX2 R160, R13 ;  /* 0x0000000d00a02308 */ /* 0x000e620000000800 */
[----:B------:R-:W-:Y:S01]  /*2cc0*/  FFMA R90, R154, R161, R90 ;  /* 0x000000a19a5a7223 */ /* 0x000fe2000000005a */
[----:B------:R-:W-:Y:S01]  /*2cd0*/  FMUL R162, R14, 0.70710676908493041992 ;  /* 0x3f3504f30ea27820 */ /* 0x000fe20000400000 */
[----:B------:R-:W-:Y:S02]  /*2ce0*/  FMUL R161, R15, 0.70710676908493041992 ;  /* 0x3f3504f30fa17820 */ /* 0x000fe40000400000 */
[----:B------:R-:W-:Y:S01]  /*2cf0*/  FMUL R92, R90, 0.70710676908493041992 ;  /* 0x3f3504f35a5c7820 */ /* 0x000fe20000400000 */
[----:B------:R-:W-:Y:S01]  /*2d00*/  FMUL R91, R162, R162 ;  /* 0x000000a2a25b7220 */ /* 0x000fe20000400000 */
[C---:B------:R-:W-:Y:S01]  /*2d10*/  FMUL R166, R161.reuse, R161 ;  /* 0x000000a1a1a67220 */ /* 0x040fe20000400000 */
[C---:B------:R-:W-:Y:S01]  /*2d20*/  FSETP.GE.AND P3, PT, |R161|.reuse, 1.0029599666595458984, PT ;  /* 0x3f8060fea100780b */ /* 0x040fe20003f66200 */
[C---:B------:R-:W-:Y:S01]  /*2d30*/  FMUL R93, R92.reuse, R92 ;  /* 0x0000005c5c5d7220 */ /* 0x040fe20000400000 */
[----:B------:R-:W-:Y:S01]  /*2d40*/  FSETP.GE.AND P5, PT, |R92|, 1.0029599666595458984, PT ;  /* 0x3f8060fe5c00780b */ /* 0x000fe20003fa6200 */
[----:B------:R-:W-:Y:S01]  /*2d50*/  FMUL R90, R90, 0.5 ;  /* 0x3f0000005a5a7820 */ /* 0x000fe20000400000 */
[----:B------:R-:W-:-:S02]  /*2d60*/  FSEL R163, |R161|, R166, P3 ;  /* 0x000000a6a1a37208 */ /* 0x000fc40001800200 */
[C---:B------:R-:W-:Y:S02]  /*2d70*/  FSEL R166, R3.reuse, 8.4834944573231041431e-05, P3 ;  /* 0x38b1e96a03a67808 */ /* 0x040fe40001800000 */
[----:B------:R-:W-:Y:S01]  /*2d80*/  FSEL R168, -R20, -0.00082130916416645050049, P3 ;  /* 0xba574d2014a87808 */ /* 0x000fe20001800100 */
[----:B-1----:R-:W-:Y:S01]  /*2d90*/  @P2 FADD R160, -R160, 1 ;  /* 0x3f800000a0a02421 */ /* 0x002fe20000000100 */
[----:B------:R-:W-:Y:S02]  /*2da0*/  FSEL R165, |R92|, R93, P5 ;  /* 0x0000005d5ca57208 */ /* 0x000fe40002800200 */
[----:B------:R-:W-:Y:S01]  /*2db0*/  FSEL R174, R3, 8.4834944573231041431e-05, P5 ;  /* 0x38b1e96a03ae7808 */ /* 0x000fe20002800000 */
[----:B------:R-:W-:Y:S01]  /*2dc0*/  FFMA R168, R163, R166, R168 ;  /* 0x000000a6a3a87223 */ /* 0x000fe200000000a8 */
[----:B------:R-:W-:Y:S02]  /*2dd0*/  @P2 LOP3.LUT R13, R160, 0x80000000, R164, 0xb8, !PT ;  /* 0x80000000a00d2812 */ /* 0x000fe400078eb8a4 */
[----:B------:R-:W-:-:S02]  /*2de0*/  FSETP.GE.AND P2, PT, |R162|, 1.0029599666595458984, PT ;  /* 0x3f8060fea200780b */ /* 0x000fc40003f46200 */
[----:B------:R-:W-:Y:S01]  /*2df0*/  FSEL R178, -R20, -0.00082130916416645050049, P5 ;  /* 0xba574d2014b27808 */ /* 0x000fe20002800100 */
[----:B------:R-:W-:Y:S01]  /*2e00*/  FADD R13, R13, 1 ;  /* 0x3f8000000d0d7421 */ /* 0x000fe20000000000 */
[----:B------:R-:W-:Y:S02]  /*2e10*/  FSEL R91, |R162|, R91, P2 ;  /* 0x0000005ba25b7208 */ /* 0x000fe40001000200 */
[----:B------:R-:W-:Y:S01]  /*2e20*/  FSEL R160, R3, 8.4834944573231041431e-05, P2 ;  /* 0x38b1e96a03a07808 */ /* 0x000fe20001000000 */
[----:B------:R-:W-:Y:S01]  /*2e30*/  FFMA R174, R165, R174, R178 ;  /* 0x000000aea5ae7223 */ /* 0x000fe200000000b2 */
[----:B------:R-:W-:Y:S02]  /*2e40*/  FSEL R164, -R20, -0.00082130916416645050049, P2 ;  /* 0xba574d2014a47808 */ /* 0x000fe40001000100 */
[----:B------:R-:W-:Y:S02]  /*2e50*/  FSEL R172, R21, 0.0052134888246655464172, P3 ;  /* 0x3baad5ea15ac7808 */ /* 0x000fe40001800000 */
[----:B------:R-:W-:Y:S01]  /*2e60*/  FSEL R166, -R23, -0.026868773624300956726, P2 ;  /* 0xbcdc1be717a67808 */ /* 0x000fe20001000100 */
[----:B------:R-:W-:Y:S01]  /*2e70*/  FFMA R160, R91, R160, R164 ;  /* 0x000000a05ba07223 */ /* 0x000fe200000000a4 */
[----:B------:R-:W-:Y:S01]  /*2e80*/  FSEL R164, R21, 0.0052134888246655464172, P2 ;  /* 0x3baad5ea15a47808 */ /* 0x000fe20001000000 */
[----:B------:R-:W-:Y:S01]  /*2e90*/  FFMA R168, R163, R168, R172 ;  /* 0x000000a8a3a87223 */ /* 0x000fe200000000ac */
[----:B------:R-:W-:-:S02]  /*2ea0*/  FSEL R180, R21, 0.0052134888246655464172, P5 ;  /* 0x3baad5ea15b47808 */ /* 0x000fc40002800000 */
[----:B------:R-:W-:Y:S01]  /*2eb0*/  FSEL R172, -R23, -0.026868773624300956726, P3 ;  /* 0xbcdc1be717ac7808 */ /* 0x000fe20001800100 */
[----:B------:R-:W-:Y:S01]  /*2ec0*/  FFMA R160, R91, R160, R164 ;  /* 0x000000a05ba07223 */ /* 0x000fe200000000a4 */
[----:B------:R-:W-:Y:S01]  /*2ed0*/  FSEL R164, R157, 0.11284004896879196167, P2 ;  /* 0x3de718af9da47808 */ /* 0x000fe20001000000 */
[----:B------:R-:W-:Y:S01]  /*2ee0*/  FFMA R180, R165, R174, R180 ;  /* 0x000000aea5b47223 */ /* 0x000fe200000000b4 */
[----:B------:R-:W-:Y:S01]  /*2ef0*/  FSEL R174, R157, 0.11284004896879196167, P3 ;  /* 0x3de718af9dae7808 */ /* 0x000fe20001800000 */
[----:B------:R-:W-:Y:S01]  /*2f00*/  FFMA R160, R91, R160, R166 ;  /* 0x000000a05ba07223 */ /* 0x000fe200000000a6 */
[C---:B------:R-:W-:Y:S01]  /*2f10*/  FSEL R166, R158.reuse, -0.37612664699554443359, P2 ;  /* 0xbec093ac9ea67808 */ /* 0x040fe20001000000 */
[----:B------:R-:W-:Y:S01]  /*2f20*/  FFMA R168, R163, R168, R172 ;  /* 0x000000a8a3a87223 */ /* 0x000fe200000000ac */
[----:B------:R-:W-:Y:S01]  /*2f30*/  FSEL R178, -R23, -0.026868773624300956726, P5 ;  /* 0xbcdc1be717b27808 */ /* 0x000fe20002800100 */
[----:B------:R-:W-:Y:S01]  /*2f40*/  FFMA R160, R91, R160, R164 ;  /* 0x000000a05ba07223 */ /* 0x000fe200000000a4 */
[----:B------:R-:W-:Y:S01]  /*2f50*/  FSEL R164, R159, 0.12837915122509002686, P2 ;  /* 0x3e0375d39fa47808 */ /* 0x000fe20001000000 */
[----:B------:R-:W-:Y:S01]  /*2f60*/  FFMA R168, R163, R168, R174 ;  /* 0x000000a8a3a87223 */ /* 0x000fe200000000ae */
[----:B------:R-:W-:Y:S01]  /*2f70*/  FSEL R172, R157, 0.11284004896879196167, P5 ;  /* 0x3de718af9dac7808 */ /* 0x000fe20002800000 */
[----:B------:R-:W-:Y:S01]  /*2f80*/  FFMA R160, R91, R160, R166 ;  /* 0x000000a05ba07223 */ /* 0x000fe200000000a6 */
[----:B------:R-:W-:Y:S01]  /*2f90*/  FSEL R166, R158, -0.37612664699554443359, P3 ;  /* 0xbec093ac9ea67808 */ /* 0x000fe20001800000 */
[----:B------:R-:W-:Y:S01]  /*2fa0*/  FFMA R178, R165, R180, R178 ;  /* 0x000000b4a5b27223 */ /* 0x000fe200000000b2 */
[----:B------:R-:W-:Y:S01]  /*2fb0*/  FSEL R93, -|R162|, R162, P2 ;  /* 0x000000a2a25d7208 */ /* 0x000fe20001000300 */
[----:B------:R-:W-:Y:S01]  /*2fc0*/  FFMA R160, R91, R160, R164 ;  /* 0x000000a05ba07223 */ /* 0x000fe200000000a4 */
[----:B------:R-:W-:Y:S01]  /*2fd0*/  FSEL R164, R159, 0.12837915122509002686, P3 ;  /* 0x3e0375d39fa47808 */ /* 0x000fe20001800000 */
[----:B------:R-:W-:Y:S01]  /*2fe0*/  FFMA R166, R163, R168, R166 ;  /* 0x000000a8a3a67223 */ /* 0x000fe200000000a6 */
[----:B------:R-:W-:Y:S01]  /*2ff0*/  FSEL R168, R158, -0.37612664699554443359, P5 ;  /* 0xbec093ac9ea87808 */ /* 0x000fe20002800000 */
[----:B------:R-:W-:Y:S01]  /*3000*/  FFMA R172, R165, R178, R172 ;  /* 0x000000b2a5ac7223 */ /* 0x000fe200000000ac */
[----:B------:R-:W-:Y:S01]  /*3010*/  FFMA R160, R160, R93, R93 ;  /* 0x0000005da0a07223 */ /* 0x000fe2000000005d */
[----:B------:R-:W-:Y:S01]  /*3020*/  FSEL R93, -|R161|, R161, P3 ;  /* 0x000000a1a15d7208 */ /* 0x000fe20001800300 */
[----:B------:R-:W-:Y:S01]  /*3030*/  FFMA R164, R163, R166, R164 ;  /* 0x000000a6a3a47223 */ /* 0x000fe200000000a4 */
[----:B------:R-:W-:Y:S01]  /*3040*/  FSEL R91, R159, 0.12837915122509002686, P5 ;  /* 0x3e0375d39f5b7808 */ /* 0x000fe20002800000 */
[C---:B------:R-:W-:Y:S01]  /*3050*/  FFMA R168, R165.reuse, R172, R168 ;  /* 0x000000aca5a87223 */ /* 0x040fe200000000a8 */
[----:B------:R-:W1:Y:S01]  /*3060*/  @P2 MUFU.EX2 R166, R160 ;  /* 0x000000a000a62308 */ /* 0x000e620000000800 */
[----:B------:R-:W-:Y:S01]  /*3070*/  FFMA R93, R164, R93, R93 ;  /* 0x0000005da45d7223 */ /* 0x000fe2000000005d */
[----:B------:R-:W-:Y:S01]  /*3080*/  FSEL R164, -|R92|, R92, P5 ;  /* 0x0000005c5ca47208 */ /* 0x000fe20002800300 */
[----:B------:R-:W-:Y:S01]  /*3090*/  FFMA R91, R165, R168, R91 ;  /* 0x000000a8a55b7223 */ /* 0x000fe2000000005b */
[----:B------:R-:W-:-:S02]  /*30a0*/  HADD2.F32 R163, -RZ, R7.H1_H1 ;  /* 0x30000007ffa37230 */ /* 0x000fc40000004100 */
[----:B---3--:R-:W-:Y:S02]  /*30b0*/  HADD2.F32 R165, -RZ, R8.H0_H0 ;  /* 0x20000008ffa57230 */ /* 0x008fe40000004100 */
[----:B------:R-:W-:Y:S01]  /*30c0*/  FFMA R91, R91, R164, R164 ;  /* 0x000000a45b5b7223 */ /* 0x000fe200000000a4 */
[----:B------:R-:W2:Y:S01]  /*30d0*/  @P3 MUFU.EX2 R168, R93 ;  /* 0x0000005d00a83308 */ /* 0x000ea20000000800 */
[----:B------:R-:W-:Y:S01]  /*30e0*/  FMUL R164, R155, R95 ;  /* 0x0000005f9ba47220 */ /* 0x000fe20000400000 */
[----:B------:R-:W-:Y:S02]  /*30f0*/  HADD2.F32 R95, -RZ, R7.H0_H0 ;  /* 0x20000007ff5f7230 */ /* 0x000fe40000004100 */
[----:B------:R-:W-:-:S03]  /*3100*/  FFMA R96, R154, R165, R96 ;  /* 0x000000a59a607223 */ /* 0x000fc60000000060 */
[----:B------:R-:W-:Y:S01]  /*3110*/  FFMA R94, R154, R95, R167 ;  /* 0x0000005f9a5e7223 */ /* 0x000fe200000000a7 */
[----:B------:R-:W3:Y:S01]  /*3120*/  @P5 MUFU.EX2 R172, R91 ;  /* 0x0000005b00ac5308 */ /* 0x000ee20000000800 */
[----:B-1----:R-:W-:Y:S01]  /*3130*/  @P2 FADD R169, -R166, 1 ;  /* 0x3f800000a6a92421 */ /* 0x002fe20000000100 */
[----:B------:R-:W-:Y:S01]  /*3140*/  FFMA R95, R154, R163, R164 ;  /* 0x000000a39a5f7223 */ /* 0x000fe200000000a4 */
[----:B------:R-:W-:Y:S01]  /*3150*/  FMUL R166, R94, 0.70710676908493041992 ;  /* 0x3f3504f35ea67820 */ /* 0x000fe20000400000 */
[----:B------:R-:W-:Y:S01]  /*3160*/  FMUL R164, R96, 0.70710676908493041992 ;  /* 0x3f3504f360a47820 */ /* 0x000fe20000400000 */
[----:B------:R-:W-:Y:S01]  /*3170*/  FMUL R94, R94, 0.5 ;  /* 0x3f0000005e5e7820 */ /* 0x000fe20000400000 */
[----:B------:R-:W-:Y:S01]  /*3180*/  FMUL R165, R95, 0.70710676908493041992 ;  /* 0x3f3504f35fa57820 */ /* 0x000fe20000400000 */
[----:B------:R-:W-:Y:S01]  /*3190*/  @P2 LOP3.LUT R160, R169, 0x80000000, R162, 0xb8, !PT ;  /* 0x80000000a9a02812 */ /* 0x000fe200078eb8a2 */
[----:B--2---:R-:W-:Y:S01]  /*31a0*/  @P3 FADD R168, -R168, 1 ;  /* 0x3f800000a8a83421 */ /* 0x004fe20000000100 */
[----:B------:R-:W-:-:S03]  /*31b0*/  FSETP.GE.AND P2, PT, |R166|, 1.0029599666595458984, PT ;  /* 0x3f8060fea600780b */ /* 0x000fc60003f46200 */
[----:B------:R-:W-:Y:S01]  /*31c0*/  FADD R160, R160, 1 ;  /* 0x3f800000a0a07421 */ /* 0x000fe20000000000 */
[----:B------:R-:W-:Y:S01]  /*31d0*/  @P3 LOP3.LUT R93, R168, 0x80000000, R161, 0xb8, !PT ;  /* 0x80000000a85d3812 */ /* 0x000fe200078eb8a1 */
[----:B------:R-:W-:Y:S01]  /*31e0*/  FMUL R161, R166, R166 ;  /* 0x000000a6a6a17220 */ /* 0x000fe20000400000 */
[C---:B------:R-:W-:Y:S01]  /*31f0*/  FMUL R168, R165.reuse, R165 ;  /* 0x000000a5a5a87220 */ /* 0x040fe20000400000 */
[----:B---3--:R-:W-:Y:S01]  /*3200*/  @P5 FADD R163, -R172, 1 ;  /* 0x3f800000aca35421 */ /* 0x008fe20000000100 */
[----:B------:R-:W-:Y:S01]  /*3210*/  FSETP.GE.AND P3, PT, |R165|, 1.0029599666595458984, PT ;  /* 0x3f8060fea500780b */ /* 0x000fe20003f66200 */
[----:B------:R-:W-:Y:S01]  /*3220*/  FADD R93, R93, 1 ;  /* 0x3f8000005d5d7421 */ /* 0x000fe20000000000 */
[----:B------:R-:W-:Y:S02]  /*3230*/  FSEL R161, |R166|, R161, P2 ;  /* 0x000000a1a6a17208 */ /* 0x000fe40001000200 */
[----:B------:R-:W-:Y:S01]  /*3240*/  @P5 LOP3.LUT R91, R163, 0x80000000, R92, 0xb8, !PT ;  /* 0x80000000a35b5812 */ /* 0x000fe200078eb85c */
[----:B------:R-:W-:Y:S01]  /*3250*/  FMUL R163, R164, R164 ;  /* 0x000000a4a4a37220 */ /* 0x000fe20000400000 */
[----:B------:R-:W-:-:S02]  /*3260*/  FSEL R92, R3, 8.4834944573231041431e-05, P2 ;  /* 0x38b1e96a035c7808 */ /* 0x000fc40001000000 */
[C---:B------:R-:W-:Y:S01]  /*3270*/  FSEL R162, -R20.reuse, -0.00082130916416645050049, P2 ;  /* 0xba574d2014a27808 */ /* 0x040fe20001000100 */
[----:B------:R-:W-:Y:S01]  /*3280*/  FADD R91, R91, 1 ;  /* 0x3f8000005b5b7421 */ /* 0x000fe20000000000 */
[----:B------:R-:W-:Y:S02]  /*3290*/  FSEL R167, |R165|, R168, P3 ;  /* 0x000000a8a5a77208 */ /* 0x000fe40001800200 */
[----:B------:R-:W-:Y:S01]  /*32a0*/  FSEL R168, R3, 8.4834944573231041431e-05, P3 ;  /* 0x38b1e96a03a87808 */ /* 0x000fe20001800000 */
[----:B------:R-:W-:Y:S01]  /*32b0*/  FFMA R92, R161, R92, R162 ;  /* 0x0000005ca15c7223 */ /* 0x000fe200000000a2 */
[----:B------:R-:W-:Y:S01]  /*32c0*/  FSEL R172, -R20, -0.00082130916416645050049, P3 ;  /* 0xba574d2014ac7808 */ /* 0x000fe20001800100 */
[----:B------:R-:W-:Y:S01]  /*32d0*/  FMUL R91, R91, R90 ;  /* 0x0000005a5b5b7220 */ /* 0x000fe20000400000 */
[----:B------:R-:W-:Y:S02]  /*32e0*/  FSEL R162, R21, 0.0052134888246655464172, P2 ;  /* 0x3baad5ea15a27808 */ /* 0x000fe40001000000 */
[C---:B------:R-:W-:Y:S01]  /*32f0*/  FSETP.GE.AND P5, PT, |R164|.reuse, 1.0029599666595458984, PT ;  /* 0x3f8060fea400780b */ /* 0x040fe20003fa6200 */
[----:B------:R-:W-:Y:S01]  /*3300*/  FFMA R172, R167, R168, R172 ;  /* 0x000000a8a7ac7223 */ /* 0x000fe200000000ac */
[----:B------:R-:W-:Y:S01]  /*3310*/  FSEL R168, -R23, -0.026868773624300956726, P2 ;  /* 0xbcdc1be717a87808 */ /* 0x000fe20001000100 */
[----:B------:R-:W-:Y:S01]  /*3320*/  FFMA R92, R161, R92, R162 ;  /* 0x0000005ca15c7223 */ /* 0x000fe200000000a2 */
[----:B------:R-:W-:-:S02]  /*3330*/  FSEL R169, |R164|, R163, P5 ;  /* 0x000000a3a4a97208 */ /* 0x000fc40002800200 */
[----:B------:R-:W-:Y:S01]  /*3340*/  FSEL R178, R3, 8.4834944573231041431e-05, P5 ;  /* 0x38b1e96a03b27808 */ /* 0x000fe20002800000 */
[----:B------:R-:W-:Y:S01]  /*3350*/  FFMA R92, R161, R92, R168 ;  /* 0x0000005ca15c7223 */ /* 0x000fe200000000a8 */
[----:B------:R-:W-:Y:S02]  /*3360*/  FSEL R180, -R20, -0.00082130916416645050049, P5 ;  /* 0xba574d2014b47808 */ /* 0x000fe40002800100 */
[----:B------:R-:W-:Y:S02]  /*3370*/  FSEL R174, R21, 0.0052134888246655464172, P3 ;  /* 0x3baad5ea15ae7808 */ /* 0x000fe40001800000 */
[----:B------:R-:W-:Y:S01]  /*3380*/  FSEL R162, R157, 0.11284004896879196167, P2 ;  /* 0x3de718af9da27808 */ /* 0x000fe20001000000 */
[----:B------:R-:W-:Y:S01]  /*3390*/  FFMA R178, R169, R178, R180 ;  /* 0x000000b2a9b27223 */ /* 0x000fe200000000b4 */
[----:B------:R-:W-:Y:S01]  /*33a0*/  FSEL R182, R21, 0.0052134888246655464172, P5 ;  /* 0x3baad5ea15b67808 */ /* 0x000fe20002800000 */
[----:B------:R-:W-:Y:S01]  /*33b0*/  FFMA R172, R167, R172, R174 ;  /* 0x000000aca7ac7223 */ /* 0x000fe200000000ae */
[----:B------:R-:W-:Y:S01]  /*33c0*/  FSEL R174, -R23, -0.026868773624300956726, P3 ;  /* 0xbcdc1be717ae7808 */ /* 0x000fe20001800100 */
[----:B------:R-:W-:Y:S01]  /*33d0*/  FFMA R92, R161, R92, R162 ;  /* 0x0000005ca15c7223 */ /* 0x000fe200000000a2 */
[C---:B------:R-:W-:Y:S01]  /*33e0*/  FSEL R168, R158.reuse, -0.37612664699554443359, P2 ;  /* 0xbec093ac9ea87808 */ /* 0x040fe20001000000 */
[----:B------:R-:W-:Y:S01]  /*33f0*/  FFMA R182, R169, R178, R182 ;  /* 0x000000b2a9b67223 */ /* 0x000fe200000000b6 */
[----:B------:R-:W-:Y:S01]  /*3400*/  FSEL R178, R157, 0.11284004896879196167, P3 ;  /* 0x3de718af9db27808 */ /* 0x000fe20001800000 */
[----:B------:R-:W-:Y:S01]  /*3410*/  FFMA R172, R167, R172, R174 ;  /* 0x000000aca7ac7223 */ /* 0x000fe200000000ae */
[----:B------:R-:W-:Y:S01]  /*3420*/  FSEL R162, R159, 0.12837915122509002686, P2 ;  /* 0x3e0375d39fa27808 */ /* 0x000fe20001000000 */
[----:B------:R-:W-:Y:S01]  /*3430*/  FFMA R92, R161, R92, R168 ;  /* 0x0000005ca15c7223 */ /* 0x000fe200000000a8 */
[----:B------:R-:W-:Y:S01]  /*3440*/  FSEL R180, -R23, -0.026868773624300956726, P5 ;  /* 0xbcdc1be717b47808 */ /* 0x000fe20002800100 */
[----:B------:R-:W-:Y:S01]  /*3450*/  FFMA R172, R167, R172, R178 ;  /* 0x000000aca7ac7223 */ /* 0x000fe200000000b2 */
[----:B------:R-:W-:Y:S01]  /*3460*/  FSEL R168, R158, -0.37612664699554443359, P3 ;  /* 0xbec093ac9ea87808 */ /* 0x000fe20001800000 */
[----:B------:R-:W-:Y:S01]  /*3470*/  FFMA R92, R161, R92, R162 ;  /* 0x0000005ca15c7223 */ /* 0x000fe200000000a2 */
[----:B------:R-:W-:Y:S01]  /*3480*/  FSEL R163, -|R166|, R166, P2 ;  /* 0x000000a6a6a37208 */ /* 0x000fe20001000300 */
[----:B------:R-:W-:Y:S01]  /*3490*/  FFMA R180, R169, R182, R180 ;  /* 0x000000b6a9b47223 */ /* 0x000fe200000000b4 */
[----:B------:R-:W-:Y:S01]  /*34a0*/  FSEL R174, R157, 0.11284004896879196167, P5 ;  /* 0x3de718af9dae7808 */ /* 0x000fe20002800000 */
[----:B------:R-:W-:Y:S01]  /*34b0*/  FFMA R168, R167, R172, R168 ;  /* 0x000000aca7a87223 */ /* 0x000fe200000000a8 */
[----:B------:R-:W-:Y:S01]  /*34c0*/  FSEL R162, R159, 0.12837915122509002686, P3 ;  /* 0x3e0375d39fa27808 */ /* 0x000fe20001800000 */
[----:B------:R-:W-:Y:S01]  /*34d0*/  FFMA R161, R92, R163, R163 ;  /* 0x000000a35ca17223 */ /* 0x000fe200000000a3 */
[----:B------:R-:W-:Y:S01]  /*34e0*/  FSEL R92, R158, -0.37612664699554443359, P5 ;  /* 0xbec093ac9e5c7808 */ /* 0x000fe20002800000 */
[----:B------:R-:W-:Y:S01]  /*34f0*/  FFMA R174, R169, R180, R174 ;  /* 0x000000b4a9ae7223 */ /* 0x000fe200000000ae */
[----:B------:R-:W-:Y:S01]  /*3500*/  FSEL R163, -|R165|, R165, P3 ;  /* 0x000000a5a5a37208 */ /* 0x000fe20001800300 */
[----:B------:R-:W-:Y:S01]  /*3510*/  FFMA R162, R167, R168, R162 ;  /* 0x000000a8a7a27223 */ /* 0x000fe200000000a2 */
[----:B------:R-:W-:Y:S01]  /*3520*/  FSEL R167, R159, 0.12837915122509002686, P5 ;  /* 0x3e0375d39fa77808 */ /* 0x000fe20002800000 */
[C---:B------:R-:W-:Y:S01]  /*3530*/  FFMA R92, R169.reuse, R174, R92 ;  /* 0x000000aea95c7223 */ /* 0x040fe2000000005c */
[----:B------:R-:W-:Y:S01]  /*3540*/  FSEL R173, -|R164|, R164, P5 ;  /* 0x000000a4a4ad7208 */ /* 0x000fe20002800300 */
[----:B------:R-:W-:Y:S01]  /*3550*/  FFMA R163, R162, R163, R163 ;  /* 0x000000a3a2a37223 */ /* 0x000fe200000000a3 */
[----:B------:R-:W1:Y:S01]  /*3560*/  @P2 MUFU.EX2 R168, R161 ;  /* 0x000000a100a82308 */ /* 0x000e620000000800 */
[----:B------:R-:W-:Y:S01]  /*3570*/  FFMA R92, R169, R92, R167 ;  /* 0x0000005ca95c7223 */ /* 0x000fe200000000a7 */
[----:B------:R-:W-:Y:S01]  /*3580*/  FMUL R169, R155, R97 ;  /* 0x000000619ba97220 */ /* 0x000fe20000400000 */
[----:B------:R-:W-:-:S02]  /*3590*/  HADD2.F32 R97, -RZ, R8.H1_H1 ;  /* 0x30000008ff617230 */ /* 0x000fc40000004100 */
[----:B------:R-:W-:Y:S01]  /*35a0*/  FFMA R162, R92, R173, R173 ;  /* 0x000000ad5ca27223 */ /* 0x000fe200000000ad */
[----:B------:R-:W-:Y:S01]  /*35b0*/  FMUL R92, R155, R99 ;  /* 0x000000639b5c7220 */ /* 0x000fe20000400000 */
[--C-:B------:R-:W-:Y:S01]  /*35c0*/  HADD2.F32 R99, -RZ, R9.reuse.H0_H0 ;  /* 0x20000009ff637230 */ /* 0x100fe20000004100 */
[----:B------:R-:W2:Y:S01]  /*35d0*/  @P3 MUFU.EX2 R172, R163 ;  /* 0x000000a300ac3308 */ /* 0x000ea20000000800 */
[C---:B------:R-:W-:Y:S01]  /*35e0*/  FFMA R97, R154.reuse, R97, R169 ;  /* 0x000000619a617223 */ /* 0x040fe200000000a9 */
[----:B------:R-:W-:Y:S02]  /*35f0*/  HADD2.F32 R167, -RZ, R9.H1_H1 ;  /* 0x30000009ffa77230 */ /* 0x000fe40000004100 */
[----:B------:R-:W-:-:S03]  /*3600*/  FFMA R98, R154, R99, R98 ;  /* 0x000000639a627223 */ /* 0x000fc60000000062 */
[----:B------:R-:W-:Y:S01]  /*3610*/  FFMA R99, R154, R167, R92 ;  /* 0x000000a79a637223 */ /* 0x000fe2000000005c */
[----:B------:R-:W3:Y:S01]  /*3620*/  @P5 MUFU.EX2 R174, R162 ;  /* 0x000000a200ae5308 */ /* 0x000ee20000000800 */
[----:B-1----:R-:W-:Y:S01]  /*3630*/  @P2 FADD R173, -R168, 1 ;  /* 0x3f800000a8ad2421 */ /* 0x002fe20000000100 */
[----:B------:R-:W-:Y:S01]  /*3640*/  FMUL R168, R97, 0.70710676908493041992 ;  /* 0x3f3504f361a87820 */ /* 0x000fe20000400000 */
[----:B------:R-:W-:Y:S01]  /*3650*/  FMUL R167, R98, 0.70710676908493041992 ;  /* 0x3f3504f362a77820 */ /* 0x000fe20000400000 */
[----:B------:R-:W-:Y:S01]  /*3660*/  FMUL R92, R99, 0.70710676908493041992 ;  /* 0x3f3504f3635c7820 */ /* 0x000fe20000400000 */
[----:B------:R-:W-:Y:S01]  /*3670*/  FMUL R97, R97, 0.5 ;  /* 0x3f00000061617820 */ /* 0x000fe20000400000 */
[----:B------:R-:W-:Y:S02]  /*3680*/  @P2 LOP3.LUT R161, R173, 0x80000000, R166, 0xb8, !PT ;  /* 0x80000000ada12812 */ /* 0x000fe400078eb8a6 */
[----:B------:R-:W-:Y:S01]  /*3690*/  FSETP.GE.AND P2, PT, |R168|, 1.0029599666595458984, PT ;  /* 0x3f8060fea800780b */ /* 0x000fe20003f46200 */
[----:B--2---:R-:W-:-:S02]  /*36a0*/  @P3 FADD R172, -R172, 1 ;  /* 0x3f800000acac3421 */ /* 0x004fc40000000100 */
[----:B------:R-:W-:Y:S01]  /*36b0*/  FADD R161, R161, 1 ;  /* 0x3f800000a1a17421 */ /* 0x000fe20000000000 */
[----:B------:R-:W-:Y:S02]  /*36c0*/  FSEL R166, -R20, -0.00082130916416645050049, P2 ;  /* 0xba574d2014a67808 */ /* 0x000fe40001000100 */
[----:B------:R-:W-:Y:S01]  /*36d0*/  @P3 LOP3.LUT R163, R172, 0x80000000, R165, 0xb8, !PT ;  /* 0x80000000aca33812 */ /* 0x000fe200078eb8a5 */
[----:B------:R-:W-:Y:S01]  /*36e0*/  FMUL R165, R168, R168 ;  /* 0x000000a8a8a57220 */ /* 0x000fe20000400000 */
[C---:B------:R-:W-:Y:S01]  /*36f0*/  FMUL R172, R167.reuse, R167 ;  /* 0x000000a7a7ac7220 */ /* 0x040fe20000400000 */
[----:B---3--:R-:W-:Y:S01]  /*3700*/  @P5 FADD R169, -R174, 1 ;  /* 0x3f800000aea95421 */ /* 0x008fe20000000100 */
[----:B------:R-:W-:Y:S01]  /*3710*/  FSETP.GE.AND P3, PT, |R167|, 1.0029599666595458984, PT ;  /* 0x3f8060fea700780b */ /* 0x000fe20003f66200 */
[----:B------:R-:W-:Y:S01]  /*3720*/  FADD R163, R163, 1 ;  /* 0x3f800000a3a37421 */ /* 0x000fe20000000000 */
[----:B------:R-:W-:Y:S01]  /*3730*/  FSEL R165, |R168|, R165, P2 ;  /* 0x000000a5a8a57208 */ /* 0x000fe20001000200 */
[----:B------:R-:W-:Y:S01]  /*3740*/  FMUL R94, R161, R94 ;  /* 0x0000005ea15e7220 */ /* 0x000fe20000400000 */
[----:B------:R-:W-:Y:S01]  /*3750*/  @P5 LOP3.LUT R162, R169, 0x80000000, R164, 0xb8, !PT ;  /* 0x80000000a9a25812 */ /* 0x000fe200078eb8a4 */
[----:B------:R-:W-:Y:S01]  /*3760*/  FMUL R169, R92, R92 ;  /* 0x0000005c5ca97220 */ /* 0x000fe20000400000 */
[----:B------:R-:W-:-:S02]  /*3770*/  FSEL R164, R3, 8.4834944573231041431e-05, P2 ;  /* 0x38b1e96a03a47808 */ /* 0x000fc40001000000 */
[----:B------:R-:W-:Y:S01]  /*3780*/  FSEL R173, |R167|, R172, P3 ;  /* 0x000000aca7ad7208 */ /* 0x000fe20001800200 */
[----:B------:R-:W-:Y:S01]  /*3790*/  FADD R162, R162, 1 ;  /* 0x3f800000a2a27421 */ /* 0x000fe20000000000 */
[----:B------:R-:W-:Y:S01]  /*37a0*/  FSEL R172, R3, 8.4834944573231041431e-05, P3 ;  /* 0x38b1e96a03ac7808 */ /* 0x000fe20001800000 */
[----:B------:R-:W-:Y:S01]  /*37b0*/  FFMA R164, R165, R164, R166 ;  /* 0x000000a4a5a47223 */ /* 0x000fe200000000a6 */
[----:B------:R-:W-:Y:S02]  /*37c0*/  FSEL R174, -R20, -0.00082130916416645050049, P3 ;  /* 0xba574d2014ae7808 */ /* 0x000fe40001800100 */
[C---:B------:R-:W-:Y:S02]  /*37d0*/  FSETP.GE.AND P5, PT, |R92|.reuse, 1.0029599666595458984, PT ;  /* 0x3f8060fe5c00780b */ /* 0x040fe40003fa6200 */
[----:B------:R-:W-:Y:S01]  /*37e0*/  FSEL R166, R21, 0.0052134888246655464172, P2 ;  /* 0x3baad5ea15a67808 */ /* 0x000fe20001000000 */
[----:B------:R-:W-:Y:S01]  /*37f0*/  FFMA R174, R173, R172, R174 ;  /* 0x000000acadae7223 */ /* 0x000fe200000000ae */
[----:B------:R-:W-:-:S02]  /*3800*/  FSEL R175, |R92|, R169, P5 ;  /* 0x000000a95caf7208 */ /* 0x000fc40002800200 */
        /* <DEDUP_REMOVED lines=8> */
[----:B------:R-:W-:Y:S01]  /*3890*/  FSEL R166, R157, 0.11284004896879196167, P2 ;  /* 0x3de718af9da67808 */ /* 0x000fe20001000000 */
[----:B------:R-:W-:Y:S01]  /*38a0*/  FFMA R164, R165, R164, R172 ;  /* 0x000000a4a5a47223 */ /* 0x000fe200000000ac */
[----:B------:R-:W-:Y:S01]  /*38b0*/  FSEL R178, -R23, -0.026868773624300956726, P3 ;  /* 0xbcdc1be717b27808 */ /* 0x000fe20001800100 */
[----:B------:R-:W-:Y:S01]  /*38c0*/  FFMA R184, R175, R180, R184 ;  /* 0x000000b4afb87223 */ /* 0x000fe200000000b8 */
[C---:B------:R-:W-:Y:S01]  /*38d0*/  FSEL R172, R158.reuse, -0.37612664699554443359, P2 ;  /* 0xbec093ac9eac7808 */ /* 0x040fe20001000000 */
[----:B------:R-:W-:Y:S01]  /*38e0*/  FFMA R164, R165, R164, R166 ;  /* 0x000000a4a5a47223 */ /* 0x000fe200000000a6 */
[----:B------:R-:W-:Y:S01]  /*38f0*/  FSEL R182, -R23, -0.026868773624300956726, P5 ;  /* 0xbcdc1be717b67808 */ /* 0x000fe20002800100 */
[----:B------:R-:W-:Y:S01]  /*3900*/  FFMA R174, R173, R174, R178 ;  /* 0x000000aeadae7223 */ /* 0x000fe200000000b2 */
[----:B------:R-:W-:Y:S01]  /*3910*/  FSEL R180, R157, 0.11284004896879196167, P3 ;  /* 0x3de718af9db47808 */ /* 0x000fe20001800000 */
[----:B------:R-:W-:Y:S01]  /*3920*/  FFMA R164, R165, R164, R172 ;  /* 0x000000a4a5a47223 */ /* 0x000fe200000000ac */
[----:B------:R-:W-:Y:S01]  /*3930*/  FSEL R166, R159, 0.12837915122509002686, P2 ;  /* 0x3e0375d39fa67808 */ /* 0x000fe20001000000 */
[----:B------:R-:W-:Y:S01]  /*3940*/  FFMA R182, R175, R184, R182 ;  /* 0x000000b8afb67223 */ /* 0x000fe200000000b6 */
[----:B------:R-:W-:Y:S01]  /*3950*/  FSEL R172, R158, -0.37612664699554443359, P3 ;  /* 0xbec093ac9eac7808 */ /* 0x000fe20001800000 */
[----:B------:R-:W-:Y:S01]  /*3960*/  FFMA R174, R173, R174, R180 ;  /* 0x000000aeadae7223 */ /* 0x000fe200000000b4 */
[----:B------:R-:W-:Y:S01]  /*3970*/  FSEL R178, R157, 0.11284004896879196167, P5 ;  /* 0x3de718af9db27808 */ /* 0x000fe20002800000 */
[----:B------:R-:W-:Y:S01]  /*3980*/  FFMA R166, R165, R164, R166 ;  /* 0x000000a4a5a67223 */ /* 0x000fe200000000a6 */
[----:B------:R-:W-:Y:S01]  /*3990*/  FSEL R169, -|R168|, R168, P2 ;  /* 0x000000a8a8a97208 */ /* 0x000fe20001000300 */
        /* <DEDUP_REMOVED lines=14> */
[----:B------:R-:W-:-:S02]  /*3a80*/  HADD2.F32 R173, -RZ, R11.H0_H0 ;  /* 0x2000000bffad7230 */ /* 0x000fc40000004100 */
[----:B------:R-:W-:Y:S01]  /*3a90*/  FFMA R165, R169, R172, R172 ;  /* 0x000000aca9a57223 */ /* 0x000fe200000000ac */
[----:B------:R-:W-:Y:S01]  /*3aa0*/  FMUL R172, R155, R101 ;  /* 0x000000659bac7220 */ /* 0x000fe20000400000 */
[--C-:B------:R-:W-:Y:S01]  /*3ab0*/  HADD2.F32 R101, -RZ, R10.reuse.H0_H0 ;  /* 0x2000000aff657230 */ /* 0x100fe20000004100 */
[----:B------:R-:W2:Y:S01]  /*3ac0*/  @P3 MUFU.EX2 R178, R164 ;  /* 0x000000a400b23308 */ /* 0x000ea20000000800 */
[----:B------:R-:W-:Y:S02]  /*3ad0*/  HADD2.F32 R169, -RZ, R10.H1_H1 ;  /* 0x3000000affa97230 */ /* 0x000fe40000004100 */
[C---:B------:R-:W-:Y:S01]  /*3ae0*/  FFMA R102, R154.reuse, R173, R102 ;  /* 0x000000ad9a667223 */ /* 0x040fe20000000066 */
[C---:B------:R-:W-:Y:S02]  /*3af0*/  FFMA R100, R154.reuse, R101, R175 ;  /* 0x000000659a647223 */ /* 0x040fe400000000af */
[----:B------:R-:W-:Y:S01]  /*3b00*/  FFMA R101, R154, R169, R172 ;  /* 0x000000a99a657223 */ /* 0x000fe200000000ac */
[----:B------:R-:W-:Y:S01]  /*3b10*/  FMUL R173, R102, 0.70710676908493041992 ;  /* 0x3f3504f366ad7820 */ /* 0x000fe20000400000 */
[----:B------:R-:W3:Y:S01]  /*3b20*/  @P5 MUFU.EX2 R180, R165 ;  /* 0x000000a500b45308 */ /* 0x000ee20000000800 */
[----:B-1----:R-:W-:Y:S01]  /*3b30*/  @P2 FADD R179, -R174, 1 ;  /* 0x3f800000aeb32421 */ /* 0x002fe20000000100 */
[C---:B------:R-:W-:Y:S01]  /*3b40*/  FMUL R174, R100.reuse, 0.70710676908493041992 ;  /* 0x3f3504f364ae7820 */ /* 0x040fe20000400000 */
[----:B------:R-:W-:Y:S01]  /*3b50*/  FMUL R172, R101, 0.70710676908493041992 ;  /* 0x3f3504f365ac7820 */ /* 0x000fe20000400000 */
[----:B------:R-:W-:Y:S01]  /*3b60*/  FMUL R182, R173, R173 ;  /* 0x000000adadb67220 */ /* 0x000fe20000400000 */
[----:B------:R-:W-:Y:S01]  /*3b70*/  FMUL R100, R100, 0.5 ;  /* 0x3f00000064647820 */ /* 0x000fe20000400000 */
[----:B------:R-:W-:Y:S01]  /*3b80*/  @P2 LOP3.LUT R166, R179, 0x80000000, R168, 0xb8, !PT ;  /* 0x80000000b3a62812 */ /* 0x000fe200078eb8a8 */
[----:B------:R-:W-:Y:S01]  /*3b90*/  FMUL R101, R101, 0.5 ;  /* 0x3f00000065657820 */ /* 0x000fe20000400000 */
[----:B------:R-:W-:Y:S01]  /*3ba0*/  FSETP.GE.AND P2, PT, |R174|, 1.0029599666595458984, PT ;  /* 0x3f8060feae00780b */ /* 0x000fe20003f46200 */
[----:B--2---:R-:W-:Y:S01]  /*3bb0*/  @P3 FADD R178, -R178, 1 ;  /* 0x3f800000b2b23421 */ /* 0x004fe20000000100 */
[----:B------:R-:W-:Y:S01]  /*3bc0*/  FMUL R102, R102, 0.5 ;  /* 0x3f00000066667820 */ /* 0x000fe20000400000 */
[----:B------:R-:W-:Y:S01]  /*3bd0*/  FADD R166, R166, 1 ;  /* 0x3f800000a6a67421 */ /* 0x000fe20000000000 */
[----:B------:R-:W-:-:S02]  /*3be0*/  FSEL R168, -R20, -0.00082130916416645050049, P2 ;  /* 0xba574d2014a87808 */ /* 0x000fc40001000100 */
[----:B------:R-:W-:Y:S01]  /*3bf0*/  @P3 LOP3.LUT R164, R178, 0x80000000, R167, 0xb8, !PT ;  /* 0x80000000b2a43812 */ /* 0x000fe200078eb8a7 */
[----:B------:R-:W-:Y:S01]  /*3c00*/  FMUL R167, R174, R174 ;  /* 0x000000aeaea77220 */ /* 0x000fe20000400000 */
[----:B------:R-:W-:Y:S01]  /*3c10*/  FSETP.GE.AND P3, PT, |R172|, 1.0029599666595458984, PT ;  /* 0x3f8060feac00780b */ /* 0x000fe20003f66200 */
[----:B---3--:R-:W-:Y:S01]  /*3c20*/  @P5 FADD R169, -R180, 1 ;  /* 0x3f800000b4a95421 */ /* 0x008fe20000000100 */
[----:B------:R-:W-:Y:S01]  /*3c30*/  FMUL R97, R166, R97 ;  /* 0x00000061a6617220 */ /* 0x000fe20000400000 */
[----:B------:R-:W-:Y:S01]  /*3c40*/  FADD R164, R164, 1 ;  /* 0x3f800000a4a47421 */ /* 0x000fe20000000000 */
[----:B------:R-:W-:Y:S02]  /*3c50*/  FSEL R167, |R174|, R167, P2 ;  /* 0x000000a7aea77208 */ /* 0x000fe40001000200 */
[----:B------:R-:W-:Y:S01]  /*3c60*/  @P5 LOP3.LUT R165, R169, 0x80000000, R92, 0xb8, !PT ;  /* 0x80000000a9a55812 */ /* 0x000fe200078eb85c */
[----:B------:R-:W-:Y:S01]  /*3c70*/  FMUL R169, R172, R172 ;  /* 0x000000acaca97220 */ /* 0x000fe20000400000 */
[----:B------:R-:W-:-:S02]  /*3c80*/  FSEL R92, R3, 8.4834944573231041431e-05, P2 ;  /* 0x38b1e96a035c7808 */ /* 0x000fc40001000000 */
[----:B------:R-:W-:Y:S01]  /*3c90*/  FSEL R178, R3, 8.4834944573231041431e-05, P3 ;  /* 0x38b1e96a03b27808 */ /* 0x000fe20001800000 */
[----:B------:R-:W-:Y:S01]  /*3ca0*/  FADD R165, R165, 1 ;  /* 0x3f800000a5a57421 */ /* 0x000fe20000000000 */
[----:B------:R-:W-:Y:S01]  /*3cb0*/  FSEL R175, |R172|, R169, P3 ;  /* 0x000000a9acaf7208 */ /* 0x000fe20001800200 */
[----:B------:R-:W-:Y:S01]  /*3cc0*/  FFMA R92, R167, R92, R168 ;  /* 0x0000005ca75c7223 */ /* 0x000fe200000000a8 */
[----:B------:R-:W-:Y:S02]  /*3cd0*/  FSEL R180, -R20, -0.00082130916416645050049, P3 ;  /* 0xba574d2014b47808 */ /* 0x000fe40001800100 */
[----:B------:R-:W-:Y:S02]  /*3ce0*/  FSEL R168, R21, 0.0052134888246655464172, P2 ;  /* 0x3baad5ea15a87808 */ /* 0x000fe40001000000 */
[----:B------:R-:W-:Y:S01]  /*3cf0*/  FSETP.GE.AND P5, PT, |R173|, 1.0029599666595458984, PT ;  /* 0x3f8060fead00780b */ /* 0x000fe20003fa6200 */
        /* <DEDUP_REMOVED lines=35> */
[----:B------:R-:W-:Y:S01]  /*3f30*/  FFMA R92, R179, R182, R92 ;  /* 0x000000b6b35c7223 */ /* 0x000fe2000000005c */
[----:B------:R-:W1:Y:S01]  /*3f40*/  @P2 MUFU.EX2 R180, R169 ;  /* 0x000000a900b42308 */ /* 0x000e620000000800 */
[----:B------:R-:W-:Y:S01]  /*3f50*/  FFMA R168, R168, R167, R167 ;  /* 0x000000a7a8a87223 */ /* 0x000fe200000000a7 */
[----:B------:R-:W-:Y:S01]  /*3f60*/  FSEL R167, -|R173|, R173, P5 ;  /* 0x000000adada77208 */ /* 0x000fe20002800300 */
[----:B------:R-:W-:Y:S01]  /*3f70*/  FFMA R92, R179, R92, R175 ;  /* 0x0000005cb35c7223 */ /* 0x000fe200000000af */
[----:B------:R-:W-:-:S02]  /*3f80*/  HADD2.F32 R175, -RZ, R11.H1_H1 ;  /* 0x3000000bffaf7230 */ /* 0x000fc40000004100 */
[C---:B------:R-:W-:Y:S01]  /*3f90*/  FMUL R179, R155.reuse, R103 ;  /* 0x000000679bb37220 */ /* 0x040fe20000400000 */
[C---:B------:R-:W-:Y:S01]  /*3fa0*/  FMUL R178, R155.reuse, R89 ;  /* 0x000000599bb27220 */ /* 0x040fe20000400000 */
[----:B------:R-:W-:Y:S01]  /*3fb0*/  FFMA R167, R92, R167, R167 ;  /* 0x000000a75ca77223 */ /* 0x000fe200000000a7 */
[----:B------:R-:W2:Y:S01]  /*3fc0*/  @P3 MUFU.EX2 R181, R168 ;  /* 0x000000a800b53308 */ /* 0x000ea20000000800 */
[--C-:B------:R-:W-:Y:S02]  /*3fd0*/  HADD2.F32 R89, -RZ, R4.reuse.H1_H1 ;  /* 0x30000004ff597230 */ /* 0x100fe40000004100 */
[----:B------:R-:W-:Y:S01]  /*3fe0*/  FMUL R92, R155, R88 ;  /* 0x000000589b5c7220 */ /* 0x000fe20000400000 */
[----:B------:R-:W-:Y:S02]  /*3ff0*/  HADD2.F32 R103, -RZ, R4.H0_H0 ;  /* 0x20000004ff677230 */ /* 0x000fe40000004100 */
[C---:B------:R-:W-:Y:S01]  /*4000*/  FFMA R88, R154.reuse, R175, R179 ;  /* 0x000000af9a587223 */ /* 0x040fe200000000b3 */
[----:B------:R-:W-:Y:S01]  /*4010*/  FFMA R89, R154, R89, R178 ;  /* 0x000000599a597223 */ /* 0x000fe200000000b2 */
[----:B------:R-:W3:Y:S01]  /*4020*/  @P5 MUFU.EX2 R182, R167 ;  /* 0x000000a700b65308 */ /* 0x000ee20000000800 */
[----:B-1----:R-:W-:Y:S01]  /*4030*/  @P2 FADD R175, -R180, 1 ;  /* 0x3f800000b4af2421 */ /* 0x002fe20000000100 */
[----:B------:R-:W-:-:S04]  /*4040*/  FFMA R103, R154, R103, R92 ;  /* 0x000000679a677223 */ /* 0x000fc8000000005c */
[----:B------:R-:W-:Y:S01]  /*4050*/  @P2 LOP3.LUT R169, R175, 0x80000000, R174, 0xb8, !PT ;  /* 0x80000000afa92812 */ /* 0x000fe200078eb8ae */
[----:B------:R-:W-:Y:S01]  /*4060*/  FMUL R174, R89, 0.70710676908493041992 ;  /* 0x3f3504f359ae7820 */ /* 0x000fe20000400000 */
[C---:B------:R-:W-:Y:S01]  /*4070*/  FMUL R175, R88.reuse, 0.70710676908493041992 ;  /* 0x3f3504f358af7820 */ /* 0x040fe20000400000 */
[----:B--2---:R-:W-:Y:S01]  /*4080*/  @P3 FADD R181, -R181, 1 ;  /* 0x3f800000b5b53421 */ /* 0x004fe20000000100 */
[----:B------:R-:W-:Y:S01]  /*4090*/  FMUL R88, R88, 0.5 ;  /* 0x3f00000058587820 */ /* 0x000fe20000400000 */
[----:B------:R-:W-:Y:S01]  /*40a0*/  FMUL R179, R174, R174 ;  /* 0x000000aeaeb37220 */ /* 0x000fe20000400000 */
[C---:B------:R-:W-:Y:S01]  /*40b0*/  FMUL R92, R175.reuse, R175 ;  /* 0x000000afaf5c7220 */ /* 0x040fe20000400000 */
[----:B------:R-:W-:Y:S01]  /*40c0*/  FSETP.GE.AND P2, PT, |R175|, 1.0029599666595458984, PT ;  /* 0x3f8060feaf00780b */ /* 0x000fe20003f46200 */
[----:B------:R-:W-:Y:S01]  /*40d0*/  FMUL R89, R89, 0.5 ;  /* 0x3f00000059597820 */ /* 0x000fe20000400000 */
[----:B------:R-:W-:Y:S01]  /*40e0*/  @P3 LOP3.LUT R168, R181, 0x80000000, R172, 0xb8, !PT ;  /* 0x80000000b5a83812 */ /* 0x000fe200078eb8ac */
[----:B------:R-:W-:Y:S01]  /*40f0*/  FMUL R172, R103, 0.70710676908493041992 ;  /* 0x3f3504f367ac7820 */ /* 0x000fe20000400000 */
[----:B---3--:R-:W-:Y:S01]  /*4100*/  @P5 FADD R182, -R182, 1 ;  /* 0x3f800000b6b65421 */ /* 0x008fe20000000100 */
[----:B------:R-:W-:Y:S01]  /*4110*/  FSETP.GE.AND P3, PT, |R174|, 1.0029599666595458984, PT ;  /* 0x3f8060feae00780b */ /* 0x000fe20003f66200 */
[----:B------:R-:W-:Y:S01]  /*4120*/  FADD R169, R169, 1 ;  /* 0x3f800000a9a97421 */ /* 0x000fe20000000000 */
[----:B------:R-:W-:Y:S01]  /*4130*/  FSEL R184, |R175|, R92, P2 ;  /* 0x0000005cafb87208 */ /* 0x000fe20001000200 */
[----:B------:R-:W-:Y:S01]  /*4140*/  FADD R168, R168, 1 ;  /* 0x3f800000a8a87421 */ /* 0x000fe20000000000 */
[----:B------:R-:W-:Y:S01]  /*4150*/  @P5 LOP3.LUT R167, R182, 0x80000000, R173, 0xb8, !PT ;  /* 0x80000000b6a75812 */ /* 0x000fe200078eb8ad */
[C---:B------:R-:W-:Y:S01]  /*4160*/  FMUL R173, R172.reuse, R172 ;  /* 0x000000acacad7220 */ /* 0x040fe20000400000 */
[----:B------:R-:W-:Y:S01]  /*4170*/  FSETP.GE.AND P5, PT, |R172|, 1.0029599666595458984, PT ;  /* 0x3f8060feac00780b */ /* 0x000fe20003fa6200 */
[----:B------:R-:W-:Y:S01]  /*4180*/  FMUL R100, R169, R100 ;  /* 0x00000064a9647220 */ /* 0x000fe20000400000 */
[----:B------:R-:W-:Y:S01]  /*4190*/  FSEL R180, |R174|, R179, P3 ;  /* 0x000000b3aeb47208 */ /* 0x000fe20001800200 */
[----:B------:R-:W-:Y:S01]  /*41a0*/  FADD R167, R167, 1 ;  /* 0x3f800000a7a77421 */ /* 0x000fe20000000000 */
[----:B------:R-:W-:Y:S01]  /*41b0*/  FSEL R179, |R172|, R173, P5 ;  /* 0x000000adacb37208 */ /* 0x000fe20002800200 */
[----:B------:R-:W-:Y:S01]  /*41c0*/  FMUL R101, R168, R101 ;  /* 0x00000065a8657220 */ /* 0x000fe20000400000 */
[----:B------:R-:W-:Y:S01]  /*41d0*/  FSEL R183, R3, 8.4834944573231041431e-05, P2 ;  /* 0x38b1e96a03b77808 */ /* 0x000fe20001000000 */
[----:B------:R-:W-:Y:S01]  /*41e0*/  FMUL R102, R167, R102 ;  /* 0x00000066a7667220 */ /* 0x000fe20000400000 */
[----:B------:R-:W-:-:S02]  /*41f0*/  FSEL R185, -R20, -0.00082130916416645050049, P2 ;  /* 0xba574d2014b97808 */ /* 0x000fc40001000100 */
[C---:B------:R-:W-:Y:S02]  /*4200*/  FSEL R173, R3.reuse, 8.4834944573231041431e-05, P3 ;  /* 0x38b1e96a03ad7808 */ /* 0x040fe40001800000 */
[----:B------:R-:W-:Y:S01]  /*4210*/  FSEL R181, -R20, -0.00082130916416645050049, P3 ;  /* 0xba574d2014b57808 */ /* 0x000fe20001800100 */
[----:B------:R-:W-:Y:S01]  /*4220*/  FFMA R183, R184, R183, R185 ;  /* 0x000000b7b8b77223 */ /* 0x000fe200000000b9 */
[----:B------:R-:W-:Y:S02]  /*4230*/  FSEL R92, R3, 8.4834944573231041431e-05, P5 ;  /* 0x38b1e96a035c7808 */ /* 0x000fe40002800000 */
[----:B------:R-:W-:Y:S01]  /*4240*/  FSEL R178, -R20, -0.00082130916416645050049, P5 ;  /* 0xba574d2014b27808 */ /* 0x000fe20002800100 */
[----:B------:R-:W-:Y:S01]  /*4250*/  FFMA R173, R180, R173, R181 ;  /* 0x000000adb4ad7223 */ /* 0x000fe200000000b5 */
[C---:B------:R-:W-:Y:S02]  /*4260*/  FSEL R187, R21.reuse, 0.0052134888246655464172, P2 ;  /* 0x3baad5ea15bb7808 */ /* 0x040fe40001000000 */
[----:B------:R-:W-:Y:S01]  /*4270*/  FSEL R181, R21, 0.0052134888246655464172, P3 ;  /* 0x3baad5ea15b57808 */ /* 0x000fe20001800000 */
[----:B------:R-:W-:Y:S01]  /*4280*/  FFMA R92, R179, R92, R178 ;  /* 0x0000005cb35c7223 */ /* 0x000fe200000000b2 */
[----:B------:R-:W-:Y:S01]  /*4290*/  FSEL R178, R21, 0.0052134888246655464172, P5 ;  /* 0x3baad5ea15b27808 */ /* 0x000fe20002800000 */
[----:B------:R-:W-:Y:S01]  /*42a0*/  FFMA R187, R184, R183, R187 ;  /* 0x000000b7b8bb7223 */ /* 0x000fe200000000bb */
[C---:B------:R-:W-:Y:S01]  /*42b0*/  FSEL R183, -R23.reuse, -0.026868773624300956726, P3 ;  /* 0xbcdc1be717b77808 */ /* 0x040fe20001800100 */
[C---:B------:R-:W-:Y:S01]  /*42c0*/  FFMA R173, R180.reuse, R173, R181 ;  /* 0x000000adb4ad7223 */ /* 0x040fe200000000b5 */
[----:B------:R-:W-:Y:S01]  /*42d0*/  FSEL R185, -R23, -0.026868773624300956726, P2 ;  /* 0xbcdc1be717b97808 */ /* 0x000fe20001000100 */
[----:B------:R-:W-:Y:S01]  /*42e0*/  FFMA R92, R179, R92, R178 ;  /* 0x0000005cb35c7223 */ /* 0x000fe200000000b2 */
[C---:B------:R-:W-:Y:S01]  /*42f0*/  FSEL R181, R157.reuse, 0.11284004896879196167, P3 ;  /* 0x3de718af9db57808 */ /* 0x040fe20001800000 */
[----:B------:R-:W-:Y:S01]  /*4300*/  FFMA R173, R180, R173, R183 ;  /* 0x000000adb4ad7223 */ /* 0x000fe200000000b7 */
[----:B------:R-:W-:Y:S01]  /*4310*/  FSEL R189, R157, 0.11284004896879196167, P2 ;  /* 0x3de718af9dbd7808 */ /* 0x000fe20001000000 */
[----:B------:R-:W-:Y:S01]  /*4320*/  FFMA R185, R184, R187, R185 ;  /* 0x000000bbb8b97223 */ /* 0x000fe200000000b9 */
[----:B------:R-:W-:Y:S01]  /*4330*/  FSEL R178, -R23, -0.026868773624300956726, P5 ;  /* 0xbcdc1be717b27808 */ /* 0x000fe20002800100 */
[----:B------:R-:W-:Y:S01]  /*4340*/  FFMA R173, R180, R173, R181 ;  /* 0x000000adb4ad7223 */ /* 0x000fe200000000b5 */
[----:B------:R-:W-:Y:S01]  /*4350*/  FSEL R182, R158, -0.37612664699554443359, P3 ;  /* 0xbec093ac9eb67808 */ /* 0x000fe20001800000 */
[----:B------:R-:W-:Y:S01]  /*4360*/  FFMA R185, R184, R185, R189 ;  /* 0x000000b9b8b97223 */ /* 0x000fe200000000bd */
[----:B------:R-:W-:Y:S01]  /*4370*/  FSEL R183, R158, -0.37612664699554443359, P2 ;  /* 0xbec093ac9eb77808 */ /* 0x000fe20001000000 */
[----:B------:R-:W-:Y:S01]  /*4380*/  FFMA R92, R179, R92, R178 ;  /* 0x0000005cb35c7223 */ /* 0x000fe200000000b2 */
[----:B------:R-:W-:Y:S01]  /*4390*/  FSEL R178, R157, 0.11284004896879196167, P5 ;  /* 0x3de718af9db27808 */ /* 0x000fe20002800000 */
[----:B------:R-:W-:Y:S01]  /*43a0*/  FFMA R173, R180, R173, R182 ;  /* 0x000000adb4ad7223 */ /* 0x000fe200000000b6 */
[----:B------:R-:W-:Y:S01]  /*43b0*/  MOV R182, UR48 ;  /* 0x0000003000b67c02 */ /* 0x000fe20008000f00 */
[----:B------:R-:W-:Y:S01]  /*43c0*/  FFMA R183, R184, R185, R183 ;  /* 0x000000b9b8b77223 */ /* 0x000fe200000000b7 */
[----:B------:R-:W-:Y:S01]  /*43d0*/  FSEL R181, R159, 0.12837915122509002686, P3 ;  /* 0x3e0375d39fb57808 */ /* 0x000fe20001800000 */
[----:B------:R-:W-:Y:S01]  /*43e0*/  FFMA R178, R179, R92, R178 ;  /* 0x0000005cb3b27223 */ /* 0x000fe200000000b2 */
[----:B------:R-:W-:-:S02]  /*43f0*/  FSEL R185, R159, 0.12837915122509002686, P2 ;  /* 0x3e0375d39fb97808 */ /* 0x000fc40001000000 */
[----:B------:R-:W-:Y:S01]  /*4400*/  IADD3 R92, R182, UR49, RZ ;  /* 0x00000031b65c7c10 */ /* 0x000fe2000fffe0ff */
[----:B------:R-:W-:Y:S01]  /*4410*/  FFMA R182, R180, R173, R181 ;  /* 0x000000adb4b67223 */ /* 0x000fe200000000b5 */
[----:B------:R-:W-:Y:S01]  /*4420*/  FSEL R186, -|R175|, R175, P2 ;  /* 0x000000afafba7208 */ /* 0x000fe20001000300 */
[----:B------:R-:W-:Y:S01]  /*4430*/  FFMA R183, R184, R183, R185 ;  /* 0x000000b7b8b77223 */ /* 0x000fe200000000b9 */
[----:B------:R-:W-:Y:S02]  /*4440*/  FSEL R180, R158, -0.37612664699554443359, P5 ;  /* 0xbec093ac9eb47808 */ /* 0x000fe40002800000 */
[----:B------:R-:W-:Y:S01]  /*4450*/  FSEL R181, R159, 0.12837915122509002686, P5 ;  /* 0x3e0375d39fb57808 */ /* 0x000fe20002800000 */
[----:B------:R-:W-:Y:S01]  /*4460*/  FFMA R173, R183, R186, R186 ;  /* 0x000000bab7ad7223 */ /* 0x000fe200000000ba */
[----:B------:R-:W-:Y:S01]  /*4470*/  FSEL R183, -|R174|, R174, P3 ;  /* 0x000000aeaeb77208 */ /* 0x000fe20001800300 */
[C---:B------:R-:W-:Y:S01]  /*4480*/  FFMA R180, R179.reuse, R178, R180 ;  /* 0x000000b2b3b47223 */ /* 0x040fe200000000b4 */
[----:B------:R-:W-:Y:S01]  /*4490*/  SHF.R.U32.HI R186, RZ, 0x1, R18 ;  /* 0x00000001ffba7819 */ /* 0x000fe20000011612 */
[----:B------:R-:W1:Y:S01]  /*44a0*/  @P2 MUFU.EX2 R184, R173 ;  /* 0x000000ad00b82308 */ /* 0x000e620000000800 */
[----:B------:R-:W-:Y:S01]  /*44b0*/  R2UR UR5, R92 ;  /* 0x000000005c0572ca */ /* 0x000fe200000e0000 */
[----:B------:R-:W-:Y:S01]  /*44c0*/  FFMA R179, R179, R180, R181 ;  /* 0x000000b4b3b37223 */ /* 0x000fe200000000b5 */
[----:B------:R-:W-:-:S02]  /*44d0*/  IMAD.SHL.U32 R180, R18, 0x10, RZ ;  /* 0x0000001012b47824 */ /* 0x000fc400078e00ff */
[----:B------:R-:W-:Y:S01]  /*44e0*/  FFMA R178, R182, R183, R183 ;  /* 0x000000b7b6b27223 */ /* 0x000fe200000000b7 */
[----:B------:R-:W-:Y:S02]  /*44f0*/  FSEL R182, -|R172|, R172, P5 ;  /* 0x000000acacb67208 */ /* 0x000fe40002800300 */
[----:B------:R-:W-:Y:S01]  /*4500*/  SHF.L.U32 R183, R18, 0x5, RZ ;  /* 0x0000000512b77819 */ /* 0x000fe200000006ff */
[----:B------:R-:W2:Y:S01]  /*4510*/  @P3 MUFU.EX2 R181, R178 ;  /* 0x000000b200b53308 */ /* 0x000ea20000000800 */
[----:B------:R-:W-:Y:S01]  /*4520*/  LOP3.LUT R180, R180, 0xe00, RZ, 0xc0, !PT ;  /* 0x00000e00b4b47812 */ /* 0x000fe200078ec0ff */
[----:B------:R-:W-:Y:S01]  /*4530*/  FFMA R179, R179, R182, R182 ;  /* 0x000000b6b3b37223 */ /* 0x000fe200000000b6 */
[----:B------:R-:W-:Y:S02]  /*4540*/  LOP3.LUT R185, R183, 0xc0, RZ, 0xc0, !PT ;  /* 0x000000c0b7b97812 */ /* 0x000fe400078ec0ff */
[--C-:B------:R-:W-:Y:S01]  /*4550*/  LOP3.LUT R182, R180, 0x20, R183.reuse, 0xf8, !PT ;  /* 0x00000020b4b67812 */ /* 0x100fe200078ef8b7 */
[----:B------:R-:W-:Y:S01]  /*4560*/  USHF.R.U32.HI UR4, URZ, 0x2, UR5 ;  /* 0x000000023f047899 */ /* 0x000fe20008011605 */
[----:B------:R-:W-:Y:S01]  /*4570*/  LOP3.LUT R186, R185, 0x8, R186, 0xf8, !PT ;  /* 0x00000008b9ba7812 */ /* 0x000fe200078ef8ba */
[----:B------:R-:W3:Y:S01]  /*4580*/  @P5 MUFU.EX2 R180, R179 ;  /* 0x000000b300b45308 */ /* 0x000ee20000000800 */
[----:B------:R-:W-:Y:S01]  /*4590*/  LOP3.LUT R185, R182, 0x100, R183, 0xf8, !PT ;  /* 0x00000100b6b97812 */ /* 0x000fe200078ef8b7 */
[----:B-1----:R-:W-:Y:S01]  /*45a0*/  @P2 FADD R184, -R184, 1 ;  /* 0x3f800000b8b82421 */ /* 0x002fe20000000100 */
[C---:B------:R-:W-:Y:S01]  /*45b0*/  SHF.L.U32 R183, R18.reuse, 0x2, RZ ;  /* 0x0000000212b77819 */ /* 0x040fe200000006ff */
[----:B------:R-:W-:Y:S01]  /*45c0*/  UISETP.GT.U32.AND UP0, UPT, UR5, 0x3, UPT ;  /* 0x000000030500788c */ /* 0x000fe2000bf04070 */
[----:B------:R-:W-:Y:S01]  /*45d0*/  LOP3.LUT R182, R18, 0xff, RZ, 0xc0, !PT ;  /* 0x000000ff12b67812 */ /* 0x000fe200078ec0ff */
[----:B------:R-:W-:Y:S01]  /*45e0*/  ULOP3.LUT UR4, UR4, 0x1, URZ, 0xc0, !UPT ;  /* 0x0000000104047892 */ /* 0x000fe2000f8ec03f */
[----:B------:R-:W-:Y:S01]  /*45f0*/  LOP3.LUT R186, R186, 0x18, R183, 0x78, !PT ;  /* 0x00000018baba7812 */ /* 0x000fe200078e78b7 */
[----:B------:R-:W-:Y:S01]  /*4600*/  UISETP.LT.U32.AND UP0, UPT, UR49, 0x4, UP0 ;  /* 0x000000043100788c */ /* 0x000fe20008701070 */
[----:B--2---:R-:W-:Y:S01]  /*4610*/  @P3 FADD R183, -R181, 1 ;  /* 0x3f800000b5b73421 */ /* 0x004fe20000000100 */
[----:B------:R-:W-:Y:S01]  /*4620*/  @P2 LOP3.LUT R173, R184, 0x80000000, R175, 0xb8, !PT ;  /* 0x80000000b8ad2812 */ /* 0x000fe200078eb8af */
[----:B------:R-:W-:Y:S01]  /*4630*/  UISETP.NE.U32.AND UP1, UPT, UR4, 0x1, UPT ;  /* 0x000000010400788c */ /* 0x000fe2000bf25070 */
[----:B------:R-:W-:Y:S01]  /*4640*/  LOP3.LUT R175, R185, R186, RZ, 0xfc, !PT ;  /* 0x000000bab9af7212 */ /* 0x000fe200078efcff */
[----:B------:R-:W-:Y:S01]  /*4650*/  USEL UR5, URZ, 0x1, !UP0 ;  /* 0x000000013f057887 */ /* 0x000fe2000c000000 */
[----:B------:R-:W-:Y:S01]  /*4660*/  @P3 LOP3.LUT R178, R183, 0x80000000, R174, 0xb8, !PT ;  /* 0x80000000b7b23812 */ /* 0x000fe200078eb8ae */
[----:B------:R-:W-:Y:S01]  /*4670*/  FADD R173, R173, 1 ;  /* 0x3f800000adad7421 */ /* 0x000fe20000000000 */
[----:B------:R-:W-:Y:S01]  /*4680*/  UISETP.GT.U32.AND UP0, UPT, UR49, 0x3, !UP1 ;  /* 0x000000033100788c */ /* 0x000fe2000cf04070 */
[----:B---3--:R-:W-:Y:S01]  /*4690*/  @P5 FADD R181, -R180, 1 ;  /* 0x3f800000b4b55421 */ /* 0x008fe20000000100 */
[----:B------:R-:W-:Y:S01]  /*46a0*/  IADD3 R182, R182, 0x1f, RZ ;  /* 0x0000001fb6b67810 */ /* 0x000fe20007ffe0ff */
[----:B------:R-:W-:Y:S01]  /*46b0*/  FADD R178, R178, 1 ;  /* 0x3f800000b2b27421 */ /* 0x000fe20000000000 */
[----:B------:R-:W-:Y:S01]  /*46c0*/  USEL UR4, URZ, 0x1, !UP0 ;  /* 0x000000013f047887 */ /* 0x000fe2000c000000 */
[----:B------:R-:W-:-:S02]  /*46d0*/  MOV R184, UR5 ;  /* 0x0000000500b87c02 */ /* 0x000fc40008000f00 */
[----:B------:R-:W-:Y:S01]  /*46e0*/  @P5 LOP3.LUT R179, R181, 0x80000000, R172, 0xb8, !PT ;  /* 0x80000000b5b35812 */ /* 0x000fe200078eb8ac */
[----:B------:R-:W-:Y:S01]  /*46f0*/  FMUL R172, R13, R12 ;  /* 0x0000000c0dac7220 */ /* 0x000fe20000400000 */
[----:B------:R-:W-:Y:S01]  /*4700*/  FMUL R12, R95, 0.5 ;  /* 0x3f0000005f0c7820 */ /* 0x000fe20000400000 */
[----:B------:R-:W-:Y:S01]  /*4710*/  FMUL R13, R96, 0.5 ;  /* 0x3f000000600d7820 */ /* 0x000fe20000400000 */
[----:B------:R-:W-:Y:S01]  /*4720*/  FMUL R181, R14, 0.5 ;  /* 0x3f0000000eb57820 */ /* 0x000fe20000400000 */
[----:B------:R-:W-:Y:S01]  /*4730*/  FMUL R14, R15, 0.5 ;  /* 0x3f0000000f0e7820 */ /* 0x000fe20000400000 */
[----:B------:R-:W-:Y:S01]  /*4740*/  FMUL R163, R163, R12 ;  /* 0x0000000ca3a37220 */ /* 0x000fe20000400000 */
[----:B------:R-:W-:Y:S01]  /*4750*/  FMUL R12, R99, 0.5 ;  /* 0x3f000000630c7820 */ /* 0x000fe20000400000 */
[----:B------:R-:W-:Y:S01]  /*4760*/  FMUL R162, R162, R13 ;  /* 0x0000000da2a27220 */ /* 0x000fe20000400000 */
[----:B------:R-:W-:Y:S01]  /*4770*/  FADD R179, R179, 1 ;  /* 0x3f800000b3b37421 */ /* 0x000fe20000000000 */
[----:B------:R-:W-:Y:S01]  /*4780*/  FMUL R13, R98, 0.5 ;  /* 0x3f000000620d7820 */ /* 0x000fe20000400000 */
[----:B------:R-:W-:Y:S01]  /*4790*/  FMUL R96, R165, R12 ;  /* 0x0000000ca5607220 */ /* 0x000fe20000400000 */
[----:B------:R-:W-:Y:S01]  /*47a0*/  FMUL R12, R103, 0.5 ;  /* 0x3f000000670c7820 */ /* 0x000fe20000400000 */
[----:B------:R-:W-:Y:S01]  /*47b0*/  FMUL R14, R93, R14 ;  /* 0x0000000e5d0e7220 */ /* 0x000fe20000400000 */
[----:B------:R-:W-:Y:S01]  /*47c0*/  FMUL R15, R173, R88 ;  /* 0x00000058ad0f7220 */ /* 0x000fe20000400000 */
[----:B------:R-:W-:Y:S01]  /*47d0*/  FMUL R181, R160, R181 ;  /* 0x000000b5a0b57220 */ /* 0x000fe20000400000 */
[----:B------:R-:W-:Y:S01]  /*47e0*/  FMUL R95, R178, R89 ;  /* 0x00000059b25f7220 */ /* 0x000fe20000400000 */
[----:B------:R-:W-:Y:S01]  /*47f0*/  FMUL R88, R179, R12 ;  /* 0x0000000cb3587220 */ /* 0x000fe20000400000 */
[----:B------:R-:W-:Y:S01]  /*4800*/  FMUL R13, R164, R13 ;  /* 0x0000000da40d7220 */ /* 0x000fe20000400000 */
[----:B------:R-:W-:-:S02]  /*4810*/  LEA R93, R175, UR51, 0x1 ;  /* 0x00000033af5d7c11 */ /* 0x000fc4000f8e08ff */
[----:B------:R-:W-:Y:S02]  /*4820*/  F2FP.F16.F32.PACK_AB R90, R91, R14 ;  /* 0x0000000e5b5a723e */ /* 0x000fe400000000ff */
[----:B------:R-:W-:Y:S02]  /*4830*/  F2FP.F16.F32.PACK_AB R89, R181, R172 ;  /* 0x000000acb559723e */ /* 0x000fe400000000ff */
[----:B------:R-:W-:Y:S02]  /*4840*/  F2FP.F16.F32.PACK_AB R91, R163, R94 ;  /* 0x0000005ea35b723e */ /* 0x000fe400000000ff */
[----:B------:R-:W-:Y:S02]  /*4850*/  F2FP.F16.F32.PACK_AB R88, R95, R88 ;  /* 0x000000585f58723e */ /* 0x000fe400000000ff */
[----:B------:R-:W-:Y:S02]  /*4860*/  F2FP.F16.F32.PACK_AB R12, R97, R162 ;  /* 0x000000a2610c723e */ /* 0x000fe400000000ff */
[----:B------:R-:W-:-:S02]  /*4870*/  F2FP.F16.F32.PACK_AB R13, R96, R13 ;  /* 0x0000000d600d723e */ /* 0x000fc400000000ff */
[----:B------:R-:W-:Y:S02]  /*4880*/  F2FP.F16.F32.PACK_AB R14, R101, R100 ;  /* 0x00000064650e723e */ /* 0x000fe400000000ff */
[----:B------:R-:W-:Y:S02]  /*4890*/  F2FP.F16.F32.PACK_AB R15, R15, R102 ;  /* 0x000000660f0f723e */ /* 0x000fe400000000ff */
[----:B------:R-:W-:Y:S02]  /*48a0*/  LEA R94, R156, R93, 0x1 ;  /* 0x0000005d9c5e7211 */ /* 0x000fe400078e08ff */
[----:B------:R-:W-:Y:S01]  /*48b0*/  LOP3.LUT R153, R153, UR4, R184, 0x96, !PT ;  /* 0x0000000499997c12 */ /* 0x000fe2000f8e96b8 */
[----:B------:R-:W-:Y:S05]  /*48c0*/  WARPSYNC.ALL ;  /* 0x0000000000007948 */ /* 0x000fea0003800000 */
[----:B------:R1:W-:Y:S01]  /*48d0*/  STSM.16.M88.4 [R93+0x200], R88 ;  /* 0x000200585d007844 */ /* 0x0003e20000000200 */
[----:B------:R-:W-:Y:S01]  /*48e0*/  ISETP.GT.U32.AND P2, PT, R182, 0x3e, PT ;  /* 0x0000003eb600780c */ /* 0x000fe20003f44070 */
[----:B------:R-:W-:Y:S02]  /*48f0*/  BSSY B0, `(.L_x_50) ;  /* 0x0000010000007945 */ /* 0x000fe40003800000 */
[----:B------:R1:W-:Y:S01]  /*4900*/  STSM.16.M88.4 [R94+0x200], R12 ;  /* 0x0002000c5e007844 */ /* 0x0003e20000000200 */
[----:B------:R-:W-:Y:S01]  /*4910*/  @!PT LDS RZ, [RZ] ;  /* 0x00000000fffff984 */ /* 0x000fe20000000800 */
[----:B------:R-:W-:Y:S01]  /*4920*/  @!PT LDS RZ, [RZ] ;  /* 0x00000000fffff984 */ /* 0x000fe20000000800 */
[----:B------:R-:W-:Y:S01]  /*4930*/  @!PT LDS RZ, [RZ] ;  /* 0x00000000fffff984 */ /* 0x000fe20000000800 */
[----:B------:R-:W-:Y:S01]  /*4940*/  @!PT LDS RZ, [RZ] ;  /* 0x00000000fffff984 */ /* 0x000fe20000000800 */
[----:B------:R2:W-:Y:S06]  /*4950*/  MEMBAR.ALL.CTA ;  /* 0x0000000000007992 */ /* 0x0005ec0000008000 */
[----:B--2---:R-:W2:Y:S02]  /*4960*/  FENCE.VIEW.ASYNC.S ;  /* 0x00000000000073c6 */ /* 0x004ea40000000000 */
[----:B--2---:R-:W-:Y:S06]  /*4970*/  BAR.SYNC.DEFER_BLOCKING 0x1, 0x100 ;  /* 0x0044000000007b1d */ /* 0x004fec0000010000 */
[----:B------:R-:W-:Y:S05]  /*4980*/  @P2 BRA `(.L_x_51) ;  /* 0x0000000000182947 */ /* 0x000fea0003800000 */
[----:B------:R-:W-:Y:S02]  /*4990*/  UIADD3 UR4, UP0, UR52, 0x4f0, URZ ;  /* 0x000004f034047890 */ /* 0x000fe4000ff1e03f */
[----:B------:R-:W-:Y:S02]  /*49a0*/  UIADD3 UR44, UR51, 0x200, URZ ;  /* 0x00000200332c7890 */ /* 0x000fe4000fffe03f */
[----:B------:R-:W-:-:S09]  /*49b0*/  UIADD3.X UR5, URZ, UR53, URZ, UP0, !UPT ;  /* 0x000000353f057290 */ /* 0x000fd200087fe43f */
[----:B------:R2:W-:Y:S01]  /*49c0*/  UTMASTG.3D [UR44], [UR4] ;  /* 0x0000002c040073b5 */ /* 0x0005e20008010000 */
[----:B------:R0:W-:Y:S01]  /*49d0*/  UTMACMDFLUSH ;  /* 0x00000000000079b7 */ /* 0x0001e20000000000 */
[----:B--2---:R-:W-:-:S04]  /*49e0*/  DEPBAR.LE SB0, 0x1 ;  /* 0x000080400000791a */ /* 0x004fc80000000000 */
.L_x_51:
[----:B------:R-:W-:Y:S05]  /*49f0*/  BSYNC B0 ;  /* 0x0000000000007941 */ /* 0x000fea0003800000 */
.L_x_50:
[----:B------:R-:W-:Y:S01]  /*4a00*/  BAR.SYNC.DEFER_BLOCKING 0x1, 0x100 ;  /* 0x0044000000007b1d */ /* 0x000fe20000010000 */
[----:B------:R-:W-:Y:S02]  /*4a10*/  ISETP.NE.AND P3, PT, RZ, UR39, PT ;  /* 0x00000027ff007c0c */ /* 0x000fe4000bf65270 */
[----:B-1----:R-:W-:-:S04]  /*4a20*/  IADD3 R13, R93, 0x200, RZ ;  /* 0x000002005d0d7810 */ /* 0x002fc80007ffe0ff */
[----:B------:R-:W-:-:S07]  /*4a30*/  LEA R12, R156, R13, 0x1 ;  /* 0x0000000d9c0c7211 */ /* 0x000fce00078e08ff */
[----:B------:R-:W-:Y:S05]  /*4a40*/  @!P3 BRA `(.L_x_52) ;  /* 0x000000000034b947 */ /* 0x000fea0003800000 */
[----:B------:R-:W-:Y:S04]  /*4a50*/  BSSY B0, `(.L_x_53) ;  /* 0x0000009000007945 */ /* 0x000fe80003800000 */
[----:B------:R-:W-:Y:S05]  /*4a60*/  @P0 BRA `(.L_x_54) ;  /* 0x00000000001c0947 */ /* 0x000fea0003800000 */
[----:B------:R-:W-:-:S13]  /*4a70*/  ISETP.NE.AND P3, PT, R171, 0x3, PT ;  /* 0x00000003ab00780c */ /* 0x000fda0003f65270 */
[----:B------:R-:W-:Y:S05]  /*4a80*/  @!P3 BRA `(.L_x_55) ;  /* 0x000000000004b947 */ /* 0x000fea0003800000 */
[----:B------:R-:W-:Y:S01]  /*4a90*/  BPT.TRAP 0x1 ;  /* 0x000000040000795c */ /* 0x000fe20000300000 */
.L_x_55:
[----:B------:R-:W-:-:S04]  /*4aa0*/  ULEA UR4, UR36, UR51, 0x3 ;  /* 0x0000003324047291 */ /* 0x000fc8000f8e183f */
[----:B------:R-:W-:-:S04]  /*4ab0*/  UIADD3 UR4, UR4, 0x60, URZ ;  /* 0x0000006004047890 */ /* 0x000fc8000fffe03f */
[----:B------:R-:W-:-:S09]  /*4ac0*/  UPRMT UR4, UR50, 0x654, UR4 ;  /* 0x0000065432047896 */ /* 0x000fd20008000004 */
[----:B------:R-:W-:Y:S03]  /*4ad0*/  SYNCS.ARRIVE.TRANS64.RED.A1T0 RZ, [UR4], RZ ;  /* 0x000000ffffff79a7 */ /* 0x000fe60008100404 */
.L_x_54:
[----:B------:R-:W-:Y:S05]  /*4ae0*/  BSYNC B0 ;  /* 0x0000000000007941 */ /* 0x000fea0003800000 */
.L_x_53:
[----:B------:R-:W-:-:S04]  /*4af0*/  UIADD3 UR36, UR36, 0x1, URZ ;  /* 0x0000000124247890 */ /* 0x000fc8000fffe03f */
[----:B------:R-:W-:-:S04]  /*4b00*/  UISETP.NE.AND UP0, UPT, UR36, 0x4, UPT ;  /* 0x000000042400788c */ /* 0x000fc8000bf05270 */
[----:B------:R-:W-:-:S12]  /*4b10*/  USEL UR36, UR36, URZ, UP0 ;  /* 0x0000003f24247287 */ /* 0x000fd80008000000 */
.L_x_52:
[----:B------:R-:W-:Y:S04]  /*4b20*/  BSSY B0, `(.L_x_56) ;  /* 0x0000011000007945 */ /* 0x000fe80003800000 */
[----:B------:R-:W-:Y:S05]  /*4b30*/  @P0 BRA `(.L_x_57) ;  /* 0x00000000003c0947 */ /* 0x000fea0003800000 */
[----:B------:R-:W-:-:S13]  /*4b40*/  ISETP.NE.AND P3, PT, R171, 0x3, PT ;  /* 0x00000003ab00780c */ /* 0x000fda0003f65270 */
[----:B------:R-:W-:Y:S05]  /*4b50*/  @!P3 BRA `(.L_x_58) ;  /* 0x000000000004b947 */ /* 0x000fea0003800000 */
[----:B------:R-:W-:Y:S01]  /*4b60*/  BPT.TRAP 0x1 ;  /* 0x000000040000795c */ /* 0x000fe20000300000 */
.L_x_58:
[C---:B------:R-:W-:Y:S01]  /*4b70*/  LEA R88, R0.reuse, UR51, 0x3 ;  /* 0x0000003300587c11 */ /* 0x040fe2000f8e18ff */
[----:B------:R-:W-:Y:S01]  /*4b80*/  @!P4 IMAD R15, R0, 0x2000, R13 ;  /* 0x00002000000fc824 */ /* 0x000fe200078e020d */
[----:B------:R-:W-:Y:S01]  /*4b90*/  SHF.L.U32 R89, RZ, 0x1f, RZ ;  /* 0x0000001fff597819 */ /* 0x000fe200000006ff */
[----:B------:R-:W-:Y:S03]  /*4ba0*/  BSSY B1, `(.L_x_59) ;  /* 0x0000004000017945 */ /* 0x000fe60003800000 */
[----:B------:R-:W1:Y:S01]  /*4bb0*/  SYNCS.PHASECHK.TRANS64.TRYWAIT P3, [R88+URZ+0x40], R89 ;  /* 0x00004059580075a7 */ /* 0x000e62000806017f */
[----:B------:R-:W-:Y:S01]  /*4bc0*/  @!P4 LEA R14, R156, R15, 0x1 ;  /* 0x0000000f9c0ec211 */ /* 0x000fe200078e08ff */
[----:B-1----:R-:W-:Y:S06]  /*4bd0*/  @!P3 BRA `(.L_x_60) ;  /* 0x000001180014b947 */ /* 0x002fec0003800000 */
.L_x_228:
[----:B------:R-:W-:Y:S05]  /*4be0*/  BSYNC B1 ;  /* 0x0000000000017941 */ /* 0x000fea0003800000 */
.L_x_59:
[----:B------:R-:W-:Y:S05]  /*4bf0*/  @!P4 WARPSYNC.ALL ;  /* 0x000000000000c948 */ /* 0x000fea0003800000 */
[----:B------:R2:W3:Y:S01]  /*4c00*/  @!P4 LDSM.16.M88.4 R4, [R15] ;  /* 0x000000000f04c83b */ /* 0x0004e20000000200 */
[----:B------:R-:W-:-:S03]  /*4c10*/  IADD3 R0, R0, 0x1, RZ ;  /* 0x0000000100007810 */ /* 0x000fc60007ffe0ff */
[----:B------:R2:W4:Y:S04]  /*4c20*/  @!P4 LDSM.16.M88.4 R8, [R14] ;  /* 0x000000000e08c83b */ /* 0x0005280000000200 */
.L_x_57:
[----:B------:R-:W-:Y:S05]  /*4c30*/  BSYNC B0 ;  /* 0x0000000000007941 */ /* 0x000fea0003800000 */
.L_x_56:
[--C-:B--23--:R-:W-:Y:S02]  /*4c40*/  HADD2.F32 R14, -RZ, R5.reuse.H0_H0 ;  /* 0x20000005ff0e7230 */ /* 0x10cfe40000004100 */
[C---:B------:R-:W-:Y:S01]  /*4c50*/  FMUL R15, R155.reuse, R26 ;  /* 0x0000001a9b0f7220 */ /* 0x040fe20000400000 */
[----:B------:R-:W-:Y:S02]  /*4c60*/  HADD2.F32 R26, -RZ, R5.H1_H1 ;  /* 0x30000005ff1a7230 */ /* 0x000fe40000004100 */
[C---:B------:R-:W-:Y:S01]  /*4c70*/  FMUL R27, R155.reuse, R27 ;  /* 0x0000001b9b1b7220 */ /* 0x040fe20000400000 */
[C---:B------:R-:W-:Y:S01]  /*4c80*/  FMUL R29, R155.reuse, R29 ;  /* 0x0000001d9b1d7220 */ /* 0x040fe20000400000 */
[C---:B------:R-:W-:Y:S01]  /*4c90*/  FFMA R14, R154.reuse, R14, R15 ;  /* 0x0000000e9a0e7223 */ /* 0x040fe2000000000f */
[C---:B------:R-:W-:Y:S01]  /*4ca0*/  FMUL R31, R155.reuse, R31 ;  /* 0x0000001f9b1f7220 */ /* 0x040fe20000400000 */
[----:B------:R-:W-:Y:S01]  /*4cb0*/  FFMA R15, R154, R26, R27 ;  /* 0x0000001a9a0f7223 */ /* 0x000fe2000000001b */
[C---:B------:R-:W-:Y:S01]  /*4cc0*/  FMUL R33, R155.reuse, R33 ;  /* 0x000000219b217220 */ /* 0x040fe20000400000 */
[----:B------:R-:W-:Y:S01]  /*4cd0*/  FMUL R101, R14, 0.70710676908493041992 ;  /* 0x3f3504f30e657820 */ /* 0x000fe20000400000 */
[----:B------:R-:W-:Y:S01]  /*4ce0*/  FMUL R35, R155, R35 ;  /* 0x000000239b237220 */ /* 0x000fe20000400000 */
[----:B------:R-:W-:Y:S01]  /*4cf0*/  FMUL R103, R15, 0.70710676908493041992 ;  /* 0x3f3504f30f677820 */ /* 0x000fe20000400000 */
[----:B------:R-:W-:Y:S01]  /*4d00*/  FMUL R37, R155, R37 ;  /* 0x000000259b257220 */ /* 0x000fe20000400000 */
[C---:B------:R-:W-:Y:S01]  /*4d10*/  FMUL R26, R101.reuse, R101 ;  /* 0x00000065651a7220 */ /* 0x040fe20000400000 */
[----:B------:R-:W-:Y:S01]  /*4d20*/  FSETP.GE.AND P3, PT, |R101|, 1.0029599666595458984, PT ;  /* 0x3f8060fe6500780b */ /* 0x000fe20003f66200 */
[C---:B-1----:R-:W-:Y:S01]  /*4d30*/  FMUL R88, R103.reuse, R103 ;  /* 0x0000006767587220 */ /* 0x042fe20000400000 */
[----:B------:R-:W-:Y:S01]  /*4d40*/  FSETP.GE.AND P5, PT, |R103|, 1.0029599666595458984, PT ;  /* 0x3f8060fe6700780b */ /* 0x000fe20003fa6200 */
[----:B------:R-:W-:Y:S01]  /*4d50*/  FMUL R39, R155, R39 ;  /* 0x000000279b277220 */ /* 0x000fe20000400000 */
[----:B------:R-:W-:Y:S01]  /*4d60*/  FSEL R26, |R101|, R26, P3 ;  /* 0x0000001a651a7208 */ /* 0x000fe20001800200 */
[----:B------:R-:W-:Y:S01]  /*4d70*/  FMUL R25, R155, R25 ;  /* 0x000000199b197220 */ /* 0x000fe20000400000 */
[----:B------:R-:W-:Y:S01]  /*4d80*/  FSEL R27, R3, 8.4834944573231041431e-05, P3 ;  /* 0x38b1e96a031b7808 */ /* 0x000fe20001800000 */
[----:B------:R-:W-:Y:S01]  /*4d90*/  FMUL R15, R15, 0.5 ;  /* 0x3f0000000f0f7820 */ /* 0x000fe20000400000 */
[----:B------:R-:W-:Y:S01]  /*4da0*/  FSEL R89, -R20, -0.00082130916416645050049, P3 ;  /* 0xba574d2014597808 */ /* 0x000fe20001800100 */
[----:B------:R-:W-:Y:S01]  /*4db0*/  FMUL R14, R14, 0.5 ;  /* 0x3f0000000e0e7820 */ /* 0x000fe20000400000 */
[----:B------:R-:W-:Y:S01]  /*4dc0*/  FSEL R91, R21, 0.0052134888246655464172, P3 ;  /* 0x3baad5ea155b7808 */ /* 0x000fe20001800000 */
[----:B------:R-:W-:Y:S05]  /*4dd0*/  WARPSYNC.ALL ;  /* 0x0000000000007948 */ /* 0x000fea0003800000 */
[C---:B------:R-:W-:Y:S01]  /*4de0*/  FFMA R27, R26.reuse, R27, R89 ;  /* 0x0000001b1a1b7223 */ /* 0x040fe20000000059 */
[----:B------:R-:W-:Y:S01]  /*4df0*/  FSEL R90, |R103|, R88, P5 ;  /* 0x00000058675a7208 */ /* 0x000fe20002800200 */
[----:B------:R-:W-:Y:S01]  /*4e00*/  BSSY B0, `(.L_x_61) ;  /* 0x00001c1000007945 */ /* 0x000fe20003800000 */
[----:B------:R-:W-:Y:S01]  /*4e10*/  FSEL R95, R3, 8.4834944573231041431e-05, P5 ;  /* 0x38b1e96a035f7808 */ /* 0x000fe20002800000 */
[----:B------:R-:W-:Y:S01]  /*4e20*/  FFMA R27, R26, R27, R91 ;  /* 0x0000001b1a1b7223 */ /* 0x000fe2000000005b */
[----:B------:R-:W-:-:S02]  /*4e30*/  FSEL R97, -R20, -0.00082130916416645050049, P5 ;  /* 0xba574d2014617808 */ /* 0x000fc40002800100 */
[----:B------:R-:W-:Y:S02]  /*4e40*/  FSEL R89, -R23, -0.026868773624300956726, P3 ;  /* 0xbcdc1be717597808 */ /* 0x000fe40001800100 */
[----:B------:R-:W-:Y:S01]  /*4e50*/  FSEL R99, R21, 0.0052134888246655464172, P5 ;  /* 0x3baad5ea15637808 */ /* 0x000fe20002800000 */
[----:B------:R-:W-:Y:S01]  /*4e60*/  FFMA R95, R90, R95, R97 ;  /* 0x0000005f5a5f7223 */ /* 0x000fe20000000061 */
[----:B------:R-:W-:Y:S01]  /*4e70*/  FSEL R91, R157, 0.11284004896879196167, P3 ;  /* 0x3de718af9d5b7808 */ /* 0x000fe20001800000 */
[----:B------:R-:W-:Y:S01]  /*4e80*/  FFMA R27, R26, R27, R89 ;  /* 0x0000001b1a1b7223 */ /* 0x000fe20000000059 */
[----:B------:R-:W-:Y:S01]  /*4e90*/  FSEL R97, -R23, -0.026868773624300956726, P5 ;  /* 0xbcdc1be717617808 */ /* 0x000fe20002800100 */
[----:B------:R-:W-:Y:S01]  /*4ea0*/  FFMA R95, R90, R95, R99 ;  /* 0x0000005f5a5f7223 */ /* 0x000fe20000000063 */
[----:B------:R-:W-:Y:S01]  /*4eb0*/  FSEL R89, R158, -0.37612664699554443359, P3 ;  /* 0xbec093ac9e597808 */ /* 0x000fe20001800000 */
        /* <DEDUP_REMOVED lines=11> */
[----:B------:R-:W-:Y:S01]  /*4f70*/  FSEL R91, -|R103|, R103, P5 ;  /* 0x00000067675b7208 */ /* 0x000fe20002800300 */
[----:B------:R-:W-:-:S02]  /*4f80*/  FFMA R27, R27, R88, R88 ;  /* 0x000000581b1b7223 */ /* 0x000fc40000000058 */
[----:B------:R-:W-:Y:S01]  /*4f90*/  FFMA R26, R90, R89, R26 ;  /* 0x000000595a1a7223 */ /* 0x000fe2000000001a */
[----:B------:R-:W-:Y:S01]  /*4fa0*/  FMUL R89, R155, R28 ;  /* 0x0000001c9b597220 */ /* 0x000fe20000400000 */
[----:B------:R-:W1:Y:S02]  /*4fb0*/  @P3 MUFU.EX2 R88, R27 ;  /* 0x0000001b00583308 */ /* 0x000e640000000800 */
[----:B------:R-:W-:Y:S01]  /*4fc0*/  FFMA R26, R26, R91, R91 ;  /* 0x0000005b1a1a7223 */ /* 0x000fe2000000005b */
[----:B------:R-:W-:-:S05]  /*4fd0*/  HADD2.F32 R91, -RZ, R6.H0_H0 ;  /* 0x20000006ff5b7230 */ /* 0x000fca0000004100 */
[----:B------:R-:W2:Y:S01]  /*4fe0*/  @P5 MUFU.EX2 R90, R26 ;  /* 0x0000001a005a5308 */ /* 0x000ea20000000800 */
[----:B------:R-:W-:Y:S01]  /*4ff0*/  FFMA R28, R154, R91, R89 ;  /* 0x0000005b9a1c7223 */ /* 0x000fe20000000059 */
[----:B------:R-:W-:-:S03]  /*5000*/  HADD2.F32 R89, -RZ, R6.H1_H1 ;  /* 0x30000006ff597230 */ /* 0x000fc60000004100 */
[----:B------:R-:W-:Y:S02]  /*5010*/  FMUL R161, R28, 0.70710676908493041992 ;  /* 0x3f3504f31ca17820 */ /* 0x000fe40000400000 */
[----:B------:R-:W-:Y:S01]  /*5020*/  FFMA R29, R154, R89, R29 ;  /* 0x000000599a1d7223 */ /* 0x000fe2000000001d */
[----:B-1----:R-:W-:-:S03]  /*5030*/  @P3 FADD R88, -R88, 1 ;  /* 0x3f80000058583421 */ /* 0x002fc60000000100 */
[----:B------:R-:W-:Y:S02]  /*5040*/  FMUL R98, R29, 0.70710676908493041992 ;  /* 0x3f3504f31d627820 */ /* 0x000fe40000400000 */
[----:B------:R-:W-:Y:S01]  /*5050*/  @P3 LOP3.LUT R27, R88, 0x80000000, R101, 0xb8, !PT ;  /* 0x80000000581b3812 */ /* 0x000fe200078eb865 */
[C---:B------:R-:W-:Y:S01]  /*5060*/  FMUL R88, R161.reuse, R161 ;  /* 0x000000a1a1587220 */ /* 0x040fe20000400000 */
[----:B------:R-:W-:Y:S01]  /*5070*/  FSETP.GE.AND P3, PT, |R161|, 1.0029599666595458984, PT ;  /* 0x3f8060fea100780b */ /* 0x000fe20003f66200 */
[----:B--2---:R-:W-:Y:S02]  /*5080*/  @P5 FADD R90, -R90, 1 ;  /* 0x3f8000005a5a5421 */ /* 0x004fe40000000100 */
[----:B------:R-:W-:Y:S01]  /*5090*/  FADD R27, R27, 1 ;  /* 0x3f8000001b1b7421 */ /* 0x000fe20000000000 */
[----:B------:R-:W-:Y:S02]  /*50a0*/  FSEL R88, |R161|, R88, P3 ;  /* 0x00000058a1587208 */ /* 0x000fe40001800200 */
[----:B------:R-:W-:Y:S01]  /*50b0*/  FSEL R89, R3, 8.4834944573231041431e-05, P3 ;  /* 0x38b1e96a03597808 */ /* 0x000fe20001800000 */
[----:B------:R-:W-:Y:S01]  /*50c0*/  FMUL R27, R27, R14 ;  /* 0x0000000e1b1b7220 */ /* 0x000fe20000400000 */
[----:B------:R-:W-:-:S02]  /*50d0*/  FSEL R91, -R20, -0.00082130916416645050049, P3 ;  /* 0xba574d20145b7808 */ /* 0x000fc40001800100 */
[----:B------:R-:W-:Y:S01]  /*50e0*/  @P5 LOP3.LUT R26, R90, 0x80000000, R103, 0xb8, !PT ;  /* 0x800000005a1a5812 */ /* 0x000fe200078eb867 */
[C---:B------:R-:W-:Y:S01]  /*50f0*/  FMUL R90, R98.reuse, R98 ;  /* 0x00000062625a7220 */ /* 0x040fe20000400000 */
[----:B------:R-:W-:Y:S01]  /*5100*/  FSETP.GE.AND P5, PT, |R98|, 1.0029599666595458984, PT ;  /* 0x3f8060fe6200780b */ /* 0x000fe20003fa6200 */
[----:B------:R-:W-:Y:S01]  /*5110*/  FFMA R89, R88, R89, R91 ;  /* 0x0000005958597223 */ /* 0x000fe2000000005b */
[----:B------:R-:W-:Y:S01]  /*5120*/  FSEL R91, R21, 0.0052134888246655464172, P3 ;  /* 0x3baad5ea155b7808 */ /* 0x000fe20001800000 */
[----:B------:R-:W-:Y:S01]  /*5130*/  FADD R26, R26, 1 ;  /* 0x3f8000001a1a7421 */ /* 0x000fe20000000000 */
[----:B------:R-:W-:Y:S02]  /*5140*/  FSEL R90, |R98|, R90, P5 ;  /* 0x0000005a625a7208 */ /* 0x000fe40002800200 */
[----:B------:R-:W-:Y:S01]  /*5150*/  FSEL R97, R3, 8.4834944573231041431e-05, P5 ;  /* 0x38b1e96a03617808 */ /* 0x000fe20002800000 */
[----:B------:R-:W-:Y:S01]  /*5160*/  FFMA R89, R88, R89, R91 ;  /* 0x0000005958597223 */ /* 0x000fe2000000005b */
[----:B------:R-:W-:Y:S01]  /*5170*/  FSEL R99, -R20, -0.00082130916416645050049, P5 ;  /* 0xba574d2014637808 */ /* 0x000fe20002800100 */
[----:B------:R-:W-:Y:S01]  /*5180*/  FMUL R26, R26, R15 ;  /* 0x0000000f1a1a7220 */ /* 0x000fe20000400000 */
[----:B------:R-:W-:-:S02]  /*5190*/  FSEL R95, -R23, -0.026868773624300956726, P3 ;  /* 0xbcdc1be7175f7808 */ /* 0x000fc40001800100 */
        /* <DEDUP_REMOVED lines=19> */
[----:B------:R-:W-:Y:S01]  /*52d0*/  FFMA R88, R88, R95, R95 ;  /* 0x0000005f58587223 */ /* 0x000fe2000000005f */
[----:B------:R-:W-:Y:S01]  /*52e0*/  FMUL R91, R155, R30 ;  /* 0x0000001e9b5b7220 */ /* 0x000fe20000400000 */
[----:B------:R-:W-:-:S02]  /*52f0*/  FFMA R96, R90, R97, R96 ;  /* 0x000000615a607223 */ /* 0x000fc40000000060 */
[----:B------:R-:W1:Y:S02]  /*5300*/  @P3 MUFU.EX2 R90, R88 ;  /* 0x00000058005a3308 */ /* 0x000e640000000800 */
[----:B------:R-:W-:Y:S01]  /*5310*/  FFMA R89, R96, R89, R89 ;  /* 0x0000005960597223 */ /* 0x000fe20000000059 */
[----:B------:R-:W-:-:S05]  /*5320*/  HADD2.F32 R96, -RZ, R7.H0_H0 ;  /* 0x20000007ff607230 */ /* 0x000fca0000004100 */
[----:B------:R-:W2:Y:S01]  /*5330*/  @P5 MUFU.EX2 R95, R89 ;  /* 0x00000059005f5308 */ /* 0x000ea20000000800 */
[----:B------:R-:W-:Y:S01]  /*5340*/  FFMA R30, R154, R96, R91 ;  /* 0x000000609a1e7223 */ /* 0x000fe2000000005b */
[----:B------:R-:W-:-:S03]  /*5350*/  HADD2.F32 R91, -RZ, R7.H1_H1 ;  /* 0x30000007ff5b7230 */ /* 0x000fc60000004100 */
[C---:B------:R-:W-:Y:S01]  /*5360*/  FMUL R163, R30.reuse, 0.70710676908493041992 ;  /* 0x3f3504f31ea37820 */ /* 0x040fe20000400000 */
[----:B------:R-:W-:Y:S01]  /*5370*/  FMUL R30, R30, 0.5 ;  /* 0x3f0000001e1e7820 */ /* 0x000fe20000400000 */
[----:B------:R-:W-:Y:S01]  /*5380*/  FFMA R31, R154, R91, R31 ;  /* 0x0000005b9a1f7223 */ /* 0x000fe2000000001f */
[----:B-1----:R-:W-:-:S03]  /*5390*/  @P3 FADD R90, -R90, 1 ;  /* 0x3f8000005a5a3421 */ /* 0x002fc60000000100 */
[C---:B------:R-:W-:Y:S01]  /*53a0*/  FMUL R100, R31.reuse, 0.70710676908493041992 ;  /* 0x3f3504f31f647820 */ /* 0x040fe20000400000 */
[----:B------:R-:W-:Y:S01]  /*53b0*/  FMUL R31, R31, 0.5 ;  /* 0x3f0000001f1f7820 */ /* 0x000fe20000400000 */
[----:B------:R-:W-:Y:S01]  /*53c0*/  @P3 LOP3.LUT R88, R90, 0x80000000, R161, 0xb8, !PT ;  /* 0x800000005a583812 */ /* 0x000fe200078eb8a1 */
[C---:B------:R-:W-:Y:S01]  /*53d0*/  FMUL R90, R163.reuse, R163 ;  /* 0x000000a3a35a7220 */ /* 0x040fe20000400000 */
[----:B------:R-:W-:Y:S01]  /*53e0*/  FSETP.GE.AND P3, PT, |R163|, 1.0029599666595458984, PT ;  /* 0x3f8060fea300780b */ /* 0x000fe20003f66200 */
[----:B--2---:R-:W-:Y:S01]  /*53f0*/  @P5 FADD R95, -R95, 1 ;  /* 0x3f8000005f5f5421 */ /* 0x004fe20000000100 */
[----:B------:R-:W-:Y:S01]  /*5400*/  FMUL R96, R100, R100 ;  /* 0x0000006464607220 */ /* 0x000fe20000400000 */
[----:B------:R-:W-:Y:S01]  /*5410*/  FADD R88, R88, 1 ;  /* 0x3f80000058587421 */ /* 0x000fe20000000000 */
[----:B------:R-:W-:Y:S02]  /*5420*/  FSEL R90, |R163|, R90, P3 ;  /* 0x0000005aa35a7208 */ /* 0x000fe40001800200 */
[----:B------:R-:W-:-:S02]  /*5430*/  @P5 LOP3.LUT R89, R95, 0x80000000, R98, 0xb8, !PT ;  /* 0x800000005f595812 */ /* 0x000fc400078eb862 */
[----:B------:R-:W-:Y:S02]  /*5440*/  FSEL R91, R3, 8.4834944573231041431e-05, P3 ;  /* 0x38b1e96a035b7808 */ /* 0x000fe40001800000 */
[----:B------:R-:W-:Y:S01]  /*5450*/  FSEL R95, -R20, -0.00082130916416645050049, P3 ;  /* 0xba574d20145f7808 */ /* 0x000fe20001800100 */
[----:B------:R-:W-:Y:S01]  /*5460*/  FADD R89, R89, 1 ;  /* 0x3f80000059597421 */ /* 0x000fe20000000000 */
[----:B------:R-:W-:Y:S02]  /*5470*/  FSETP.GE.AND P5, PT, |R100|, 1.0029599666595458984, PT ;  /* 0x3f8060fe6400780b */ /* 0x000fe40003fa6200 */
[----:B------:R-:W-:Y:S01]  /*5480*/  FSEL R97, -R23, -0.026868773624300956726, P3 ;  /* 0xbcdc1be717617808 */ /* 0x000fe20001800100 */
[----:B------:R-:W-:Y:S01]  /*5490*/  FFMA R91, R90, R91, R95 ;  /* 0x0000005b5a5b7223 */ /* 0x000fe2000000005f */
[----:B------:R-:W-:Y:S02]  /*54a0*/  FSEL R95, R21, 0.0052134888246655464172, P3 ;  /* 0x3baad5ea155f7808 */ /* 0x000fe40001800000 */
[----:B------:R-:W-:-:S02]  /*54b0*/  FSEL R98, |R100|, R96, P5 ;  /* 0x0000006064627208 */ /* 0x000fc40002800200 */
[----:B------:R-:W-:Y:S01]  /*54c0*/  FSEL R99, R3, 8.4834944573231041431e-05, P5 ;  /* 0x38b1e96a03637808 */ /* 0x000fe20002800000 */
[----:B------:R-:W-:Y:S01]  /*54d0*/  FFMA R91, R90, R91, R95 ;  /* 0x0000005b5a5b7223 */ /* 0x000fe2000000005f */
[----:B------:R-:W-:Y:S02]  /*54e0*/  FSEL R101, -R20, -0.00082130916416645050049, P5 ;  /* 0xba574d2014657808 */ /* 0x000fe40002800100 */
[----:B------:R-:W-:Y:S01]  /*54f0*/  FSEL R95, R157, 0.11284004896879196167, P3 ;  /* 0x3de718af9d5f7808 */ /* 0x000fe20001800000 */
[----:B------:R-:W-:Y:S01]  /*5500*/  FFMA R91, R90, R91, R97 ;  /* 0x0000005b5a5b7223 */ /* 0x000fe20000000061 */
[----:B------:R-:W-:Y:S01]  /*5510*/  FSEL R103, R21, 0.0052134888246655464172, P5 ;  /* 0x3baad5ea15677808 */ /* 0x000fe20002800000 */
[----:B------:R-:W-:Y:S01]  /*5520*/  FFMA R99, R98, R99, R101 ;  /* 0x0000006362637223 */ /* 0x000fe20000000065 */
[----:B------:R-:W-:Y:S01]  /*5530*/  FSEL R97, R158, -0.37612664699554443359, P3 ;  /* 0xbec093ac9e617808 */ /* 0x000fe20001800000 */
[----:B------:R-:W-:Y:S01]  /*5540*/  FFMA R91, R90, R91, R95 ;  /* 0x0000005b5a5b7223 */ /* 0x000fe2000000005f */
[----:B------:R-:W-:Y:S01]  /*5550*/  FSEL R101, -R23, -0.026868773624300956726, P5 ;  /* 0xbcdc1be717657808 */ /* 0x000fe20002800100 */
[----:B------:R-:W-:Y:S01]  /*5560*/  FFMA R99, R98, R99, R103 ;  /* 0x0000006362637223 */ /* 0x000fe20000000067 */
[----:B------:R-:W-:Y:S01]  /*5570*/  FSEL R95, R159, 0.12837915122509002686, P3 ;  /* 0x3e0375d39f5f7808 */ /* 0x000fe20001800000 */
[----:B------:R-:W-:Y:S01]  /*5580*/  FFMA R91, R90, R91, R97 ;  /* 0x0000005b5a5b7223 */ /* 0x000fe20000000061 */
[----:B------:R-:W-:Y:S01]  /*5590*/  FSEL R103, R157, 0.11284004896879196167, P5 ;  /* 0x3de718af9d677808 */ /* 0x000fe20002800000 */
[----:B------:R-:W-:Y:S01]  /*55a0*/  FFMA R99, R98, R99, R101 ;  /* 0x0000006362637223 */ /* 0x000fe20000000065 */
[----:B------:R-:W-:Y:S01]  /*55b0*/  FSEL R96, -|R163|, R163, P3 ;  /* 0x000000a3a3607208 */ /* 0x000fe20001800300 */
[----:B------:R-:W-:Y:S01]  /*55c0*/  FFMA R91, R90, R91, R95 ;  /* 0x0000005b5a5b7223 */ /* 0x000fe2000000005f */
[----:B------:R-:W-:Y:S01]  /*55d0*/  FSEL R97, R158, -0.37612664699554443359, P5 ;  /* 0xbec093ac9e617808 */ /* 0x000fe20002800000 */
[----:B------:R-:W-:Y:S01]  /*55e0*/  FFMA R99, R98, R99, R103 ;  /* 0x0000006362637223 */ /* 0x000fe20000000067 */
[----:B------:R-:W-:Y:S01]  /*55f0*/  FSEL R90, R159, 0.12837915122509002686, P5 ;  /* 0x3e0375d39f5a7808 */ /* 0x000fe20002800000 */
[----:B------:R-:W-:Y:S01]  /*5600*/  FFMA R91, R91, R96, R96 ;  /* 0x000000605b5b7223 */ /* 0x000fe20000000060 */
[----:B------:R-:W-:Y:S01]  /*5610*/  FSEL R95, -|R100|, R100, P5 ;  /* 0x00000064645f7208 */ /* 0x000fe20002800300 */
[----:B------:R-:W-:-:S02]  /*5620*/  FFMA R97, R98, R99, R97 ;  /* 0x0000006362617223 */ /* 0x000fc40000000061 */
[----:B------:R-:W1:Y:S02]  /*5630*/  @P3 MUFU.EX2 R96, R91 ;  /* 0x0000005b00603308 */ /* 0x000e640000000800 */
[----:B------:R-:W-:Y:S01]  /*5640*/  FFMA R90, R98, R97, R90 ;  /* 0x00000061625a7223 */ /* 0x000fe2000000005a */
[----:B----4-:R-:W-:-:S03]  /*5650*/  HADD2.F32 R98, -RZ, R8.H0_H0 ;  /* 0x20000008ff627230 */ /* 0x010fc60000004100 */
[----:B------:R-:W-:Y:S01]  /*5660*/  FFMA R90, R90, R95, R95 ;  /* 0x0000005f5a5a7223 */ /* 0x000fe2000000005f */
[----:B------:R-:W-:-:S03]  /*5670*/  FMUL R95, R155, R32 ;  /* 0x000000209b5f7220 */ /* 0x000fc60000400000 */
[----:B------:R-:W2:Y:S01]  /*5680*/  @P5 MUFU.EX2 R97, R90 ;  /* 0x0000005a00615308 */ /* 0x000ea20000000800 */
[----:B------:R-:W-:Y:S01]  /*5690*/  FFMA R32, R154, R98, R95 ;  /* 0x000000629a207223 */ /* 0x000fe2000000005f */
[----:B------:R-:W-:-:S03]  /*56a0*/  HADD2.F32 R95, -RZ, R8.H1_H1 ;  /* 0x30000008ff5f7230 */ /* 0x000fc60000004100 */
[C---:B------:R-:W-:Y:S01]  /*56b0*/  FMUL R101, R32.reuse, 0.70710676908493041992 ;  /* 0x3f3504f320657820 */ /* 0x040fe20000400000 */
[----:B------:R-:W-:Y:S01]  /*56c0*/  FMUL R15, R32, 0.5 ;  /* 0x3f000000200f7820 */ /* 0x000fe20000400000 */
[----:B-1----:R-:W-:Y:S01]  /*56d0*/  @P3 FADD R96, -R96, 1 ;  /* 0x3f80000060603421 */ /* 0x002fe20000000100 */
[----:B------:R-:W-:Y:S01]  /*56e0*/  FFMA R33, R154, R95, R33 ;  /* 0x0000005f9a217223 */ /* 0x000fe20000000021 */
[----:B------:R-:W-:-:S03]  /*56f0*/  FMUL R95, R101, R101 ;  /* 0x00000065655f7220 */ /* 0x000fc60000400000 */
[----:B------:R-:W-:Y:S01]  /*5700*/  @P3 LOP3.LUT R91, R96, 0x80000000, R163, 0xb8, !PT ;  /* 0x80000000605b3812 */ /* 0x000fe200078eb8a3 */
[----:B------:R-:W-:Y:S01]  /*5710*/  FMUL R164, R33, 0.70710676908493041992 ;  /* 0x3f3504f321a47820 */ /* 0x000fe20000400000 */
[----:B------:R-:W-:Y:S01]  /*5720*/  FSETP.GE.AND P3, PT, |R101|, 1.0029599666595458984, PT ;  /* 0x3f8060fe6500780b */ /* 0x000fe20003f66200 */
[----:B------:R-:W-:Y:S01]  /*5730*/  FMUL R14, R33, 0.5 ;  /* 0x3f000000210e7820 */ /* 0x000fe20000400000 */
[----:B--2---:R-:W-:Y:S02]  /*5740*/  @P5 FADD R97, -R97, 1 ;  /* 0x3f80000061615421 */ /* 0x004fe40000000100 */
[----:B------:R-:W-:Y:S01]  /*5750*/  FSEL R95, |R101|, R95, P3 ;  /* 0x0000005f655f7208 */ /* 0x000fe20001800200 */
[----:B------:R-:W-:Y:S01]  /*5760*/  FADD R91, R91, 1 ;  /* 0x3f8000005b5b7421 */ /* 0x000fe20000000000 */
[----:B------:R-:W-:Y:S02]  /*5770*/  FSEL R96, R3, 8.4834944573231041431e-05, P3 ;  /* 0x38b1e96a03607808 */ /* 0x000fe40001800000 */
[----:B------:R-:W-:Y:S01]  /*5780*/  FSEL R98, -R20, -0.00082130916416645050049, P3 ;  /* 0xba574d2014627808 */ /* 0x000fe20001800100 */
[----:B------:R-:W-:Y:S01]  /*5790*/  FMUL R30, R91, R30 ;  /* 0x0000001e5b1e7220 */ /* 0x000fe20000400000 */
[----:B------:R-:W-:Y:S01]  /*57a0*/  @P5 LOP3.LUT R90, R97, 0x80000000, R100, 0xb8, !PT ;  /* 0x80000000615a5812 */ /* 0x000fe200078eb864 */
[C---:B------:R-:W-:Y:S01]  /*57b0*/  FMUL R97, R164.reuse, R164 ;  /* 0x000000a4a4617220 */ /* 0x040fe20000400000 */
[----:B------:R-:W-:Y:S01]  /*57c0*/  FSETP.GE.AND P5, PT, |R164|, 1.0029599666595458984, PT ;  /* 0x3f8060fea400780b */ /* 0x000fe20003fa6200 */
[----:B------:R-:W-:Y:S01]  /*57d0*/  FFMA R96, R95, R96, R98 ;  /* 0x000000605f607223 */ /* 0x000fe20000000062 */
[----:B------:R-:W-:Y:S01]  /*57e0*/  FSEL R98, R21, 0.0052134888246655464172, P3 ;  /* 0x3baad5ea15627808 */ /* 0x000fe20001800000 */
[----:B------:R-:W-:Y:S01]  /*57f0*/  FADD R90, R90, 1 ;  /* 0x3f8000005a5a7421 */ /* 0x000fe20000000000 */
[----:B------:R-:W-:-:S02]  /*5800*/  FSEL R99, |R164|, R97, P5 ;  /* 0x00000061a4637208 */ /* 0x000fc40002800200 */
[----:B------:R-:W-:Y:S01]  /*5810*/  FSEL R102, R3, 8.4834944573231041431e-05, P5 ;  /* 0x38b1e96a03667808 */ /* 0x000fe20002800000 */
[----:B------:R-:W-:Y:S01]  /*5820*/  FFMA R96, R95, R96, R98 ;  /* 0x000000605f607223 */ /* 0x000fe20000000062 */
[----:B------:R-:W-:Y:S02]  /*5830*/  FSEL R160, -R20, -0.00082130916416645050049, P5 ;  /* 0xba574d2014a07808 */ /* 0x000fe40002800100 */
[----:B------:R-:W-:Y:S02]  /*5840*/  FSEL R100, -R23, -0.026868773624300956726, P3 ;  /* 0xbcdc1be717647808 */ /* 0x000fe40001800100 */
        /* <DEDUP_REMOVED lines=21> */
[----:B------:R-:W-:Y:S01]  /*59a0*/  FFMA R95, R99, R100, R95 ;  /* 0x00000064635f7223 */ /* 0x000fe2000000005f */
[----:B------:R-:W-:Y:S01]  /*59b0*/  HADD2.F32 R100, -RZ, R9.H0_H0 ;  /* 0x20000009ff647230 */ /* 0x000fe20000004100 */
[----:B------:R-:W1:Y:S02]  /*59c0*/  @P3 MUFU.EX2 R98, R96 ;  /* 0x0000006000623308 */ /* 0x000e640000000800 */
[----:B------:R-:W-:-:S02]  /*59d0*/  FFMA R95, R95, R102, R102 ;  /* 0x000000665f5f7223 */ /* 0x000fc40000000066 */
[----:B------:R-:W-:Y:S01]  /*59e0*/  FFMA R34, R154, R100, R97 ;  /* 0x000000649a227223 */ /* 0x000fe20000000061 */
[----:B------:R-:W-:-:S03]  /*59f0*/  HADD2.F32 R97, -RZ, R9.H1_H1 ;  /* 0x30000009ff617230 */ /* 0x000fc60000004100 */
[----:B------:R-:W2:Y:S01]  /*5a00*/  @P5 MUFU.EX2 R99, R95 ;  /* 0x0000005f00635308 */ /* 0x000ea20000000800 */
[----:B------:R-:W-:Y:S01]  /*5a10*/  FMUL R103, R34, 0.70710676908493041992 ;  /* 0x3f3504f322677820 */ /* 0x000fe20000400000 */
[----:B------:R-:W-:Y:S01]  /*5a20*/  FFMA R35, R154, R97, R35 ;  /* 0x000000619a237223 */ /* 0x000fe20000000023 */
[----:B------:R-:W-:Y:S02]  /*5a30*/  FMUL R34, R34, 0.5 ;  /* 0x3f00000022227820 */ /* 0x000fe40000400000 */
[----:B------:R-:W-:Y:S01]  /*5a40*/  FMUL R97, R103, R103 ;  /* 0x0000006767617220 */ /* 0x000fe20000400000 */
[C---:B------:R-:W-:Y:S01]  /*5a50*/  FMUL R166, R35.reuse, 0.70710676908493041992 ;  /* 0x3f3504f323a67820 */ /* 0x040fe20000400000 */
[----:B------:R-:W-:Y:S01]  /*5a60*/  FMUL R35, R35, 0.5 ;  /* 0x3f00000023237820 */ /* 0x000fe20000400000 */
[----:B-1----:R-:W-:-:S05]  /*5a70*/  @P3 FADD R98, -R98, 1 ;  /* 0x3f80000062623421 */ /* 0x002fca0000000100 */
[----:B------:R-:W-:Y:S02]  /*5a80*/  @P3 LOP3.LUT R96, R98, 0x80000000, R101, 0xb8, !PT ;  /* 0x8000000062603812 */ /* 0x000fe400078eb865 */
[----:B------:R-:W-:Y:S01]  /*5a90*/  FSETP.GE.AND P3, PT, |R103|, 1.0029599666595458984, PT ;  /* 0x3f8060fe6700780b */ /* 0x000fe20003f66200 */
[----:B--2---:R-:W-:Y:S02]  /*5aa0*/  @P5 FADD R99, -R99, 1 ;  /* 0x3f80000063635421 */ /* 0x004fe40000000100 */
[----:B------:R-:W-:Y:S01]  /*5ab0*/  FADD R96, R96, 1 ;  /* 0x3f80000060607421 */ /* 0x000fe20000000000 */
[----:B------:R-:W-:Y:S02]  /*5ac0*/  FSEL R97, |R103|, R97, P3 ;  /* 0x0000006167617208 */ /* 0x000fe40001800200 */
[----:B------:R-:W-:Y:S02]  /*5ad0*/  FSEL R98, R3, 8.4834944573231041431e-05, P3 ;  /* 0x38b1e96a03627808 */ /* 0x000fe40001800000 */
[----:B------:R-:W-:-:S02]  /*5ae0*/  FSEL R100, -R20, -0.00082130916416645050049, P3 ;  /* 0xba574d2014647808 */ /* 0x000fc40001800100 */
[----:B------:R-:W-:Y:S01]  /*5af0*/  @P5 LOP3.LUT R95, R99, 0x80000000, R164, 0xb8, !PT ;  /* 0x80000000635f5812 */ /* 0x000fe200078eb8a4 */
[C---:B------:R-:W-:Y:S01]  /*5b00*/  FMUL R99, R166.reuse, R166 ;  /* 0x000000a6a6637220 */ /* 0x040fe20000400000 */
[C---:B------:R-:W-:Y:S01]  /*5b10*/  FSETP.GE.AND P5, PT, |R166|.reuse, 1.0029599666595458984, PT ;  /* 0x3f8060fea600780b */ /* 0x040fe20003fa6200 */
        /* <DEDUP_REMOVED lines=29> */
[----:B------:R-:W-:-:S02]  /*5cf0*/  HADD2.F32 R102, -RZ, R10.H0_H0 ;  /* 0x2000000aff667230 */ /* 0x000fc40000004100 */
[----:B------:R-:W-:Y:S01]  /*5d00*/  FFMA R101, R99, R160, R101 ;  /* 0x000000a063657223 */ /* 0x000fe20000000065 */
[----:B------:R-:W-:Y:S01]  /*5d10*/  FMUL R99, R155, R36 ;  /* 0x000000249b637220 */ /* 0x000fe20000400000 */
[----:B------:R-:W1:Y:S02]  /*5d20*/  @P3 MUFU.EX2 R100, R97 ;  /* 0x0000006100643308 */ /* 0x000e640000000800 */
[----:B------:R-:W-:Y:S01]  /*5d30*/  FFMA R98, R101, R98, R98 ;  /* 0x0000006265627223 */ /* 0x000fe20000000062 */
[----:B------:R-:W-:Y:S01]  /*5d40*/  FFMA R36, R154, R102, R99 ;  /* 0x000000669a247223 */ /* 0x000fe20000000063 */
[----:B------:R-:W-:-:S03]  /*5d50*/  HADD2.F32 R99, -RZ, R10.H1_H1 ;  /* 0x3000000aff637230 */ /* 0x000fc60000004100 */
[----:B------:R-:W-:Y:S01]  /*5d60*/  FMUL R161, R36, 0.70710676908493041992 ;  /* 0x3f3504f324a17820 */ /* 0x000fe20000400000 */
[----:B------:R-:W2:Y:S01]  /*5d70*/  @P5 MUFU.EX2 R101, R98 ;  /* 0x0000006200655308 */ /* 0x000ea20000000800 */
[----:B------:R-:W-:Y:S02]  /*5d80*/  FFMA R37, R154, R99, R37 ;  /* 0x000000639a257223 */ /* 0x000fe40000000025 */
[----:B------:R-:W-:Y:S02]  /*5d90*/  FMUL R99, R161, R161 ;  /* 0x000000a1a1637220 */ /* 0x000fe40000400000 */
        /* <DEDUP_REMOVED lines=63> */
[----:B------:R-:W-:Y:S01]  /*6190*/  @P5 LOP3.LUT R99, R103, 0x80000000, R168, 0xb8, !PT ;  /* 0x8000000067635812 */ /* 0x000fe200078eb8a8 */
[----:B------:R-:W-:Y:S01]  /*61a0*/  FMUL R103, R172, R172 ;  /* 0x000000acac677220 */ /* 0x000fe20000400000 */
[----:B------:R-:W-:-:S02]  /*61b0*/  FSEL R102, R3, 8.4834944573231041431e-05, P3 ;  /* 0x38b1e96a03667808 */ /* 0x000fc40001800000 */
[----:B------:R-:W-:Y:S01]  /*61c0*/  FSEL R160, -R20, -0.00082130916416645050049, P3 ;  /* 0xba574d2014a07808 */ /* 0x000fe20001800100 */
[----:B------:R-:W-:Y:S01]  /*61d0*/  FADD R99, R99, 1 ;  /* 0x3f80000063637421 */ /* 0x000fe20000000000 */
[C---:B------:R-:W-:Y:S02]  /*61e0*/  FSETP.GE.AND P5, PT, |R172|.reuse, 1.0029599666595458984, PT ;  /* 0x3f8060feac00780b */ /* 0x040fe40003fa6200 */
[----:B------:R-:W-:Y:S01]  /*61f0*/  FSEL R162, -R23, -0.026868773624300956726, P3 ;  /* 0xbcdc1be717a27808 */ /* 0x000fe20001800100 */
[----:B------:R-:W-:Y:S01]  /*6200*/  FFMA R102, R101, R102, R160 ;  /* 0x0000006665667223 */ /* 0x000fe200000000a0 */
[----:B------:R-:W-:Y:S01]  /*6210*/  FSEL R103, |R172|, R103, P5 ;  /* 0x00000067ac677208 */ /* 0x000fe20002800200 */
[----:B------:R-:W-:Y:S01]  /*6220*/  FMUL R99, R99, R14 ;  /* 0x0000000e63637220 */ /* 0x000fe20000400000 */
[----:B------:R-:W-:Y:S02]  /*6230*/  FSEL R160, R21, 0.0052134888246655464172, P3 ;  /* 0x3baad5ea15a07808 */ /* 0x000fe40001800000 */
[----:B------:R-:W-:-:S02]  /*6240*/  FSEL R164, R3, 8.4834944573231041431e-05, P5 ;  /* 0x38b1e96a03a47808 */ /* 0x000fc40002800000 */
[----:B------:R-:W-:Y:S01]  /*6250*/  FSEL R166, -R20, -0.00082130916416645050049, P5 ;  /* 0xba574d2014a67808 */ /* 0x000fe20002800100 */
[----:B------:R-:W-:Y:S01]  /*6260*/  FFMA R102, R101, R102, R160 ;  /* 0x0000006665667223 */ /* 0x000fe200000000a0 */
[----:B------:R-:W-:Y:S02]  /*6270*/  FSEL R168, R21, 0.0052134888246655464172, P5 ;  /* 0x3baad5ea15a87808 */ /* 0x000fe40002800000 */
        /* <DEDUP_REMOVED lines=19> */
[--C-:B------:R-:W-:Y:S02]  /*63b0*/  HADD2.F32 R162, -RZ, R4.reuse.H0_H0 ;  /* 0x20000004ffa27230 */ /* 0x100fe40000004100 */
[----:B------:R-:W-:Y:S01]  /*63c0*/  FFMA R161, R103, R164, R161 ;  /* 0x000000a467a17223 */ /* 0x000fe200000000a1 */
[----:B------:R-:W-:Y:S01]  /*63d0*/  HADD2.F32 R103, -RZ, R4.H1_H1 ;  /* 0x30000004ff677230 */ /* 0x000fe20000004100 */
[----:B------:R-:W1:Y:S02]  /*63e0*/  @P3 MUFU.EX2 R160, R101 ;  /* 0x0000006500a03308 */ /* 0x000e640000000800 */
[----:B------:R-:W-:Y:S02]  /*63f0*/  FFMA R102, R161, R102, R102 ;  /* 0x00000066a1667223 */ /* 0x000fe40000000066 */
[----:B------:R-:W-:Y:S01]  /*6400*/  FFMA R25, R154, R103, R25 ;  /* 0x000000679a197223 */ /* 0x000fe20000000019 */
[----:B------:R-:W-:-:S03]  /*6410*/  FMUL R103, R155, R24 ;  /* 0x000000189b677220 */ /* 0x000fc60000400000 */
[----:B------:R-:W2:Y:S01]  /*6420*/  @P5 MUFU.EX2 R161, R102 ;  /* 0x0000006600a15308 */ /* 0x000ea20000000800 */
[C---:B------:R-:W-:Y:S01]  /*6430*/  FMUL R178, R25.reuse, 0.70710676908493041992 ;  /* 0x3f3504f319b27820 */ /* 0x040fe20000400000 */
[----:B------:R-:W-:Y:S01]  /*6440*/  FFMA R24, R154, R162, R103 ;  /* 0x000000a29a187223 */ /* 0x000fe20000000067 */
[----:B------:R-:W-:Y:S02]  /*6450*/  FMUL R25, R25, 0.5 ;  /* 0x3f00000019197820 */ /* 0x000fe40000400000 */
[----:B------:R-:W-:Y:S01]  /*6460*/  FMUL R103, R178, R178 ;  /* 0x000000b2b2677220 */ /* 0x000fe20000400000 */
[----:B------:R-:W-:Y:S01]  /*6470*/  FMUL R174, R24, 0.70710676908493041992 ;  /* 0x3f3504f318ae7820 */ /* 0x000fe20000400000 */
[----:B-1----:R-:W-:-:S05]  /*6480*/  @P3 FADD R160, -R160, 1 ;  /* 0x3f800000a0a03421 */ /* 0x002fca0000000100 */
[----:B------:R-:W-:Y:S02]  /*6490*/  @P3 LOP3.LUT R101, R160, 0x80000000, R163, 0xb8, !PT ;  /* 0x80000000a0653812 */ /* 0x000fe400078eb8a3 */
[C---:B------:R-:W-:Y:S01]  /*64a0*/  FSETP.GE.AND P3, PT, |R178|.reuse, 1.0029599666595458984, PT ;  /* 0x3f8060feb200780b */ /* 0x040fe20003f66200 */
[----:B--2---:R-:W-:Y:S02]  /*64b0*/  @P5 FADD R161, -R161, 1 ;  /* 0x3f800000a1a15421 */ /* 0x004fe40000000100 */
[----:B------:R-:W-:Y:S01]  /*64c0*/  FADD R101, R101, 1 ;  /* 0x3f80000065657421 */ /* 0x000fe20000000000 */
[----:B------:R-:W-:Y:S02]  /*64d0*/  FSEL R160, R3, 8.4834944573231041431e-05, P3 ;  /* 0x38b1e96a03a07808 */ /* 0x000fe40001800000 */
[----:B------:R-:W-:Y:S01]  /*64e0*/  @P5 LOP3.LUT R102, R161, 0x80000000, R172, 0xb8, !PT ;  /* 0x80000000a1665812 */ /* 0x000fe200078eb8ac */
[----:B------:R-:W-:Y:S01]  /*64f0*/  FMUL R38, R101, R38 ;  /* 0x0000002665267220 */ /* 0x000fe20000400000 */
[----:B------:R-:W-:Y:S01]  /*6500*/  FSEL R161, |R178|, R103, P3 ;  /* 0x00000067b2a17208 */ /* 0x000fe20001800200 */
[----:B------:R-:W-:Y:S01]  /*6510*/  FMUL R103, R174, R174 ;  /* 0x000000aeae677220 */ /* 0x000fe20000400000 */
[----:B------:R-:W-:Y:S01]  /*6520*/  FSEL R162, -R20, -0.00082130916416645050049, P3 ;  /* 0xba574d2014a27808 */ /* 0x000fe20001800100 */
[----:B------:R-:W-:Y:S01]  /*6530*/  FADD R102, R102, 1 ;  /* 0x3f80000066667421 */ /* 0x000fe20000000000 */
[----:B------:R-:W-:-:S02]  /*6540*/  FSETP.GE.AND P5, PT, |R174|, 1.0029599666595458984, PT ;  /* 0x3f8060feae00780b */ /* 0x000fc40003fa6200 */
[----:B------:R-:W-:Y:S01]  /*6550*/  FSEL R166, R21, 0.0052134888246655464172, P3 ;  /* 0x3baad5ea15a67808 */ /* 0x000fe20001800000 */
[----:B------:R-:W-:Y:S01]  /*6560*/  FFMA R164, R161, R160, R162 ;  /* 0x000000a0a1a47223 */ /* 0x000fe200000000a2 */
[----:B------:R-:W-:Y:S02]  /*6570*/  FSEL R103, |R174|, R103, P5 ;  /* 0x00000067ae677208 */ /* 0x000fe40002800200 */
        /* <DEDUP_REMOVED lines=21> */
[----:B------:R-:W-:-:S02]  /*66d0*/  FFMA R160, R103, R160, R162 ;  /* 0x000000a067a07223 */ /* 0x000fc400000000a2 */
[----:B------:R-:W-:Y:S01]  /*66e0*/  FFMA R166, R166, R163, R163 ;  /* 0x000000a3a6a67223 */ /* 0x000fe200000000a3 */
[----:B------:R-:W-:Y:S01]  /*66f0*/  FSEL R163, -|R174|, R174, P5 ;  /* 0x000000aeaea37208 */ /* 0x000fe20002800300 */
[----:B------:R-:W-:Y:S02]  /*6700*/  FFMA R160, R103, R160, R161 ;  /* 0x000000a067a07223 */ /* 0x000fe400000000a1 */
[----:B------:R-:W1:Y:S02]  /*6710*/  @P3 MUFU.EX2 R161, R166 ;  /* 0x000000a600a13308 */ /* 0x000e640000000800 */
[----:B------:R-:W-:-:S06]  /*6720*/  FFMA R160, R160, R163, R163 ;  /* 0x000000a3a0a07223 */ /* 0x000fcc00000000a3 */
[----:B------:R-:W2:Y:S01]  /*6730*/  @P5 MUFU.EX2 R103, R160 ;  /* 0x000000a000675308 */ /* 0x000ea20000000800 */
[----:B-1----:R-:W-:-:S05]  /*6740*/  @P3 FADD R161, -R161, 1 ;  /* 0x3f800000a1a13421 */ /* 0x002fca0000000100 */
[----:B------:R-:W-:Y:S01]  /*6750*/  @P3 LOP3.LUT R166, R161, 0x80000000, R178, 0xb8, !PT ;  /* 0x80000000a1a63812 */ /* 0x000fe200078eb8b2 */
[----:B--2---:R-:W-:-:S04]  /*6760*/  @P5 FADD R103, -R103, 1 ;  /* 0x3f80000067675421 */ /* 0x004fc80000000100 */
[----:B------:R-:W-:Y:S01]  /*6770*/  FADD R166, R166, 1 ;  /* 0x3f800000a6a67421 */ /* 0x000fe20000000000 */
[----:B------:R-:W-:Y:S01]  /*6780*/  @P5 LOP3.LUT R160, R103, 0x80000000, R174, 0xb8, !PT ;  /* 0x8000000067a05812 */ /* 0x000fe200078eb8ae */
[----:B------:R-:W-:Y:S01]  /*6790*/  FMUL R103, R28, 0.5 ;  /* 0x3f0000001c677820 */ /* 0x000fe20000400000 */
[----:B------:R-:W-:Y:S01]  /*67a0*/  FMUL R28, R29, 0.5 ;  /* 0x3f0000001d1c7820 */ /* 0x000fe20000400000 */
[----:B------:R-:W-:Y:S01]  /*67b0*/  FMUL R29, R90, R31 ;  /* 0x0000001f5a1d7220 */ /* 0x000fe20000400000 */
[----:B------:R-:W-:Y:S01]  /*67c0*/  FMUL R31, R102, R39 ;  /* 0x00000027661f7220 */ /* 0x000fe20000400000 */
[----:B------:R-:W-:Y:S01]  /*67d0*/  FADD R160, R160, 1 ;  /* 0x3f800000a0a07421 */ /* 0x000fe20000000000 */
[----:B------:R-:W-:Y:S01]  /*67e0*/  FMUL R89, R89, R28 ;  /* 0x0000001c59597220 */ /* 0x000fe20000400000 */
[----:B------:R-:W-:Y:S01]  /*67f0*/  FMUL R28, R96, R15 ;  /* 0x0000000f601c7220 */ /* 0x000fe20000400000 */
[----:B------:R-:W-:Y:S01]  /*6800*/  FMUL R15, R36, 0.5 ;  /* 0x3f000000240f7820 */ /* 0x000fe20000400000 */
[----:B------:R-:W-:Y:S01]  /*6810*/  FMUL R88, R88, R103 ;  /* 0x0000006758587220 */ /* 0x000fe20000400000 */
[----:B------:R-:W-:-:S02]  /*6820*/  F2FP.F16.F32.PACK_AB R31, R31, R38 ;  /* 0x000000261f1f723e */ /* 0x000fc400000000ff */
[----:B------:R-:W-:Y:S01]  /*6830*/  FMUL R100, R100, R15 ;  /* 0x0000000f64647220 */ /* 0x000fe20000400000 */
[----:B------:R-:W-:Y:S01]  /*6840*/  FMUL R15, R24, 0.5 ;  /* 0x3f000000180f7820 */ /* 0x000fe20000400000 */
[----:B------:R-:W-:Y:S01]  /*6850*/  FMUL R24, R166, R25 ;  /* 0x00000019a6187220 */ /* 0x000fe20000400000 */
[----:B------:R-:W-:Y:S02]  /*6860*/  F2FP.F16.F32.PACK_AB R25, R26, R27 ;  /* 0x0000001b1a19723e */ /* 0x000fe400000000ff */
[----:B------:R-:W-:Y:S01]  /*6870*/  FMUL R15, R160, R15 ;  /* 0x0000000fa00f7220 */ /* 0x000fe20000400000 */
[----:B------:R-:W-:Y:S02]  /*6880*/  F2FP.F16.F32.PACK_AB R26, R89, R88 ;  /* 0x00000058591a723e */ /* 0x000fe400000000ff */
[----:B------:R-:W-:Y:S02]  /*6890*/  F2FP.F16.F32.PACK_AB R27, R29, R30 ;  /* 0x0000001e1d1b723e */ /* 0x000fe400000000ff */
[----:B------:R-:W-:-:S02]  /*68a0*/  F2FP.F16.F32.PACK_AB R24, R24, R15 ;  /* 0x0000000f1818723e */ /* 0x000fc400000000ff */
[----:B------:R-:W-:Y:S02]  /*68b0*/  F2FP.F16.F32.PACK_AB R28, R95, R28 ;  /* 0x0000001c5f1c723e */ /* 0x000fe400000000ff */
[----:B------:R-:W-:Y:S01]  /*68c0*/  F2FP.F16.F32.PACK_AB R29, R35, R34 ;  /* 0x00000022231d723e */ /* 0x000fe200000000ff */
[----:B------:R1:W-:Y:S01]  /*68d0*/  STSM.16.M88.4 [R93+0x2200], R24 ;  /* 0x002200185d007844 */ /* 0x0003e20000000200 */
[----:B------:R-:W-:-:S05]  /*68e0*/  F2FP.F16.F32.PACK_AB R30, R99, R100 ;  /* 0x00000064631e723e */ /* 0x000fca00000000ff */
        /* <DEDUP_REMOVED lines=11> */
[----:B------:R-:W-:Y:S02]  /*69a0*/  UIADD3 UR4, UR51, 0x2200, URZ ;  /* 0x0000220033047890 */ /* 0x000fe4000fffe03f */
[----:B------:R-:W-:Y:S01]  /*69b0*/  UIADD3.X UR9, URZ, UR53, URZ, UP0, !UPT ;  /* 0x000000353f097290 */ /* 0x000fe200087fe43f */
[----:B------:R-:W-:Y:S01]  /*69c0*/  UMOV UR5, UR45 ;  /* 0x0000002d00057c82 */ /* 0x000fe20008000000 */
[----:B------:R-:W-:-:S07]  /*69d0*/  UMOV UR7, UR47 ;  /* 0x0000002f00077c82 */ /* 0x000fce0008000000 */
[----:B------:R2:W-:Y:S01]  /*69e0*/  UTMASTG.3D [UR4], [UR8] ;  /* 0x00000004080073b5 */ /* 0x0005e20008010000 */
[----:B------:R0:W-:Y:S01]  /*69f0*/  UTMACMDFLUSH ;  /* 0x00000000000079b7 */ /* 0x0001e20000000000 */
[----:B--2---:R-:W-:-:S04]  /*6a00*/  DEPBAR.LE SB0, 0x1 ;  /* 0x000080400000791a */ /* 0x004fc80000000000 */
.L_x_62:
[----:B------:R-:W-:Y:S05]  /*6a10*/  BSYNC B0 ;  /* 0x0000000000007941 */ /* 0x000fea0003800000 */
.L_x_61:
[----:B------:R-:W-:Y:S01]  /*6a20*/  IADD3 R15, R93, 0x2200, RZ ;  /* 0x000022005d0f7810 */ /* 0x000fe20007ffe0ff */
[----:B------:R-:W-:Y:S03]  /*6a30*/  BAR.SYNC.DEFER_BLOCKING 0x1, 0x100 ;  /* 0x0044000000007b1d */ /* 0x000fe60000010000 */
[----:B------:R-:W-:-:S03]  /*6a40*/  LEA R15, R156, R15, 0x1 ;  /* 0x0000000f9c0f7211 */ /* 0x000fc600078e08ff */
[----:B------:R-:W-:Y:S04]  /*6a50*/  BSSY B0, `(.L_x_63) ;  /* 0x0000009000007945 */ /* 0x000fe80003800000 */
[----:B------:R-:W-:Y:S05]  /*6a60*/  @P0 BRA `(.L_x_64) ;  /* 0x00000000001c0947 */ /* 0x000fea0003800000 */
[----:B------:R-:W-:-:S13]  /*6a70*/  ISETP.NE.AND P3, PT, R171, 0x3, PT ;  /* 0x00000003ab00780c */ /* 0x000fda0003f65270 */
[----:B------:R-:W-:Y:S05]  /*6a80*/  @!P3 BRA `(.L_x_65) ;  /* 0x000000000004b947 */ /* 0x000fea0003800000 */
[----:B------:R-:W-:Y:S01]  /*6a90*/  BPT.TRAP 0x1 ;  /* 0x000000040000795c */ /* 0x000fe20000300000 */
.L_x_65:
[----:B------:R-:W-:-:S04]  /*6aa0*/  ULEA UR4, UR36, UR51, 0x3 ;  /* 0x0000003324047291 */ /* 0x000fc8000f8e183f */
[----:B------:R-:W-:-:S04]  /*6ab0*/  UIADD3 UR4, UR4, 0x60, URZ ;  /* 0x0000006004047890 */ /* 0x000fc8000fffe03f */
[----:B------:R-:W-:-:S09]  /*6ac0*/  UPRMT UR4, UR50, 0x654, UR4 ;  /* 0x0000065432047896 */ /* 0x000fd20008000004 */
[----:B------:R-:W-:Y:S03]  /*6ad0*/  SYNCS.ARRIVE.TRANS64.RED.A1T0 RZ, [UR4], RZ ;  /* 0x000000ffffff79a7 */ /* 0x000fe60008100404 */
.L_x_64:
[----:B------:R-:W-:Y:S05]  /*6ae0*/  BSYNC B0 ;  /* 0x0000000000007941 */ /* 0x000fea0003800000 */
.L_x_63:
[----:B------:R-:W-:Y:S01]  /*6af0*/  UIADD3 UR36, UR36, 0x1, URZ ;  /* 0x0000000124247890 */ /* 0x000fe2000fffe03f */
[----:B------:R-:W-:Y:S01]  /*6b00*/  BSSY B0, `(.L_x_66) ;  /* 0x0000017000007945 */ /* 0x000fe20003800000 */
[----:B------:R-:W-:Y:S02]  /*6b10*/  MOV R14, RZ ;  /* 0x000000ff000e7202 */ /* 0x000fe40000000f00 */
[----:B------:R-:W-:-:S04]  /*6b20*/  UISETP.NE.AND UP0, UPT, UR36, 0x4, UPT ;  /* 0x000000042400788c */ /* 0x000fc8000bf05270 */
[----:B------:R-:W-:Y:S01]  /*6b30*/  USEL UR36, UR36, URZ, UP0 ;  /* 0x0000003f24247287 */ /* 0x000fe20008000000 */
[----:B------:R-:W-:Y:S11]  /*6b40*/  @P0 BRA `(.L_x_67) ;  /* 0x0000000000480947 */ /* 0x000ff60003800000 */
[----:B------:R-:W-:-:S13]  /*6b50*/  ISETP.NE.AND P3, PT, R171, 0x3, PT ;  /* 0x00000003ab00780c */ /* 0x000fda0003f65270 */
[----:B------:R-:W-:Y:S05]  /*6b60*/  @!P3 BRA `(.L_x_68) ;  /* 0x000000000004b947 */ /* 0x000fea0003800000 */
[----:B------:R-:W-:Y:S01]  /*6b70*/  BPT.TRAP 0x1 ;  /* 0x000000040000795c */ /* 0x000fe20000300000 */
.L_x_68:
[C---:B------:R-:W-:Y:S01]  /*6b80*/  LEA R14, R0.reuse, UR51, 0x3 ;  /* 0x00000033000e7c11 */ /* 0x040fe2000f8e18ff */
[----:B------:R-:W-:Y:S01]  /*6b90*/  BSSY B1, `(.L_x_69) ;  /* 0x0000006000017945 */ /* 0x000fe20003800000 */
[----:B-1----:R-:W-:Y:S02]  /*6ba0*/  SHF.L.U32 R25, RZ, 0x1f, RZ ;  /* 0x0000001fff197819 */ /* 0x002fe400000006ff */
[----:B------:R-:W-:Y:S02]  /*6bb0*/  @!P4 LEA R27, R0, R13, 0xd ;  /* 0x0000000d001bc211 */ /* 0x000fe400078e68ff */
[----:B------:R-:W1:Y:S02]  /*6bc0*/  SYNCS.PHASECHK.TRANS64.TRYWAIT P3, [R14+URZ+0x40], R25 ;  /* 0x000040190e0075a7 */ /* 0x000e64000806017f */
[----:B------:R-:W-:Y:S01]  /*6bd0*/  @!P4 LEA R24, R156, R27, 0x1 ;  /* 0x0000001b9c18c211 */ /* 0x000fe200078e08ff */
[----:B-1----:R-:W-:Y:S06]  /*6be0*/  @!P3 BRA `(.L_x_70) ;  /* 0x000000f80024b947 */ /* 0x002fec0003800000 */
.L_x_229:
[----:B------:R-:W-:Y:S05]  /*6bf0*/  BSYNC B1 ;  /* 0x0000000000017941 */ /* 0x000fea0003800000 */
.L_x_69:
[----:B------:R-:W-:Y:S05]  /*6c00*/  @!P4 WARPSYNC.ALL ;  /* 0x000000000000c948 */ /* 0x000fea0003800000 */
[----:B------:R2:W3:Y:S01]  /*6c10*/  @!P4 LDSM.16.M88.4 R4, [R27] ;  /* 0x000000001b04c83b */ /* 0x0004e20000000200 */
[----:B------:R-:W-:-:S03]  /*6c20*/  VIADD R0, R0, 0x1 ;  /* 0x0000000100007836 */ /* 0x000fc60000000000 */
[----:B------:R2:W4:Y:S02]  /*6c30*/  @!P4 LDSM.16.M88.4 R8, [R24] ;  /* 0x000000001808c83b */ /* 0x0005240000000200 */
[----:B------:R-:W-:-:S04]  /*6c40*/  ISETP.NE.AND P3, PT, R0, 0x4, PT ;  /* 0x000000040000780c */ /* 0x000fc80003f65270 */
[----:B------:R-:W-:Y:S02]  /*6c50*/  SEL R0, R0, RZ, P3 ;  /* 0x000000ff00007207 */ /* 0x000fe40001800000 */
[----:B-12---:R-:W-:-:S07]  /*6c60*/  SEL R14, RZ, 0x1, P3 ;  /* 0x00000001ff0e7807 */ /* 0x006fce0001800000 */
.L_x_67:
[----:B------:R-:W-:Y:S05]  /*6c70*/  BSYNC B0 ;  /* 0x0000000000007941 */ /* 0x000fea0003800000 */
.L_x_66:
[--C-:B-1-3--:R-:W-:Y:S02]  /*6c80*/  HADD2.F32 R24, -RZ, R5.reuse.H0_H0 ;  /* 0x20000005ff187230 */ /* 0x10afe40000004100 */
[C---:B------:R-:W-:Y:S01]  /*6c90*/  FMUL R25, R155.reuse, R106 ;  /* 0x0000006a9b197220 */ /* 0x040fe20000400000 */
[----:B------:R-:W-:Y:S02]  /*6ca0*/  HADD2.F32 R26, -RZ, R5.H1_H1 ;  /* 0x30000005ff1a7230 */ /* 0x000fe40000004100 */
[C---:B------:R-:W-:Y:S01]  /*6cb0*/  FMUL R107, R155.reuse, R107 ;  /* 0x0000006b9b6b7220 */ /* 0x040fe20000400000 */
[C---:B------:R-:W-:Y:S01]  /*6cc0*/  FMUL R117, R155.reuse, R117 ;  /* 0x000000759b757220 */ /* 0x040fe20000400000 */
[C---:B------:R-:W-:Y:S01]  /*6cd0*/  FFMA R24, R154.reuse, R24, R25 ;  /* 0x000000189a187223 */ /* 0x040fe20000000019 */
[----:B------:R-:W-:Y:S01]  /*6ce0*/  FMUL R119, R155, R119 ;  /* 0x000000779b777220 */ /* 0x000fe20000400000 */
[----:B------:R-:W-:Y:S01]  /*6cf0*/  FFMA R25, R154, R26, R107 ;  /* 0x0000001a9a197223 */ /* 0x000fe2000000006b */
[----:B------:R-:W-:Y:S05]  /*6d00*/  WARPSYNC.ALL ;  /* 0x0000000000007948 */ /* 0x000fea0003800000 */
[----:B------:R-:W-:Y:S01]  /*6d10*/  FMUL R39, R24, 0.70710676908493041992 ;  /* 0x3f3504f318277820 */ /* 0x000fe20000400000 */
[----:B------:R-:W-:Y:S01]  /*6d20*/  FMUL R34, R25, 0.70710676908493041992 ;  /* 0x3f3504f319227820 */ /* 0x000fe20000400000 */
[----:B------:R-:W-:Y:S02]  /*6d30*/  BSSY B0, `(.L_x_71) ;  /* 0x00001d2000007945 */ /* 0x000fe40003800000 */
[C---:B------:R-:W-:Y:S01]  /*6d40*/  FMUL R26, R39.reuse, R39 ;  /* 0x00000027271a7220 */ /* 0x040fe20000400000 */
[----:B------:R-:W-:Y:S01]  /*6d50*/  FSETP.GE.AND P3, PT, |R39|, 1.0029599666595458984, PT ;  /* 0x3f8060fe2700780b */ /* 0x000fe20003f66200 */
[C---:B------:R-:W-:Y:S01]  /*6d60*/  FMUL R28, R34.reuse, R34 ;  /* 0x00000022221c7220 */ /* 0x040fe20000400000 */
[----:B------:R-:W-:-:S02]  /*6d70*/  FSETP.GE.AND P5, PT, |R34|, 1.0029599666595458984, PT ;  /* 0x3f8060fe2200780b */ /* 0x000fc40003fa6200 */
[----:B------:R-:W-:Y:S02]  /*6d80*/  FSEL R26, |R39|, R26, P3 ;  /* 0x0000001a271a7208 */ /* 0x000fe40001800200 */
[----:B------:R-:W-:Y:S02]  /*6d90*/  FSEL R27, R3, 8.4834944573231041431e-05, P3 ;  /* 0x38b1e96a031b7808 */ /* 0x000fe40001800000 */
[----:B------:R-:W-:Y:S02]  /*6da0*/  FSEL R29, -R20, -0.00082130916416645050049, P3 ;  /* 0xba574d20141d7808 */ /* 0x000fe40001800100 */
[----:B------:R-:W-:Y:S02]  /*6db0*/  FSEL R31, R21, 0.0052134888246655464172, P3 ;  /* 0x3baad5ea151f7808 */ /* 0x000fe40001800000 */
[----:B------:R-:W-:Y:S01]  /*6dc0*/  FSEL R28, |R34|, R28, P5 ;  /* 0x0000001c221c7208 */ /* 0x000fe20002800200 */
[----:B------:R-:W-:Y:S01]  /*6dd0*/  FFMA R27, R26, R27, R29 ;  /* 0x0000001b1a1b7223 */ /* 0x000fe2000000001d */
[----:B------:R-:W-:-:S02]  /*6de0*/  FSEL R33, R3, 8.4834944573231041431e-05, P5 ;  /* 0x38b1e96a03217808 */ /* 0x000fc40002800000 */
[----:B------:R-:W-:Y:S01]  /*6df0*/  FSEL R35, -R20, -0.00082130916416645050049, P5 ;  /* 0xba574d2014237808 */ /* 0x000fe20002800100 */
[----:B------:R-:W-:Y:S01]  /*6e00*/  FFMA R27, R26, R27, R31 ;  /* 0x0000001b1a1b7223 */ /* 0x000fe2000000001f */
        /* <DEDUP_REMOVED lines=23> */
[--C-:B------:R-:W-:Y:S01]  /*6f80*/  HADD2.F32 R28, -RZ, R6.reuse.H0_H0 ;  /* 0x20000006ff1c7230 */ /* 0x100fe20000004100 */
[----:B------:R-:W1:Y:S02]  /*6f90*/  @P3 MUFU.EX2 R30, R26 ;  /* 0x0000001a001e3308 */ /* 0x000e640000000800 */
[----:B------:R-:W-:Y:S01]  /*6fa0*/  FFMA R27, R33, R32, R32 ;  /* 0x00000020211b7223 */ /* 0x000fe20000000020 */
[----:B------:R-:W-:-:S02]  /*6fb0*/  HADD2.F32 R32, -RZ, R6.H1_H1 ;  /* 0x30000006ff207230 */ /* 0x000fc40000004100 */
[----:B------:R-:W-:Y:S01]  /*6fc0*/  FFMA R28, R154, R28, R29 ;  /* 0x0000001c9a1c7223 */ /* 0x000fe2000000001d */
[----:B------:R-:W-:Y:S02]  /*6fd0*/  FMUL R29, R155, R109 ;  /* 0x0000006d9b1d7220 */ /* 0x000fe40000400000 */
[----:B------:R-:W2:Y:S01]  /*6fe0*/  @P5 MUFU.EX2 R31, R27 ;  /* 0x0000001b001f5308 */ /* 0x000ea20000000800 */
[----:B------:R-:W-:Y:S01]  /*6ff0*/  FMUL R91, R28, 0.70710676908493041992 ;  /* 0x3f3504f31c5b7820 */ /* 0x000fe20000400000 */
[----:B------:R-:W-:-:S04]  /*7000*/  FFMA R29, R154, R32, R29 ;  /* 0x000000209a1d7223 */ /* 0x000fc8000000001d */
[----:B------:R-:W-:Y:S01]  /*7010*/  FMUL R38, R29, 0.70710676908493041992 ;  /* 0x3f3504f31d267820 */ /* 0x000fe20000400000 */
[----:B-1----:R-:W-:-:S03]  /*7020*/  @P3 FADD R30, -R30, 1 ;  /* 0x3f8000001e1e3421 */ /* 0x002fc60000000100 */
[----:B------:R-:W-:Y:S02]  /*7030*/  FMUL R32, R38, R38 ;  /* 0x0000002626207220 */ /* 0x000fe40000400000 */
[----:B------:R-:W-:Y:S01]  /*7040*/  @P3 LOP3.LUT R26, R30, 0x80000000, R39, 0xb8, !PT ;  /* 0x800000001e1a3812 */ /* 0x000fe200078eb827 */
[C---:B------:R-:W-:Y:S01]  /*7050*/  FMUL R30, R91.reuse, R91 ;  /* 0x0000005b5b1e7220 */ /* 0x040fe20000400000 */
[----:B------:R-:W-:Y:S01]  /*7060*/  FSETP.GE.AND P3, PT, |R91|, 1.0029599666595458984, PT ;  /* 0x3f8060fe5b00780b */ /* 0x000fe20003f66200 */
[----:B--2---:R-:W-:Y:S02]  /*7070*/  @P5 FADD R31, -R31, 1 ;  /* 0x3f8000001f1f5421 */ /* 0x004fe40000000100 */
        /* <DEDUP_REMOVED lines=14> */
[----:B------:R-:W-:Y:S01]  /*7160*/  FSEL R89, R21, 0.0052134888246655464172, P5 ;  /* 0x3baad5ea15597808 */ /* 0x000fe20002800000 */
[----:B------:R-:W-:Y:S01]  /*7170*/  FFMA R31, R30, R31, R35 ;  /* 0x0000001f1e1f7223 */ /* 0x000fe20000000023 */
[----:B------:R-:W-:Y:S01]  /*7180*/  FSEL R33, R157, 0.11284004896879196167, P3 ;  /* 0x3de718af9d217808 */ /* 0x000fe20001800000 */
[----:B------:R-:W-:Y:S01]  /*7190*/  FFMA R37, R32, R37, R39 ;  /* 0x0000002520257223 */ /* 0x000fe20000000027 */
[----:B------:R-:W-:Y:S02]  /*71a0*/  FSEL R39, -R23, -0.026868773624300956726, P5 ;  /* 0xbcdc1be717277808 */ /* 0x000fe40002800100 */
[----:B------:R-:W-:Y:S01]  /*71b0*/  FSEL R35, R158, -0.37612664699554443359, P3 ;  /* 0xbec093ac9e237808 */ /* 0x000fe20001800000 */
[----:B------:R-:W-:Y:S01]  /*71c0*/  FFMA R37, R32, R37, R89 ;  /* 0x0000002520257223 */ /* 0x000fe20000000059 */
[----:B------:R-:W-:Y:S01]  /*71d0*/  FFMA R31, R30, R31, R33 ;  /* 0x0000001f1e1f7223 */ /* 0x000fe20000000021 */
[----:B------:R-:W-:-:S02]  /*71e0*/  FSEL R89, R157, 0.11284004896879196167, P5 ;  /* 0x3de718af9d597808 */ /* 0x000fc40002800000 */
        /* <DEDUP_REMOVED lines=65> */
[--C-:B----4-:R-:W-:Y:S01]  /*7600*/  HADD2.F32 R36, -RZ, R8.reuse.H0_H0 ;  /* 0x20000008ff247230 */ /* 0x110fe20000004100 */
        /* <DEDUP_REMOVED lines=91> */
[C---:B------:R-:W-:Y:S01]  /*7bc0*/  FSEL R95, R159.reuse, 0.12837915122509002686, P3 ;  /* 0x3e0375d39f5f7808 */ /* 0x040fe20001800000 */
        /* <DEDUP_REMOVED lines=12> */
[----:B------:R-:W1:Y:S01]  /*7c90*/  @P3 MUFU.EX2 R96, R90 ;  /* 0x0000005a00603308 */ /* 0x000e620000000800 */
[----:B------:R-:W-:Y:S02]  /*7ca0*/  HADD2.F32 R99, -RZ, R10.H1_H1 ;  /* 0x3000000aff637230 */ /* 0x000fe40000004100 */
[----:B------:R-:W-:Y:S01]  /*7cb0*/  FFMA R91, R98, R91, R91 ;  /* 0x0000005b625b7223 */ /* 0x000fe2000000005b */
[----:B------:R-:W-:-:S04]  /*7cc0*/  FFMA R95, R154, R97, R95 ;  /* 0x000000619a5f7223 */ /* 0x000fc8000000005f */
[----:B------:R-:W-:Y:S01]  /*7cd0*/  FMUL R112, R95, 0.70710676908493041992 ;  /* 0x3f3504f35f707820 */ /* 0x000fe20000400000 */
[----:B------:R-:W2:Y:S01]  /*7ce0*/  @P5 MUFU.EX2 R98, R91 ;  /* 0x0000005b00625308 */ /* 0x000ea20000000800 */
[----:B-1----:R-:W-:Y:S01]  /*7cf0*/  @P3 FADD R97, -R96, 1 ;  /* 0x3f80000060613421 */ /* 0x002fe20000000100 */
[----:B------:R-:W-:-:S04]  /*7d00*/  FFMA R96, R154, R99, R117 ;  /* 0x000000639a607223 */ /* 0x000fc80000000075 */
[----:B------:R-:W-:Y:S01]  /*7d10*/  @P3 LOP3.LUT R90, R97, 0x80000000, R100, 0xb8, !PT ;  /* 0x80000000615a3812 */ /* 0x000fe200078eb864 */
[C---:B------:R-:W-:Y:S01]  /*7d20*/  FMUL R97, R112.reuse, R112 ;  /* 0x0000007070617220 */ /* 0x040fe20000400000 */
[----:B------:R-:W-:Y:S01]  /*7d30*/  FSETP.GE.AND P3, PT, |R112|, 1.0029599666595458984, PT ;  /* 0x3f8060fe7000780b */ /* 0x000fe20003f66200 */
[----:B--2---:R-:W-:Y:S01]  /*7d40*/  @P5 FADD R98, -R98, 1 ;  /* 0x3f80000062625421 */ /* 0x004fe20000000100 */
[----:B------:R-:W-:Y:S01]  /*7d50*/  FMUL R103, R96, 0.70710676908493041992 ;  /* 0x3f3504f360677820 */ /* 0x000fe20000400000 */
[----:B------:R-:W-:Y:S01]  /*7d60*/  FADD R90, R90, 1 ;  /* 0x3f8000005a5a7421 */ /* 0x000fe20000000000 */
[----:B------:R-:W-:Y:S02]  /*7d70*/  FSEL R97, |R112|, R97, P3 ;  /* 0x0000006170617208 */ /* 0x000fe40001800200 */
[----:B------:R-:W-:Y:S01]  /*7d80*/  @P5 LOP3.LUT R91, R98, 0x80000000, R107, 0xb8, !PT ;  /* 0x80000000625b5812 */ /* 0x000fe200078eb86b */
[----:B------:R-:W-:Y:S01]  /*7d90*/  FMUL R99, R103, R103 ;  /* 0x0000006767637220 */ /* 0x000fe20000400000 */
[----:B------:R-:W-:-:S02]  /*7da0*/  FSEL R98, R3, 8.4834944573231041431e-05, P3 ;  /* 0x38b1e96a03627808 */ /* 0x000fc40001800000 */
[C---:B------:R-:W-:Y:S01]  /*7db0*/  FSEL R100, -R20.reuse, -0.00082130916416645050049, P3 ;  /* 0xba574d2014647808 */ /* 0x040fe20001800100 */
[----:B------:R-:W-:Y:S01]  /*7dc0*/  FADD R91, R91, 1 ;  /* 0x3f8000005b5b7421 */ /* 0x000fe20000000000 */
[----:B------:R-:W-:Y:S02]  /*7dd0*/  FSETP.GE.AND P5, PT, |R103|, 1.0029599666595458984, PT ;  /* 0x3f8060fe6700780b */ /* 0x000fe40003fa6200 */
[----:B------:R-:W-:Y:S01]  /*7de0*/  FSEL R102, -R23, -0.026868773624300956726, P3 ;  /* 0xbcdc1be717667808 */ /* 0x000fe20001800100 */
[----:B------:R-:W-:Y:S01]  /*7df0*/  FFMA R98, R97, R98, R100 ;  /* 0x0000006261627223 */ /* 0x000fe20000000064 */
[----:B------:R-:W-:Y:S02]  /*7e00*/  FSEL R100, R21, 0.0052134888246655464172, P3 ;  /* 0x3baad5ea15647808 */ /* 0x000fe40001800000 */
[----:B------:R-:W-:Y:S02]  /*7e10*/  FSEL R99, |R103|, R99, P5 ;  /* 0x0000006367637208 */ /* 0x000fe40002800200 */
[----:B------:R-:W-:Y:S01]  /*7e20*/  FSEL R106, R3, 8.4834944573231041431e-05, P5 ;  /* 0x38b1e96a036a7808 */ /* 0x000fe20002800000 */
[----:B------:R-:W-:Y:S01]  /*7e30*/  FFMA R98, R97, R98, R100 ;  /* 0x0000006261627223 */ /* 0x000fe20000000064 */
[----:B------:R-:W-:-:S02]  /*7e40*/  FSEL R108, -R20, -0.00082130916416645050049, P5 ;  /* 0xba574d20146c7808 */ /* 0x000fc40002800100 */
[----:B------:R-:W-:Y:S01]  /*7e50*/  FSEL R110, R21, 0.0052134888246655464172, P5 ;  /* 0x3baad5ea156e7808 */ /* 0x000fe20002800000 */
[----:B------:R-:W-:Y:S01]  /*7e60*/  FFMA R98, R97, R98, R102 ;  /* 0x0000006261627223 */ /* 0x000fe20000000066 */
[----:B------:R-:W-:Y:S01]  /*7e70*/  FSEL R100, R157, 0.11284004896879196167, P3 ;  /* 0x3de718af9d647808 */ /* 0x000fe20001800000 */
[----:B------:R-:W-:Y:S01]  /*7e80*/  FFMA R106, R99, R106, R108 ;  /* 0x0000006a636a7223 */ /* 0x000fe2000000006c */
[----:B------:R-:W-:Y:S02]  /*7e90*/  FSEL R108, -R23, -0.026868773624300956726, P5 ;  /* 0xbcdc1be7176c7808 */ /* 0x000fe40002800100 */
[C---:B------:R-:W-:Y:S01]  /*7ea0*/  FSEL R102, R158.reuse, -0.37612664699554443359, P3 ;  /* 0xbec093ac9e667808 */ /* 0x040fe20001800000 */
[----:B------:R-:W-:Y:S01]  /*7eb0*/  FFMA R106, R99, R106, R110 ;  /* 0x0000006a636a7223 */ /* 0x000fe2000000006e */
[----:B------:R-:W-:Y:S01]  /*7ec0*/  FFMA R98, R97, R98, R100 ;  /* 0x0000006261627223 */ /* 0x000fe20000000064 */
[----:B------:R-:W-:Y:S02]  /*7ed0*/  FSEL R110, R157, 0.11284004896879196167, P5 ;  /* 0x3de718af9d6e7808 */ /* 0x000fe40002800000 */
        /* <DEDUP_REMOVED lines=13> */
[----:B------:R-:W1:Y:S01]  /*7fb0*/  @P3 MUFU.EX2 R100, R97 ;  /* 0x0000006100643308 */ /* 0x000e620000000800 */
[--C-:B------:R-:W-:Y:S02]  /*7fc0*/  HADD2.F32 R106, -RZ, R11.reuse.H1_H1 ;  /* 0x3000000bff6a7230 */ /* 0x100fe40000004100 */
[----:B------:R-:W-:Y:S01]  /*7fd0*/  FFMA R98, R101, R98, R98 ;  /* 0x0000006265627223 */ /* 0x000fe20000000062 */
[----:B------:R-:W-:-:S04]  /*7fe0*/  HADD2.F32 R101, -RZ, R11.H0_H0 ;  /* 0x2000000bff657230 */ /* 0x000fc80000004100 */
[----:B------:R-:W2:Y:S01]  /*7ff0*/  @P5 MUFU.EX2 R102, R98 ;  /* 0x0000006200665308 */ /* 0x000ea20000000800 */
[----:B------:R-:W-:-:S04]  /*8000*/  FFMA R99, R154, R101, R99 ;  /* 0x000000659a637223 */ /* 0x000fc80000000063 */
[----:B------:R-:W-:Y:S01]  /*8010*/  FMUL R109, R99, 0.70710676908493041992 ;  /* 0x3f3504f3636d7820 */ /* 0x000fe20000400000 */
        /* <DEDUP_REMOVED lines=17> */
[----:B------:R-:W-:Y:S02]  /*8130*/  FSEL R103, |R116|, R103, P5 ;  /* 0x0000006774677208 */ /* 0x000fe40002800200 */
        /* <DEDUP_REMOVED lines=24> */
[--C-:B------:R-:W-:Y:S02]  /*82c0*/  HADD2.F32 R108, -RZ, R4.reuse.H1_H1 ;  /* 0x30000004ff6c7230 */ /* 0x100fe40000004100 */
[----:B------:R-:W-:Y:S01]  /*82d0*/  FFMA R107, R103, R110, R107 ;  /* 0x0000006e676b7223 */ /* 0x000fe2000000006b */
[C---:B------:R-:W-:Y:S01]  /*82e0*/  FMUL R103, R155.reuse, R105 ;  /* 0x000000699b677220 */ /* 0x040fe20000400000 */
[----:B------:R-:W1:Y:S01]  /*82f0*/  @P3 MUFU.EX2 R106, R101 ;  /* 0x00000065006a3308 */ /* 0x000e620000000800 */
[----:B------:R-:W-:Y:S01]  /*8300*/  FMUL R105, R155, R104 ;  /* 0x000000689b697220 */ /* 0x000fe20000400000 */
[----:B------:R-:W-:Y:S01]  /*8310*/  FFMA R102, R107, R102, R102 ;  /* 0x000000666b667223 */ /* 0x000fe20000000066 */
[----:B------:R-:W-:Y:S01]  /*8320*/  FFMA R103, R154, R108, R103 ;  /* 0x0000006c9a677223 */ /* 0x000fe20000000067 */
[----:B------:R-:W-:-:S03]  /*8330*/  HADD2.F32 R108, -RZ, R4.H0_H0 ;  /* 0x20000004ff6c7230 */ /* 0x000fc60000004100 */
[C---:B------:R-:W-:Y:S01]  /*8340*/  FMUL R160, R103.reuse, 0.70710676908493041992 ;  /* 0x3f3504f367a07820 */ /* 0x040fe20000400000 */
[----:B------:R-:W2:Y:S01]  /*8350*/  @P5 MUFU.EX2 R107, R102 ;  /* 0x00000066006b5308 */ /* 0x000ea20000000800 */
[----:B------:R-:W-:Y:S01]  /*8360*/  FFMA R104, R154, R108, R105 ;  /* 0x0000006c9a687223 */ /* 0x000fe20000000069 */
[----:B------:R-:W-:Y:S01]  /*8370*/  FMUL R103, R103, 0.5 ;  /* 0x3f00000067677820 */ /* 0x000fe20000400000 */
[----:B------:R-:W-:Y:S02]  /*8380*/  FMUL R105, R160, R160 ;  /* 0x000000a0a0697220 */ /* 0x000fe40000400000 */
[----:B------:R-:W-:Y:S01]  /*8390*/  FMUL R118, R104, 0.70710676908493041992 ;  /* 0x3f3504f368767820 */ /* 0x000fe20000400000 */
[----:B-1----:R-:W-:-:S05]  /*83a0*/  @P3 FADD R106, -R106, 1 ;  /* 0x3f8000006a6a3421 */ /* 0x002fca0000000100 */
[----:B------:R-:W-:Y:S02]  /*83b0*/  @P3 LOP3.LUT R101, R106, 0x80000000, R109, 0xb8, !PT ;  /* 0x800000006a653812 */ /* 0x000fe400078eb86d */
[C---:B------:R-:W-:Y:S01]  /*83c0*/  FSETP.GE.AND P3, PT, |R160|.reuse, 1.0029599666595458984, PT ;  /* 0x3f8060fea000780b */ /* 0x040fe20003f66200 */
[----:B--2---:R-:W-:Y:S02]  /*83d0*/  @P5 FADD R107, -R107, 1 ;  /* 0x3f8000006b6b5421 */ /* 0x004fe40000000100 */
[----:B------:R-:W-:Y:S01]  /*83e0*/  FADD R101, R101, 1 ;  /* 0x3f80000065657421 */ /* 0x000fe20000000000 */
[----:B------:R-:W-:Y:S02]  /*83f0*/  FSEL R106, R3, 8.4834944573231041431e-05, P3 ;  /* 0x38b1e96a036a7808 */ /* 0x000fe40001800000 */
[----:B------:R-:W-:Y:S02]  /*8400*/  @P5 LOP3.LUT R102, R107, 0x80000000, R116, 0xb8, !PT ;  /* 0x800000006b665812 */ /* 0x000fe400078eb874 */
        /* <DEDUP_REMOVED lines=43> */
[----:B------:R-:W-:Y:S01]  /*86c0*/  FMUL R25, R28, 0.5 ;  /* 0x3f0000001c197820 */ /* 0x000fe20000400000 */
[----:B------:R-:W-:Y:S01]  /*86d0*/  FMUL R28, R29, 0.5 ;  /* 0x3f0000001d1c7820 */ /* 0x000fe20000400000 */
[----:B------:R-:W-:Y:S01]  /*86e0*/  FMUL R105, R26, R105 ;  /* 0x000000691a697220 */ /* 0x000fe20000400000 */
[----:B------:R-:W-:Y:S01]  /*86f0*/  FMUL R108, R27, R24 ;  /* 0x000000181b6c7220 */ /* 0x000fe20000400000 */
[----:B------:R-:W-:Y:S01]  /*8700*/  FMUL R30, R30, R25 ;  /* 0x000000191e1e7220 */ /* 0x000fe20000400000 */
[----:B------:R-:W-:Y:S01]  /*8710*/  FMUL R24, R33, 0.5 ;  /* 0x3f00000021187820 */ /* 0x000fe20000400000 */
[----:B------:R-:W-:Y:S01]  /*8720*/  FMUL R25, R32, 0.5 ;  /* 0x3f00000020197820 */ /* 0x000fe20000400000 */
[----:B------:R-:W-:Y:S01]  /*8730*/  FMUL R27, R36, 0.5 ;  /* 0x3f000000241b7820 */ /* 0x000fe20000400000 */
[----:B------:R-:W-:Y:S01]  /*8740*/  FMUL R29, R31, R28 ;  /* 0x0000001c1f1d7220 */ /* 0x000fe20000400000 */
[----:B------:R-:W-:Y:S01]  /*8750*/  FMUL R35, R35, R24 ;  /* 0x0000001823237220 */ /* 0x000fe20000400000 */
[----:B------:R-:W-:Y:S01]  /*8760*/  FMUL R34, R34, R25 ;  /* 0x0000001922227220 */ /* 0x000fe20000400000 */
[----:B------:R-:W-:Y:S01]  /*8770*/  FMUL R24, R89, 0.5 ;  /* 0x3f00000059187820 */ /* 0x000fe20000400000 */
[----:B------:R-:W-:Y:S01]  /*8780*/  FMUL R28, R38, R27 ;  /* 0x0000001b261c7220 */ /* 0x000fe20000400000 */
[----:B------:R-:W-:Y:S01]  /*8790*/  FMUL R25, R88, 0.5 ;  /* 0x3f00000058197820 */ /* 0x000fe20000400000 */
[----:B------:R-:W-:Y:S01]  /*87a0*/  FMUL R26, R37, 0.5 ;  /* 0x3f000000251a7820 */ /* 0x000fe20000400000 */
[----:B------:R-:W-:Y:S01]  /*87b0*/  FMUL R27, R96, 0.5 ;  /* 0x3f000000601b7820 */ /* 0x000fe20000400000 */
[----:B------:R-:W-:Y:S01]  /*87c0*/  FMUL R91, R91, R24 ;  /* 0x000000185b5b7220 */ /* 0x000fe20000400000 */
[----:B------:R-:W-:Y:S01]  /*87d0*/  FMUL R90, R90, R25 ;  /* 0x000000195a5a7220 */ /* 0x000fe20000400000 */
[----:B------:R-:W-:Y:S01]  /*87e0*/  FMUL R24, R99, 0.5 ;  /* 0x3f00000063187820 */ /* 0x000fe20000400000 */
[----:B------:R-:W-:Y:S01]  /*87f0*/  FMUL R39, R39, R26 ;  /* 0x0000001a27277220 */ /* 0x000fe20000400000 */
[----:B------:R-:W-:Y:S01]  /*8800*/  FMUL R98, R98, R27 ;  /* 0x0000001b62627220 */ /* 0x000fe20000400000 */
[----:B------:R-:W-:Y:S01]  /*8810*/  FMUL R25, R104, 0.5 ;  /* 0x3f00000068197820 */ /* 0x000fe20000400000 */
[----:B------:R-:W-:Y:S01]  /*8820*/  FADD R106, R106, 1 ;  /* 0x3f8000006a6a7421 */ /* 0x000fe20000000000 */
[----:B------:R-:W-:Y:S01]  /*8830*/  FMUL R26, R95, 0.5 ;  /* 0x3f0000005f1a7820 */ /* 0x000fe20000400000 */
[----:B------:R-:W-:Y:S01]  /*8840*/  FMUL R27, R100, 0.5 ;  /* 0x3f000000641b7820 */ /* 0x000fe20000400000 */
[----:B------:R-:W-:Y:S01]  /*8850*/  FMUL R32, R101, R24 ;  /* 0x0000001865207220 */ /* 0x000fe20000400000 */
[----:B------:R-:W-:Y:S01]  /*8860*/  FMUL R103, R112, R103 ;  /* 0x0000006770677220 */ /* 0x000fe20000400000 */
[----:B------:R-:W-:Y:S01]  /*8870*/  FMUL R24, R106, R25 ;  /* 0x000000196a187220 */ /* 0x000fe20000400000 */
[----:B------:R-:W-:Y:S01]  /*8880*/  FMUL R97, R97, R26 ;  /* 0x0000001a61617220 */ /* 0x000fe20000400000 */
[----:B------:R-:W-:Y:S01]  /*8890*/  FMUL R31, R102, R27 ;  /* 0x0000001b661f7220 */ /* 0x000fe20000400000 */
[----:B------:R-:W-:-:S02]  /*88a0*/  F2FP.F16.F32.PACK_AB R25, R108, R105 ;  /* 0x000000696c19723e */ /* 0x000fc400000000ff */
[----:B------:R-:W-:Y:S02]  /*88b0*/  F2FP.F16.F32.PACK_AB R26, R29, R30 ;  /* 0x0000001e1d1a723e */ /* 0x000fe400000000ff */
[----:B------:R-:W-:Y:S02]  /*88c0*/  F2FP.F16.F32.PACK_AB R27, R35, R34 ;  /* 0x00000022231b723e */ /* 0x000fe400000000ff */
[----:B------:R-:W-:Y:S02]  /*88d0*/  F2FP.F16.F32.PACK_AB R24, R103, R24 ;  /* 0x000000186718723e */ /* 0x000fe400000000ff */
[----:B------:R-:W-:Y:S02]  /*88e0*/  F2FP.F16.F32.PACK_AB R28, R39, R28 ;  /* 0x0000001c271c723e */ /* 0x000fe400000000ff */
[----:B------:R-:W-:Y:S01]  /*88f0*/  F2FP.F16.F32.PACK_AB R29, R91, R90 ;  /* 0x0000005a5b1d723e */ /* 0x000fe200000000ff */
[----:B------:R1:W-:Y:S01]  /*8900*/  STSM.16.M88.4 [R93+0x4200], R24 ;  /* 0x004200185d007844 */ /* 0x0003e20000000200 */
[----:B------:R-:W-:-:S02]  /*8910*/  F2FP.F16.F32.PACK_AB R30, R98, R97 ;  /* 0x00000061621e723e */ /* 0x000fc400000000ff */
        /* <DEDUP_REMOVED lines=19> */
.L_x_72:
[----:B------:R-:W-:Y:S05]  /*8a50*/  BSYNC B0 ;  /* 0x0000000000007941 */ /* 0x000fea0003800000 */
.L_x_71:
[----:B-1----:R-:W-:Y:S01]  /*8a60*/  IADD3 R25, R93, 0x4200, RZ ;  /* 0x000042005d197810 */ /* 0x002fe20007ffe0ff */
[----:B------:R-:W-:Y:S03]  /*8a70*/  BAR.SYNC.DEFER_BLOCKING 0x1, 0x100 ;  /* 0x0044000000007b1d */ /* 0x000fe60000010000 */
[----:B------:R-:W-:-:S03]  /*8a80*/  LEA R24, R156, R25, 0x1 ;  /* 0x000000199c187211 */ /* 0x000fc600078e08ff */
[----:B------:R-:W-:Y:S04]  /*8a90*/  BSSY B0, `(.L_x_73) ;  /* 0x0000009000007945 */ /* 0x000fe80003800000 */
[----:B------:R-:W-:Y:S05]  /*8aa0*/  @P0 BRA `(.L_x_74) ;  /* 0x00000000001c0947 */ /* 0x000fea0003800000 */
[----:B------:R-:W-:-:S13]  /*8ab0*/  ISETP.NE.AND P3, PT, R171, 0x3, PT ;  /* 0x00000003ab00780c */ /* 0x000fda0003f65270 */
[----:B------:R-:W-:Y:S05]  /*8ac0*/  @!P3 BRA `(.L_x_75) ;  /* 0x000000000004b947 */ /* 0x000fea0003800000 */
[----:B------:R-:W-:Y:S01]  /*8ad0*/  BPT.TRAP 0x1 ;  /* 0x000000040000795c */ /* 0x000fe20000300000 */
.L_x_75:
[----:B------:R-:W-:-:S04]  /*8ae0*/  ULEA UR4, UR36, UR51, 0x3 ;  /* 0x0000003324047291 */ /* 0x000fc8000f8e183f */
[----:B------:R-:W-:-:S04]  /*8af0*/  UIADD3 UR4, UR4, 0x60, URZ ;  /* 0x0000006004047890 */ /* 0x000fc8000fffe03f */
[----:B------:R-:W-:-:S09]  /*8b00*/  UPRMT UR4, UR50, 0x654, UR4 ;  /* 0x0000065432047896 */ /* 0x000fd20008000004 */
[----:B------:R-:W-:Y:S03]  /*8b10*/  SYNCS.ARRIVE.TRANS64.RED.A1T0 RZ, [UR4], RZ ;  /* 0x000000ffffff79a7 */ /* 0x000fe60008100404 */
.L_x_74:
[----:B------:R-:W-:Y:S05]  /*8b20*/  BSYNC B0 ;  /* 0x0000000000007941 */ /* 0x000fea0003800000 */
.L_x_73:
[----:B------:R-:W-:Y:S01]  /*8b30*/  UIADD3 UR4, UR36, 0x1, URZ ;  /* 0x0000000124047890 */ /* 0x000fe2000fffe03f */
[----:B------:R-:W-:Y:S03]  /*8b40*/  BSSY B0, `(.L_x_76) ;  /* 0x0000017000007945 */ /* 0x000fe60003800000 */
[----:B------:R-:W-:-:S04]  /*8b50*/  UISETP.NE.AND UP0, UPT, UR4, 0x4, UPT ;  /* 0x000000040400788c */ /* 0x000fc8000bf05270 */
[----:B------:R-:W-:Y:S01]  /*8b60*/  USEL UR5, UR4, URZ, UP0 ;  /* 0x0000003f04057287 */ /* 0x000fe20008000000 */
[----:B------:R-:W-:Y:S11]  /*8b70*/  @P0 BRA `(.L_x_77) ;  /* 0x00000000004c0947 */ /* 0x000ff60003800000 */
[----:B------:R-:W-:-:S13]  /*8b80*/  ISETP.NE.AND P3, PT, R171, 0x3, PT ;  /* 0x00000003ab00780c */ /* 0x000fda0003f65270 */
[----:B------:R-:W-:Y:S05]  /*8b90*/  @!P3 BRA `(.L_x_78) ;  /* 0x000000000004b947 */ /* 0x000fea0003800000 */
[----:B------:R-:W-:Y:S01]  /*8ba0*/  BPT.TRAP 0x1 ;  /* 0x000000040000795c */ /* 0x000fe20000300000 */
.L_x_78:
[----:B------:R-:W-:Y:S01]  /*8bb0*/  LEA R26, R0, UR51, 0x3 ;  /* 0x00000033001a7c11 */ /* 0x000fe2000f8e18ff */
[----:B------:R-:W-:Y:S01]  /*8bc0*/  BSSY B1, `(.L_x_79) ;  /* 0x0000006000017945 */ /* 0x000fe20003800000 */
[----:B------:R-:W-:Y:S02]  /*8bd0*/  SHF.L.U32 R25, R14, 0x1f, RZ ;  /* 0x0000001f0e197819 */ /* 0x000fe400000006ff */
[----:B------:R-:W-:Y:S02]  /*8be0*/  @!P4 LEA R27, R0, R13, 0xd ;  /* 0x0000000d001bc211 */ /* 0x000fe400078e68ff */
[----:B------:R-:W1:Y:S02]  /*8bf0*/  SYNCS.PHASECHK.TRANS64.TRYWAIT P3, [R26+URZ+0x40], R25 ;  /* 0x000040191a0075a7 */ /* 0x000e64000806017f */
[----:B------:R-:W-:Y:S01]  /*8c00*/  @!P4 LEA R28, R156, R27, 0x1 ;  /* 0x0000001b9c1cc211 */ /* 0x000fe200078e08ff */
[----:B-1----:R-:W-:Y:S06]  /*8c10*/  @!P3 BRA `(.L_x_80) ;  /* 0x000000d8002cb947 */ /* 0x002fec0003800000 */
.L_x_230:
[----:B------:R-:W-:Y:S05]  /*8c20*/  BSYNC B1 ;  /* 0x0000000000017941 */ /* 0x000fea0003800000 */
.L_x_79:
[----:B------:R-:W-:Y:S05]  /*8c30*/  @!P4 WARPSYNC.ALL ;  /* 0x000000000000c948 */ /* 0x000fea0003800000 */
[----:B------:R2:W3:Y:S01]  /*8c40*/  @!P4 LDSM.16.M88.4 R4, [R27] ;  /* 0x000000001b04c83b */ /* 0x0004e20000000200 */
[----:B------:R-:W-:-:S03]  /*8c50*/  IADD3 R0, R0, 0x1, RZ ;  /* 0x0000000100007810 */ /* 0x000fc60007ffe0ff */
[----:B------:R2:W4:Y:S01]  /*8c60*/  @!P4 LDSM.16.M88.4 R8, [R28] ;  /* 0x000000001c08c83b */ /* 0x0005220000000200 */
[----:B------:R-:W-:-:S04]  /*8c70*/  ISETP.NE.AND P3, PT, R0, 0x4, PT ;  /* 0x000000040000780c */ /* 0x000fc80003f65270 */
[----:B-1----:R-:W-:Y:S02]  /*8c80*/  SEL R25, RZ, 0x1, P3 ;  /* 0x00000001ff197807 */ /* 0x002fe40001800000 */
[----:B------:R-:W-:Y:S02]  /*8c90*/  SEL R0, R0, RZ, P3 ;  /* 0x000000ff00007207 */ /* 0x000fe40001800000 */
[----:B--2---:R-:W-:-:S07]  /*8ca0*/  LOP3.LUT R14, R14, R25, RZ, 0x3c, !PT ;  /* 0x000000190e0e7212 */ /* 0x004fce00078e3cff */
.L_x_77:
[----:B------:R-:W-:Y:S05]  /*8cb0*/  BSYNC B0 ;  /* 0x0000000000007941 */ /* 0x000fea0003800000 */
.L_x_76:
[--C-:B---3--:R-:W-:Y:S02]  /*8cc0*/  HADD2.F32 R26, -RZ, R5.reuse.H0_H0 ;  /* 0x20000005ff1a7230 */ /* 0x108fe40000004100 */
[C---:B------:R-:W-:Y:S01]  /*8cd0*/  FMUL R25, R155.reuse, R42 ;  /* 0x0000002a9b197220 */ /* 0x040fe20000400000 */
[----:B------:R-:W-:Y:S02]  /*8ce0*/  HADD2.F32 R28, -RZ, R5.H1_H1 ;  /* 0x30000005ff1c7230 */ /* 0x000fe40000004100 */
[C---:B------:R-:W-:Y:S01]  /*8cf0*/  FMUL R43, R155.reuse, R43 ;  /* 0x0000002b9b2b7220 */ /* 0x040fe20000400000 */
[C---:B------:R-:W-:Y:S01]  /*8d00*/  FMUL R45, R155.reuse, R45 ;  /* 0x0000002d9b2d7220 */ /* 0x040fe20000400000 */
[C---:B------:R-:W-:Y:S01]  /*8d10*/  FFMA R25, R154.reuse, R26, R25 ;  /* 0x0000001a9a197223 */ /* 0x040fe20000000019 */
[C---:B------:R-:W-:Y:S01]  /*8d20*/  FMUL R47, R155.reuse, R47 ;  /* 0x0000002f9b2f7220 */ /* 0x040fe20000400000 */
[----:B------:R-:W-:Y:S01]  /*8d30*/  FFMA R26, R154, R28, R43 ;  /* 0x0000001c9a1a7223 */ /* 0x000fe2000000002b */
[----:B------:R-:W-:Y:S01]  /*8d40*/  FMUL R49, R155, R49 ;  /* 0x000000319b317220 */ /* 0x000fe20000400000 */
[----:B------:R-:W-:Y:S01]  /*8d50*/  FMUL R42, R25, 0.70710676908493041992 ;  /* 0x3f3504f3192a7820 */ /* 0x000fe20000400000 */
[C---:B------:R-:W-:Y:S01]  /*8d60*/  FMUL R51, R155.reuse, R51 ;  /* 0x000000339b337220 */ /* 0x040fe20000400000 */
[----:B------:R-:W-:Y:S01]  /*8d70*/  FMUL R33, R26, 0.70710676908493041992 ;  /* 0x3f3504f31a217820 */ /* 0x000fe20000400000 */
[----:B------:R-:W-:Y:S01]  /*8d80*/  FMUL R53, R155, R53 ;  /* 0x000000359b357220 */ /* 0x000fe20000400000 */
[C---:B------:R-:W-:Y:S01]  /*8d90*/  FMUL R27, R42.reuse, R42 ;  /* 0x0000002a2a1b7220 */ /* 0x040fe20000400000 */
[C---:B------:R-:W-:Y:S01]  /*8da0*/  FSETP.GE.AND P3, PT, |R42|.reuse, 1.0029599666595458984, PT ;  /* 0x3f8060fe2a00780b */ /* 0x040fe20003f66200 */
[C---:B------:R-:W-:Y:S01]  /*8db0*/  FMUL R29, R33.reuse, R33 ;  /* 0x00000021211d7220 */ /* 0x040fe20000400000 */
[----:B------:R-:W-:Y:S01]  /*8dc0*/  FSETP.GE.AND P5, PT, |R33|, 1.0029599666595458984, PT ;  /* 0x3f8060fe2100780b */ /* 0x000fe20003fa6200 */
[C---:B------:R-:W-:Y:S01]  /*8dd0*/  FMUL R55, R155.reuse, R55 ;  /* 0x000000379b377220 */ /* 0x040fe20000400000 */
[----:B------:R-:W-:Y:S01]  /*8de0*/  FSEL R27, |R42|, R27, P3 ;  /* 0x0000001b2a1b7208 */ /* 0x000fe20001800200 */
[----:B------:R-:W-:Y:S01]  /*8df0*/  FMUL R41, R155, R41 ;  /* 0x000000299b297220 */ /* 0x000fe20000400000 */
[----:B------:R-:W-:Y:S01]  /*8e00*/  FSEL R28, R3, 8.4834944573231041431e-05, P3 ;  /* 0x38b1e96a031c7808 */ /* 0x000fe20001800000 */
[----:B------:R-:W-:Y:S05]  /*8e10*/  WARPSYNC.ALL ;  /* 0x0000000000007948 */ /* 0x000fea0003800000 */
[----:B------:R-:W-:Y:S01]  /*8e20*/  FSEL R30, -R20, -0.00082130916416645050049, P3 ;  /* 0xba574d20141e7808 */ /* 0x000fe20001800100 */
[----:B------:R-:W-:Y:S01]  /*8e30*/  BSSY B0, `(.L_x_81) ;  /* 0x00001c6000007945 */ /* 0x000fe20003800000 */
[----:B------:R-:W-:-:S02]  /*8e40*/  FSEL R32, R21, 0.0052134888246655464172, P3 ;  /* 0x3baad5ea15207808 */ /* 0x000fc40001800000 */
[----:B------:R-:W-:Y:S01]  /*8e50*/  FSEL R29, |R33|, R29, P5 ;  /* 0x0000001d211d7208 */ /* 0x000fe20002800200 */
[----:B------:R-:W-:Y:S01]  /*8e60*/  FFMA R28, R27, R28, R30 ;  /* 0x0000001c1b1c7223 */ /* 0x000fe2000000001e */
[----:B------:R-:W-:Y:S02]  /*8e70*/  FSEL R34, R3, 8.4834944573231041431e-05, P5 ;  /* 0x38b1e96a03227808 */ /* 0x000fe40002800000 */
        /* <DEDUP_REMOVED lines=128> */
[--C-:B----4-:R-:W-:Y:S02]  /*9680*/  HADD2.F32 R44, -RZ, R8.reuse.H1_H1 ;  /* 0x30000008ff2c7230 */ /* 0x110fe40000004100 */
        /* <DEDUP_REMOVED lines=199> */
[----:B------:R-:W-:-:S02]  /*a300*/  HADD2.F32 R98, -RZ, R4.H1_H1 ;  /* 0x30000004ff627230 */ /* 0x000fc40000004100 */
[----:B------:R-:W-:Y:S01]  /*a310*/  FFMA R53, R53, R90, R90 ;  /* 0x0000005a35357223 */ /* 0x000fe2000000005a */
[----:B------:R-:W-:Y:S01]  /*a320*/  FFMA R89, R55, R96, R89 ;  /* 0x0000006037597223 */ /* 0x000fe20000000059 */
[----:B------:R-:W-:Y:S02]  /*a330*/  HADD2.F32 R96, -RZ, R4.H0_H0 ;  /* 0x20000004ff607230 */ /* 0x000fe40000004100 */
[----:B------:R-:W1:Y:S01]  /*a340*/  @P3 MUFU.EX2 R54, R53 ;  /* 0x0000003500363308 */ /* 0x000e620000000800 */
[----:B------:R-:W-:Y:S01]  /*a350*/  FFMA R98, R154, R98, R41 ;  /* 0x000000629a627223 */ /* 0x000fe20000000029 */
[----:B------:R-:W-:Y:S01]  /*a360*/  FFMA R90, R89, R88, R88 ;  /* 0x00000058595a7223 */ /* 0x000fe20000000058 */
[----:B------:R-:W-:Y:S02]  /*a370*/  FMUL R41, R155, R40 ;  /* 0x000000289b297220 */ /* 0x000fe40000400000 */
[----:B------:R-:W-:Y:S02]  /*a380*/  FMUL R101, R98, 0.70710676908493041992 ;  /* 0x3f3504f362657820 */ /* 0x000fe40000400000 */
[----:B------:R-:W-:Y:S01]  /*a390*/  FFMA R96, R154, R96, R41 ;  /* 0x000000609a607223 */ /* 0x000fe20000000029 */
[----:B------:R-:W2:Y:S01]  /*a3a0*/  @P5 MUFU.EX2 R55, R90 ;  /* 0x0000005a00375308 */ /* 0x000ea20000000800 */
[----:B------:R-:W-:-:S02]  /*a3b0*/  FMUL R40, R101, R101 ;  /* 0x0000006565287220 */ /* 0x000fc40000400000 */
[----:B------:R-:W-:Y:S01]  /*a3c0*/  FMUL R99, R96, 0.70710676908493041992 ;  /* 0x3f3504f360637820 */ /* 0x000fe20000400000 */
[----:B-1----:R-:W-:-:S05]  /*a3d0*/  @P3 FADD R54, -R54, 1 ;  /* 0x3f80000036363421 */ /* 0x002fca0000000100 */
[----:B------:R-:W-:Y:S02]  /*a3e0*/  @P3 LOP3.LUT R53, R54, 0x80000000, R91, 0xb8, !PT ;  /* 0x8000000036353812 */ /* 0x000fe400078eb85b */
[----:B------:R-:W-:Y:S01]  /*a3f0*/  FSETP.GE.AND P3, PT, |R101|, 1.0029599666595458984, PT ;  /* 0x3f8060fe6500780b */ /* 0x000fe20003f66200 */
[----:B--2---:R-:W-:Y:S02]  /*a400*/  @P5 FADD R55, -R55, 1 ;  /* 0x3f80000037375421 */ /* 0x004fe40000000100 */
[----:B------:R-:W-:Y:S01]  /*a410*/  FADD R53, R53, 1 ;  /* 0x3f80000035357421 */ /* 0x000fe20000000000 */
[----:B------:R-:W-:Y:S01]  /*a420*/  FSEL R54, |R101|, R40, P3 ;  /* 0x0000002865367208 */ /* 0x000fe20001800200 */
[----:B------:R-:W-:Y:S01]  /*a430*/  FMUL R40, R99, R99 ;  /* 0x0000006363287220 */ /* 0x000fe20000400000 */
[----:B------:R-:W-:Y:S02]  /*a440*/  @P5 LOP3.LUT R90, R55, 0x80000000, R102, 0xb8, !PT ;  /* 0x80000000375a5812 */ /* 0x000fe400078eb866 */
[----:B------:R-:W-:-:S02]  /*a450*/  FSEL R41, R3, 8.4834944573231041431e-05, P3 ;  /* 0x38b1e96a03297808 */ /* 0x000fc40001800000 */
[----:B------:R-:W-:Y:S01]  /*a460*/  FSEL R55, -R20, -0.00082130916416645050049, P3 ;  /* 0xba574d2014377808 */ /* 0x000fe20001800100 */
[----:B------:R-:W-:Y:S01]  /*a470*/  FADD R90, R90, 1 ;  /* 0x3f8000005a5a7421 */ /* 0x000fe20000000000 */
[----:B------:R-:W-:Y:S02]  /*a480*/  FSETP.GE.AND P5, PT, |R99|, 1.0029599666595458984, PT ;  /* 0x3f8060fe6300780b */ /* 0x000fe40003fa6200 */
[----:B------:R-:W-:Y:S01]  /*a490*/  FSEL R91, R21, 0.0052134888246655464172, P3 ;  /* 0x3baad5ea155b7808 */ /* 0x000fe20001800000 */
[C---:B------:R-:W-:Y:S01]  /*a4a0*/  FFMA R89, R54.reuse, R41, R55 ;  /* 0x0000002936597223 */ /* 0x040fe20000000037 */
[----:B------:R-:W-:Y:S02]  /*a4b0*/  FSEL R40, |R99|, R40, P5 ;  /* 0x0000002863287208 */ /* 0x000fe40002800200 */
        /* <DEDUP_REMOVED lines=53> */
[----:B------:R-:W-:Y:S01]  /*a810*/  FMUL R46, R46, R25 ;  /* 0x000000192e2e7220 */ /* 0x000fe20000400000 */
[----:B------:R-:W-:Y:S01]  /*a820*/  FMUL R28, R98, 0.5 ;  /* 0x3f000000621c7820 */ /* 0x000fe20000400000 */
[----:B------:R-:W-:Y:S01]  /*a830*/  FMUL R26, R96, 0.5 ;  /* 0x3f000000601a7820 */ /* 0x000fe20000400000 */
[----:B------:R-:W-:Y:S01]  /*a840*/  FADD R41, R41, 1 ;  /* 0x3f80000029297421 */ /* 0x000fe20000000000 */
[----:B------:R-:W-:Y:S01]  /*a850*/  FMUL R27, R48, 0.5 ;  /* 0x3f000000301b7820 */ /* 0x000fe20000400000 */
[----:B------:R-:W-:Y:S01]  /*a860*/  FMUL R30, R51, 0.5 ;  /* 0x3f000000331e7820 */ /* 0x000fe20000400000 */
[----:B------:R-:W-:Y:S01]  /*a870*/  FMUL R25, R52, 0.5 ;  /* 0x3f00000034197820 */ /* 0x000fe20000400000 */
[----:B------:R-:W-:Y:S01]  /*a880*/  FMUL R32, R32, R29 ;  /* 0x0000001d20207220 */ /* 0x000fe20000400000 */
        /* <DEDUP_REMOVED lines=26> */
[----:B------:R-:W-:Y:S02]  /*aa30*/  UIADD3 UR8, UR51, 0x6200, URZ ;  /* 0x0000620033087890 */ /* 0x000fe4000fffe03f */
[----:B------:R-:W-:Y:S01]  /*aa40*/  UIADD3.X UR7, URZ, UR53, URZ, UP0, !UPT ;  /* 0x000000353f077290 */ /* 0x000fe200087fe43f */
[----:B------:R-:W-:-:S08]  /*aa50*/  UMOV UR11, UR47 ;  /* 0x0000002f000b7c82 */ /* 0x000fd00008000000 */
[----:B------:R2:W-:Y:S01]  /*aa60*/  UTMASTG.3D [UR8], [UR6] ;  /* 0x00000008060073b5 */ /* 0x0005e20008010000 */
[----:B------:R0:W-:Y:S01]  /*aa70*/  UTMACMDFLUSH ;  /* 0x00000000000079b7 */ /* 0x0001e20000000000 */
[----:B--2---:R-:W-:-:S04]  /*aa80*/  DEPBAR.LE SB0, 0x1 ;  /* 0x000080400000791a */ /* 0x004fc80000000000 */
.L_x_82:
[----:B------:R-:W-:Y:S05]  /*aa90*/  BSYNC B0 ;  /* 0x0000000000007941 */ /* 0x000fea0003800000 */
.L_x_81:
        /* <DEDUP_REMOVED lines=8> */
.L_x_85:
[----:B------:R-:W-:-:S04]  /*ab20*/  ULEA UR4, UR5, UR51, 0x3 ;  /* 0x0000003305047291 */ /* 0x000fc8000f8e183f */
[----:B------:R-:W-:-:S04]  /*ab30*/  UIADD3 UR4, UR4, 0x60, URZ ;  /* 0x0000006004047890 */ /* 0x000fc8000fffe03f */
[----:B------:R-:W-:-:S09]  /*ab40*/  UPRMT UR4, UR50, 0x654, UR4 ;  /* 0x0000065432047896 */ /* 0x000fd20008000004 */
[----:B------:R-:W-:Y:S03]  /*ab50*/  SYNCS.ARRIVE.TRANS64.RED.A1T0 RZ, [UR4], RZ ;  /* 0x000000ffffff79a7 */ /* 0x000fe60008100404 */
.L_x_84:
[----:B------:R-:W-:Y:S05]  /*ab60*/  BSYNC B0 ;  /* 0x0000000000007941 */ /* 0x000fea0003800000 */
.L_x_83:
        /* <DEDUP_REMOVED lines=8> */
.L_x_88:
[C---:B------:R-:W-:Y:S01]  /*abf0*/  LEA R26, R0.reuse, UR51, 0x3 ;  /* 0x00000033001a7c11 */ /* 0x040fe2000f8e18ff */
[----:B-1----:R-:W-:Y:S01]  /*ac00*/  @!P4 IMAD R29, R0, 0x2000, R13 ;  /* 0x00002000001dc824 */ /* 0x002fe200078e020d */
[----:B------:R-:W-:Y:S01]  /*ac10*/  SHF.L.U32 R27, R14, 0x1f, RZ ;  /* 0x0000001f0e1b7819 */ /* 0x000fe200000006ff */
[----:B------:R-:W-:Y:S03]  /*ac20*/  BSSY B1, `(.L_x_89) ;  /* 0x0000004000017945 */ /* 0x000fe60003800000 */
[----:B------:R-:W1:Y:S01]  /*ac30*/  SYNCS.PHASECHK.TRANS64.TRYWAIT P3, [R26+URZ+0x40], R27 ;  /* 0x0000401b1a0075a7 */ /* 0x000e62000806017f */
[----:B------:R-:W-:Y:S01]  /*ac40*/  @!P4 LEA R28, R156, R29, 0x1 ;  /* 0x0000001d9c1cc211 */ /* 0x000fe200078e08ff */
[----:B-1----:R-:W-:Y:S06]  /*ac50*/  @!P3 BRA `(.L_x_90) ;  /* 0x000000b80030b947 */ /* 0x002fec0003800000 */
.L_x_231:
[----:B------:R-:W-:Y:S05]  /*ac60*/  BSYNC B1 ;  /* 0x0000000000017941 */ /* 0x000fea0003800000 */
.L_x_89:
        /* <DEDUP_REMOVED lines=8> */
.L_x_87:
[----:B------:R-:W-:Y:S05]  /*acf0*/  BSYNC B0 ;  /* 0x0000000000007941 */ /* 0x000fea0003800000 */
.L_x_86:
[--C-:B---3--:R-:W-:Y:S02]  /*ad00*/  HADD2.F32 R26, -RZ, R5.reuse.H0_H0 ;  /* 0x20000005ff1a7230 */ /* 0x108fe40000004100 */
[C---:B------:R-:W-:Y:S01]  /*ad10*/  FMUL R27, R155.reuse, R122 ;  /* 0x0000007a9b1b7220 */ /* 0x040fe20000400000 */
[----:B-1----:R-:W-:Y:S02]  /*ad20*/  HADD2.F32 R28, -RZ, R5.H1_H1 ;  /* 0x30000005ff1c7230 */ /* 0x002fe40000004100 */
[C---:B------:R-:W-:Y:S01]  /*ad30*/  FMUL R123, R155.reuse, R123 ;  /* 0x0000007b9b7b7220 */ /* 0x040fe20000400000 */
[----:B------:R-:W-:Y:S01]  /*ad40*/  FMUL R121, R155, R121 ;  /* 0x000000799b797220 */ /* 0x000fe20000400000 */
[C---:B------:R-:W-:Y:S01]  /*ad50*/  FFMA R26, R154.reuse, R26, R27 ;  /* 0x0000001a9a1a7223 */ /* 0x040fe2000000001b */
[----:B------:R-:W-:Y:S02]  /*ad60*/  HADD2.F32 R96, -RZ, R4.H0_H0 ;  /* 0x20000004ff607230 */ /* 0x000fe40000004100 */
        /* <DEDUP_REMOVED lines=310> */
[C---:B------:R-:W-:Y:S01]  /*c0d0*/  FMUL R103, R51.reuse, 0.70710676908493041992 ;  /* 0x3f3504f333677820 */ /* 0x040fe20000400000 */
[----:B------:R-:W-:Y:S01]  /*c0e0*/  FMUL R51, R51, 0.5 ;  /* 0x3f00000033337820 */ /* 0x000fe20000400000 */
[----:B-1----:R-:W-:Y:S02]  /*c0f0*/  @P3 FADD R52, -R52, 1 ;  /* 0x3f80000034343421 */ /* 0x002fe40000000100 */
[----:B------:R-:W-:-:S03]  /*c100*/  FMUL R54, R103, R103 ;  /* 0x0000006767367220 */ /* 0x000fc60000400000 */
[----:B------:R-:W-:Y:S01]  /*c110*/  @P3 LOP3.LUT R48, R52, 0x80000000, R95, 0xb8, !PT ;  /* 0x8000000034303812 */ /* 0x000fe200078eb85f */
[C---:B------:R-:W-:Y:S01]  /*c120*/  FMUL R52, R99.reuse, R99 ;  /* 0x0000006363347220 */ /* 0x040fe20000400000 */
[----:B------:R-:W-:Y:S01]  /*c130*/  FSETP.GE.AND P3, PT, |R99|, 1.0029599666595458984, PT ;  /* 0x3f8060fe6300780b */ /* 0x000fe20003f66200 */
[----:B--2---:R-:W-:Y:S02]  /*c140*/  @P5 FADD R53, -R53, 1 ;  /* 0x3f80000035355421 */ /* 0x004fe40000000100 */
[----:B------:R-:W-:Y:S01]  /*c150*/  FADD R48, R48, 1 ;  /* 0x3f80000030307421 */ /* 0x000fe20000000000 */
[----:B------:R-:W-:Y:S02]  /*c160*/  FSEL R52, |R99|, R52, P3 ;  /* 0x0000003463347208 */ /* 0x000fe40001800200 */
[----:B------:R-:W-:Y:S02]  /*c170*/  @P5 LOP3.LUT R49, R53, 0x80000000, R88, 0xb8, !PT ;  /* 0x8000000035315812 */ /* 0x000fe400078eb858 */
[----:B------:R-:W-:-:S02]  /*c180*/  FSEL R53, R3, 8.4834944573231041431e-05, P3 ;  /* 0x38b1e96a03357808 */ /* 0x000fc40001800000 */
[----:B------:R-:W-:Y:S01]  /*c190*/  FSEL R55, -R20, -0.00082130916416645050049, P3 ;  /* 0xba574d2014377808 */ /* 0x000fe20001800100 */
[----:B------:R-:W-:Y:S01]  /*c1a0*/  FADD R49, R49, 1 ;  /* 0x3f80000031317421 */ /* 0x000fe20000000000 */
[----:B------:R-:W-:Y:S02]  /*c1b0*/  FSETP.GE.AND P5, PT, |R103|, 1.0029599666595458984, PT ;  /* 0x3f8060fe6700780b */ /* 0x000fe40003fa6200 */
[----:B------:R-:W-:Y:S01]  /*c1c0*/  FSEL R89, -R23, -0.026868773624300956726, P3 ;  /* 0xbcdc1be717597808 */ /* 0x000fe20001800100 */
[C---:B------:R-:W-:Y:S01]  /*c1d0*/  FFMA R53, R52.reuse, R53, R55 ;  /* 0x0000003534357223 */ /* 0x040fe20000000037 */
        /* <DEDUP_REMOVED lines=25> */
[----:B------:R-:W-:Y:S01]  /*c370*/  FFMA R89, R88, R89, R52 ;  /* 0x0000005958597223 */ /* 0x000fe20000000034 */
[----:B------:R-:W-:Y:S01]  /*c380*/  HADD2.F32 R53, -RZ, R4.H1_H1 ;  /* 0x30000004ff357230 */ /* 0x000fe20000004100 */
[----:B------:R-:W1:Y:S02]  /*c390*/  @P3 MUFU.EX2 R52, R90 ;  /* 0x0000005a00343308 */ /* 0x000e640000000800 */
[----:B------:R-:W-:Y:S02]  /*c3a0*/  FFMA R94, R89, R54, R54 ;  /* 0x00000036595e7223 */ /* 0x000fe40000000036 */
[----:B------:R-:W-:Y:S01]  /*c3b0*/  FFMA R121, R154, R53, R121 ;  /* 0x000000359a797223 */ /* 0x000fe20000000079 */
[----:B------:R-:W-:-:S03]  /*c3c0*/  FMUL R53, R155, R120 ;  /* 0x000000789b357220 */ /* 0x000fc60000400000 */
[----:B------:R-:W2:Y:S01]  /*c3d0*/  @P5 MUFU.EX2 R54, R94 ;  /* 0x0000005e00365308 */ /* 0x000ea20000000800 */
[----:B------:R-:W-:Y:S01]  /*c3e0*/  FMUL R101, R121, 0.70710676908493041992 ;  /* 0x3f3504f379657820 */ /* 0x000fe20000400000 */
[----:B------:R-:W-:Y:S01]  /*c3f0*/  FFMA R96, R154, R96, R53 ;  /* 0x000000609a607223 */ /* 0x000fe20000000035 */
[----:B-1----:R-:W-:-:S05]  /*c400*/  @P3 FADD R52, -R52, 1 ;  /* 0x3f80000034343421 */ /* 0x002fca0000000100 */
[----:B------:R-:W-:Y:S01]  /*c410*/  @P3 LOP3.LUT R90, R52, 0x80000000, R99, 0xb8, !PT ;  /* 0x80000000345a3812 */ /* 0x000fe200078eb863 */
[C---:B------:R-:W-:Y:S01]  /*c420*/  FMUL R52, R101.reuse, R101 ;  /* 0x0000006565347220 */ /* 0x040fe20000400000 */
[----:B------:R-:W-:Y:S01]  /*c430*/  FSETP.GE.AND P3, PT, |R101|, 1.0029599666595458984, PT ;  /* 0x3f8060fe6500780b */ /* 0x000fe20003f66200 */
[----:B--2---:R-:W-:Y:S01]  /*c440*/  @P5 FADD R54, -R54, 1 ;  /* 0x3f80000036365421 */ /* 0x004fe20000000100 */
[----:B------:R-:W-:Y:S01]  /*c450*/  FMUL R99, R96, 0.70710676908493041992 ;  /* 0x3f3504f360637820 */ /* 0x000fe20000400000 */
[----:B------:R-:W-:Y:S01]  /*c460*/  FADD R90, R90, 1 ;  /* 0x3f8000005a5a7421 */ /* 0x000fe20000000000 */
[----:B------:R-:W-:Y:S02]  /*c470*/  FSEL R53, R3, 8.4834944573231041431e-05, P3 ;  /* 0x38b1e96a03357808 */ /* 0x000fe40001800000 */
[----:B------:R-:W-:Y:S02]  /*c480*/  @P5 LOP3.LUT R94, R54, 0x80000000, R103, 0xb8, !PT ;  /* 0x80000000365e5812 */ /* 0x000fe400078eb867 */
[----:B------:R-:W-:Y:S01]  /*c490*/  FSEL R54, |R101|, R52, P3 ;  /* 0x0000003465367208 */ /* 0x000fe20001800200 */
[C---:B------:R-:W-:Y:S01]  /*c4a0*/  FMUL R52, R99.reuse, R99 ;  /* 0x0000006363347220 */ /* 0x040fe20000400000 */
[----:B------:R-:W-:Y:S01]  /*c4b0*/  FSEL R55, -R20, -0.00082130916416645050049, P3 ;  /* 0xba574d2014377808 */ /* 0x000fe20001800100 */
[----:B------:R-:W-:Y:S01]  /*c4c0*/  FADD R94, R94, 1 ;  /* 0x3f8000005e5e7421 */ /* 0x000fe20000000000 */
[----:B------:R-:W-:-:S02]  /*c4d0*/  FSETP.GE.AND P5, PT, |R99|, 1.0029599666595458984, PT ;  /* 0x3f8060fe6300780b */ /* 0x000fc40003fa6200 */
[----:B------:R-:W-:Y:S01]  /*c4e0*/  FSEL R91, R21, 0.0052134888246655464172, P3 ;  /* 0x3baad5ea155b7808 */ /* 0x000fe20001800000 */
[----:B------:R-:W-:Y:S01]  /*c4f0*/  FFMA R89, R54, R53, R55 ;  /* 0x0000003536597223 */ /* 0x000fe20000000037 */
[----:B------:R-:W-:Y:S01]  /*c500*/  FSEL R52, |R99|, R52, P5 ;  /* 0x0000003463347208 */ /* 0x000fe20002800200 */
[----:B------:R-:W-:Y:S01]  /*c510*/  FMUL R51, R94, R51 ;  /* 0x000000335e337220 */ /* 0x000fe20000400000 */
        /* <DEDUP_REMOVED lines=22> */
[----:B------:R-:W-:Y:S01]  /*c680*/  FMUL R55, R26, 0.5 ;  /* 0x3f0000001a377820 */ /* 0x000fe20000400000 */
[----:B------:R-:W-:Y:S01]  /*c690*/  FFMA R91, R91, R88, R88 ;  /* 0x000000585b5b7223 */ /* 0x000fe20000000058 */
[----:B------:R-:W-:Y:S01]  /*c6a0*/  FSEL R88, -|R99|, R99, P5 ;  /* 0x0000006363587208 */ /* 0x000fe20002800300 */
[----:B------:R-:W-:Y:S01]  /*c6b0*/  FFMA R53, R52, R53, R54 ;  /* 0x0000003534357223 */ /* 0x000fe20000000036 */
[----:B------:R-:W-:Y:S01]  /*c6c0*/  FMUL R26, R27, 0.5 ;  /* 0x3f0000001b1a7820 */ /* 0x000fe20000400000 */
[----:B------:R-:W1:Y:S01]  /*c6d0*/  @P3 MUFU.EX2 R54, R91 ;  /* 0x0000005b00363308 */ /* 0x000e620000000800 */
[----:B------:R-:W-:Y:S01]  /*c6e0*/  FMUL R27, R30, 0.5 ;  /* 0x3f0000001e1b7820 */ /* 0x000fe20000400000 */
[----:B------:R-:W-:Y:S01]  /*c6f0*/  FFMA R53, R53, R88, R88 ;  /* 0x0000005835357223 */ /* 0x000fe20000000058 */
[----:B------:R-:W-:Y:S01]  /*c700*/  FMUL R55, R28, R55 ;  /* 0x000000371c377220 */ /* 0x000fe20000400000 */
[----:B------:R-:W-:Y:S01]  /*c710*/  FMUL R28, R39, 0.5 ;  /* 0x3f000000271c7820 */ /* 0x000fe20000400000 */
[----:B------:R-:W-:Y:S01]  /*c720*/  FMUL R32, R32, R27 ;  /* 0x0000001b20207220 */ /* 0x000fe20000400000 */
[----:B------:R-:W-:Y:S01]  /*c730*/  FMUL R27, R34, 0.5 ;  /* 0x3f000000221b7820 */ /* 0x000fe20000400000 */
[----:B------:R-:W-:Y:S01]  /*c740*/  FMUL R30, R31, 0.5 ;  /* 0x3f0000001f1e7820 */ /* 0x000fe20000400000 */
[----:B------:R-:W2:Y:S01]  /*c750*/  @P5 MUFU.EX2 R52, R53 ;  /* 0x0000003500345308 */ /* 0x000ea20000000800 */
[----:B------:R-:W-:Y:S01]  /*c760*/  FMUL R41, R41, R28 ;  /* 0x0000001c29297220 */ /* 0x000fe20000400000 */
[----:B------:R-:W-:Y:S01]  /*c770*/  FMUL R31, R36, R27 ;  /* 0x0000001b241f7220 */ /* 0x000fe20000400000 */
[----:B------:R-:W-:Y:S01]  /*c780*/  FMUL R28, R47, 0.5 ;  /* 0x3f0000002f1c7820 */ /* 0x000fe20000400000 */
[----:B------:R-:W-:Y:S01]  /*c790*/  FMUL R27, R42, 0.5 ;  /* 0x3f0000002a1b7820 */ /* 0x000fe20000400000 */
[----:B------:R-:W-:-:S02]  /*c7a0*/  FMUL R33, R33, R30 ;  /* 0x0000001e21217220 */ /* 0x000fc40000400000 */
[----:B------:R-:W-:Y:S01]  /*c7b0*/  FMUL R36, R49, R28 ;  /* 0x0000001c31247220 */ /* 0x000fe20000400000 */
[----:B------:R-:W-:Y:S01]  /*c7c0*/  FMUL R44, R44, R27 ;  /* 0x0000001b2c2c7220 */ /* 0x000fe20000400000 */
[----:B-1----:R-:W-:Y:S01]  /*c7d0*/  @P3 FADD R54, -R54, 1 ;  /* 0x3f80000036363421 */ /* 0x002fe20000000100 */
[----:B------:R-:W-:Y:S01]  /*c7e0*/  FMUL R28, R121, 0.5 ;  /* 0x3f000000791c7820 */ /* 0x000fe20000400000 */
[----:B------:R-:W-:Y:S01]  /*c7f0*/  FMUL R27, R50, 0.5 ;  /* 0x3f000000321b7820 */ /* 0x000fe20000400000 */
[----:B------:R-:W-:Y:S02]  /*c800*/  F2FP.F16.F32.PACK_AB R30, R33, R32 ;  /* 0x00000020211e723e */ /* 0x000fe400000000ff */
[----:B------:R-:W-:Y:S01]  /*c810*/  @P3 LOP3.LUT R91, R54, 0x80000000, R101, 0xb8, !PT ;  /* 0x80000000365b3812 */ /* 0x000fe200078eb865 */
[----:B------:R-:W-:Y:S01]  /*c820*/  FMUL R90, R90, R27 ;  /* 0x0000001b5a5a7220 */ /* 0x000fe20000400000 */
[----:B--2---:R-:W-:-:S03]  /*c830*/  @P5 FADD R52, -R52, 1 ;  /* 0x3f80000034345421 */ /* 0x004fc60000000100 */
[----:B------:R-:W-:Y:S01]  /*c840*/  FADD R91, R91, 1 ;  /* 0x3f8000005b5b7421 */ /* 0x000fe20000000000 */
[----:B------:R-:W-:Y:S02]  /*c850*/  F2FP.F16.F32.PACK_AB R51, R51, R90 ;  /* 0x0000005a3333723e */ /* 0x000fe400000000ff */
[----:B------:R-:W-:Y:S01]  /*c860*/  @P5 LOP3.LUT R53, R52, 0x80000000, R99, 0xb8, !PT ;  /* 0x8000000034355812 */ /* 0x000fe200078eb863 */
[----:B------:R-:W-:Y:S01]  /*c870*/  FMUL R52, R29, R26 ;  /* 0x0000001a1d347220 */ /* 0x000fe20000400000 */
[----:B------:R-:W-:Y:S01]  /*c880*/  FMUL R26, R35, 0.5 ;  /* 0x3f000000231a7820 */ /* 0x000fe20000400000 */
[----:B------:R-:W-:Y:S01]  /*c890*/  FMUL R29, R38, 0.5 ;  /* 0x3f000000261d7820 */ /* 0x000fe20000400000 */
[----:B------:R-:W-:Y:S01]  /*c8a0*/  FMUL R91, R91, R28 ;  /* 0x0000001c5b5b7220 */ /* 0x000fe20000400000 */
[----:B------:R-:W-:Y:S01]  /*c8b0*/  FADD R53, R53, 1 ;  /* 0x3f80000035357421 */ /* 0x000fe20000000000 */
[----:B------:R-:W-:Y:S01]  /*c8c0*/  FMUL R34, R37, R26 ;  /* 0x0000001a25227220 */ /* 0x000fe20000400000 */
[----:B------:R-:W-:Y:S01]  /*c8d0*/  FMUL R26, R43, 0.5 ;  /* 0x3f0000002b1a7820 */ /* 0x000fe20000400000 */
[----:B------:R-:W-:Y:S01]  /*c8e0*/  FMUL R40, R40, R29 ;  /* 0x0000001d28287220 */ /* 0x000fe20000400000 */
[----:B------:R-:W-:-:S02]  /*c8f0*/  FMUL R29, R46, 0.5 ;  /* 0x3f0000002e1d7820 */ /* 0x000fc40000400000 */
        /* <DEDUP_REMOVED lines=10> */
[----:B------:R1:W-:Y:S04]  /*c9a0*/  STSM.16.M88.4 [R93+0x200], R28 ;  /* 0x0002001c5d007844 */ /* 0x0003e80000000200 */
[----:B------:R1:W-:Y:S01]  /*c9b0*/  STSM.16.M88.4 [R12], R48 ;  /* 0x000000300c007844 */ /* 0x0003e20000000200 */
        /* <DEDUP_REMOVED lines=17> */
.L_x_92:
[----:B------:R-:W-:Y:S05]  /*cad0*/  BSYNC B0 ;  /* 0x0000000000007941 */ /* 0x000fea0003800000 */
.L_x_91:
[----:B------:R-:W-:Y:S06]  /*cae0*/  BAR.SYNC.DEFER_BLOCKING 0x1, 0x100 ;  /* 0x0044000000007b1d */ /* 0x000fec0000010000 */
[----:B------:R-:W-:Y:S04]  /*caf0*/  BSSY B0, `(.L_x_93) ;  /* 0x0000009000007945 */ /* 0x000fe80003800000 */
[----:B------:R-:W-:Y:S05]  /*cb00*/  @P0 BRA `(.L_x_94) ;  /* 0x00000000001c0947 */ /* 0x000fea0003800000 */
[----:B------:R-:W-:-:S13]  /*cb10*/  ISETP.NE.AND P3, PT, R171, 0x3, PT ;  /* 0x00000003ab00780c */ /* 0x000fda0003f65270 */
[----:B------:R-:W-:Y:S05]  /*cb20*/  @!P3 BRA `(.L_x_95) ;  /* 0x000000000004b947 */ /* 0x000fea0003800000 */
[----:B------:R-:W-:Y:S01]  /*cb30*/  BPT.TRAP 0x1 ;  /* 0x000000040000795c */ /* 0x000fe20000300000 */
.L_x_95:
[----:B------:R-:W-:-:S04]  /*cb40*/  ULEA UR4, UR5, UR51, 0x3 ;  /* 0x0000003305047291 */ /* 0x000fc8000f8e183f */
[----:B------:R-:W-:-:S04]  /*cb50*/  UIADD3 UR4, UR4, 0x60, URZ ;  /* 0x0000006004047890 */ /* 0x000fc8000fffe03f */
[----:B------:R-:W-:-:S09]  /*cb60*/  UPRMT UR4, UR50, 0x654, UR4 ;  /* 0x0000065432047896 */ /* 0x000fd20008000004 */
[----:B------:R-:W-:Y:S03]  /*cb70*/  SYNCS.ARRIVE.TRANS64.RED.A1T0 RZ, [UR4], RZ ;  /* 0x000000ffffff79a7 */ /* 0x000fe60008100404 */
.L_x_94:
[----:B------:R-:W-:Y:S05]  /*cb80*/  BSYNC B0 ;  /* 0x0000000000007941 */ /* 0x000fea0003800000 */
.L_x_93:
        /* <DEDUP_REMOVED lines=8> */
.L_x_98:
[----:B-1----:R-:W-:Y:S01]  /*cc10*/  LEA R12, R0, UR51, 0x3 ;  /* 0x00000033000c7c11 */ /* 0x002fe2000f8e18ff */
[----:B------:R-:W-:Y:S01]  /*cc20*/  BSSY B1, `(.L_x_99) ;  /* 0x0000006000017945 */ /* 0x000fe20003800000 */
[----:B------:R-:W-:Y:S02]  /*cc30*/  SHF.L.U32 R27, R14, 0x1f, RZ ;  /* 0x0000001f0e1b7819 */ /* 0x000fe400000006ff */
[----:B------:R-:W-:Y:S02]  /*cc40*/  @!P4 LEA R29, R0, R13, 0xd ;  /* 0x0000000d001dc211 */ /* 0x000fe400078e68ff */
[----:B------:R-:W1:Y:S02]  /*cc50*/  SYNCS.PHASECHK.TRANS64.TRYWAIT P3, [R12+URZ+0x40], R27 ;  /* 0x0000401b0c0075a7 */ /* 0x000e64000806017f */
[----:B------:R-:W-:Y:S01]  /*cc60*/  @!P4 LEA R26, R156, R29, 0x1 ;  /* 0x0000001d9c1ac211 */ /* 0x000fe200078e08ff */
[----:B-1----:R-:W-:Y:S06]  /*cc70*/  @!P3 BRA `(.L_x_100) ;  /* 0x00000098003cb947 */ /* 0x002fec0003800000 */
.L_x_232:
[----:B------:R-:W-:Y:S05]  /*cc80*/  BSYNC B1 ;  /* 0x0000000000017941 */ /* 0x000fea0003800000 */
.L_x_99:
        /* <DEDUP_REMOVED lines=8> */
.L_x_97:
[----:B------:R-:W-:Y:S05]  /*cd10*/  BSYNC B0 ;  /* 0x0000000000007941 */ /* 0x000fea0003800000 */
.L_x_96:
[--C-:B-1-3--:R-:W-:Y:S02]  /*cd20*/  HADD2.F32 R12, -RZ, R5.reuse.H0_H0 ;  /* 0x20000005ff0c7230 */ /* 0x10afe40000004100 */
        /* <DEDUP_REMOVED lines=20> */
[----:B------:R-:W-:Y:S01]  /*ce70*/  FMUL R12, R12, 0.5 ;  /* 0x3f0000000c0c7820 */ /* 0x000fe20000400000 */
[C---:B------:R-:W-:Y:S01]  /*ce80*/  FSEL R30, -R20.reuse, -0.00082130916416645050049, P3 ;  /* 0xba574d20141e7808 */ /* 0x040fe20001800100 */
[----:B------:R-:W-:Y:S05]  /*ce90*/  WARPSYNC.ALL ;  /* 0x0000000000007948 */ /* 0x000fea0003800000 */
[----:B------:R-:W-:Y:S01]  /*cea0*/  FSEL R32, R21, 0.0052134888246655464172, P3 ;  /* 0x3baad5ea15207808 */ /* 0x000fe20001800000 */
[----:B------:R-:W-:Y:S01]  /*ceb0*/  FFMA R28, R27, R28, R30 ;  /* 0x0000001c1b1c7223 */ /* 0x000fe2000000001e */
        /* <DEDUP_REMOVED lines=82> */
[----:B------:R-:W-:Y:S02]  /*d3e0*/  HADD2.F32 R35, -RZ, R7.H0_H0 ;  /* 0x20000007ff237230 */ /* 0x000fe40000004100 */
[----:B----4-:R-:W-:Y:S02]  /*d3f0*/  HADD2.F32 R62, -RZ, R11.H0_H0 ;  /* 0x2000000bff3e7230 */ /* 0x010fe40000004100 */
        /* <DEDUP_REMOVED lines=187> */
[----:B------:R-:W-:Y:S01]  /*dfb0*/  FSEL R50, R159, 0.12837915122509002686, P3 ;  /* 0x3e0375d39f327808 */ /* 0x000fe20001800000 */
[----:B------:R-:W-:Y:S01]  /*dfc0*/  FFMA R54, R49, R54, R58 ;  /* 0x0000003631367223 */ /* 0x000fe2000000003a */
[----:B------:R-:W-:Y:S01]  /*dfd0*/  FFMA R48, R47, R48, R52 ;  /* 0x000000302f307223 */ /* 0x000fe20000000034 */
[----:B------:R-:W-:-:S02]  /*dfe0*/  FSEL R58, R158, -0.37612664699554443359, P5 ;  /* 0xbec093ac9e3a7808 */ /* 0x000fc40002800000 */
[----:B------:R-:W-:Y:S01]  /*dff0*/  FSEL R52, -|R53|, R53, P3 ;  /* 0x0000003535347208 */ /* 0x000fe20001800300 */
[----:B------:R-:W-:Y:S01]  /*e000*/  FFMA R54, R49, R54, R60 ;  /* 0x0000003631367223 */ /* 0x000fe2000000003c */
[----:B------:R-:W-:Y:S01]  /*e010*/  FFMA R47, R47, R48, R50 ;  /* 0x000000302f2f7223 */ /* 0x000fe20000000032 */
[----:B------:R-:W-:Y:S02]  /*e020*/  FSEL R51, R159, 0.12837915122509002686, P5 ;  /* 0x3e0375d39f337808 */ /* 0x000fe40002800000 */
[----:B------:R-:W-:Y:S01]  /*e030*/  FFMA R54, R49, R54, R58 ;  /* 0x0000003631367223 */ /* 0x000fe2000000003a */
[----:B------:R-:W-:Y:S01]  /*e040*/  FFMA R47, R47, R52, R52 ;  /* 0x000000342f2f7223 */ /* 0x000fe20000000034 */
[----:B------:R-:W-:Y:S02]  /*e050*/  FSEL R50, -|R55|, R55, P5 ;  /* 0x0000003737327208 */ /* 0x000fe40002800300 */
[----:B------:R-:W-:Y:S01]  /*e060*/  FFMA R51, R49, R54, R51 ;  /* 0x0000003631337223 */ /* 0x000fe20000000033 */
[----:B------:R-:W1:Y:S01]  /*e070*/  @P3 MUFU.EX2 R48, R47 ;  /* 0x0000002f00303308 */ /* 0x000e620000000800 */
[----:B------:R-:W-:-:S02]  /*e080*/  FMUL R49, R155, R70 ;  /* 0x000000469b317220 */ /* 0x000fc40000400000 */
[----:B------:R-:W-:Y:S02]  /*e090*/  FFMA R54, R51, R50, R50 ;  /* 0x0000003233367223 */ /* 0x000fe40000000032 */
[----:B------:R-:W-:Y:S01]  /*e0a0*/  FFMA R62, R154, R62, R49 ;  /* 0x0000003e9a3e7223 */ /* 0x000fe20000000031 */
[----:B------:R-:W-:Y:S02]  /*e0b0*/  HADD2.F32 R49, -RZ, R11.H1_H1 ;  /* 0x3000000bff317230 */ /* 0x000fe40000004100 */
[----:B------:R-:W2:Y:S01]  /*e0c0*/  @P5 MUFU.EX2 R50, R54 ;  /* 0x0000003600325308 */ /* 0x000ea20000000800 */
[----:B------:R-:W-:Y:S02]  /*e0d0*/  FMUL R63, R62, 0.70710676908493041992 ;  /* 0x3f3504f33e3f7820 */ /* 0x000fe40000400000 */
[----:B------:R-:W-:-:S04]  /*e0e0*/  FFMA R71, R154, R49, R71 ;  /* 0x000000319a477223 */ /* 0x000fc80000000047 */
[----:B------:R-:W-:Y:S01]  /*e0f0*/  FMUL R67, R71, 0.70710676908493041992 ;  /* 0x3f3504f347437820 */ /* 0x000fe20000400000 */
[----:B-1----:R-:W-:-:S05]  /*e100*/  @P3 FADD R48, -R48, 1 ;  /* 0x3f80000030303421 */ /* 0x002fca0000000100 */
[----:B------:R-:W-:Y:S01]  /*e110*/  @P3 LOP3.LUT R47, R48, 0x80000000, R53, 0xb8, !PT ;  /* 0x80000000302f3812 */ /* 0x000fe200078eb835 */
[C---:B------:R-:W-:Y:S01]  /*e120*/  FMUL R48, R63.reuse, R63 ;  /* 0x0000003f3f307220 */ /* 0x040fe20000400000 */
        /* <DEDUP_REMOVED lines=35> */
[----:B------:R-:W-:-:S02]  /*e360*/  HADD2.F32 R61, -RZ, R4.H1_H1 ;  /* 0x30000004ff3d7230 */ /* 0x000fc40000004100 */
[----:B------:R-:W-:Y:S01]  /*e370*/  FFMA R58, R49, R50, R50 ;  /* 0x00000032313a7223 */ /* 0x000fe20000000032 */
[----:B------:R-:W-:Y:S01]  /*e380*/  FSEL R50, -|R67|, R67, P5 ;  /* 0x0000004343327208 */ /* 0x000fe20002800300 */
[----:B------:R-:W-:Y:S01]  /*e390*/  FFMA R53, R52, R53, R48 ;  /* 0x0000003534357223 */ /* 0x000fe20000000030 */
[----:B------:R-:W-:Y:S01]  /*e3a0*/  HADD2.F32 R51, -RZ, R4.H0_H0 ;  /* 0x20000004ff337230 */ /* 0x000fe20000004100 */
[----:B------:R-:W1:Y:S01]  /*e3b0*/  @P3 MUFU.EX2 R48, R58 ;  /* 0x0000003a00303308 */ /* 0x000e620000000800 */
[C---:B------:R-:W-:Y:S01]  /*e3c0*/  FFMA R61, R154.reuse, R61, R57 ;  /* 0x0000003d9a3d7223 */ /* 0x040fe20000000039 */
[----:B------:R-:W-:Y:S01]  /*e3d0*/  FFMA R60, R53, R50, R50 ;  /* 0x00000032353c7223 */ /* 0x000fe20000000032 */
[----:B------:R-:W-:Y:S02]  /*e3e0*/  FMUL R49, R155, R56 ;  /* 0x000000389b317220 */ /* 0x000fe40000400000 */
[----:B------:R-:W-:Y:S02]  /*e3f0*/  FMUL R65, R61, 0.70710676908493041992 ;  /* 0x3f3504f33d417820 */ /* 0x000fe40000400000 */
[----:B------:R-:W-:Y:S01]  /*e400*/  FFMA R56, R154, R51, R49 ;  /* 0x000000339a387223 */ /* 0x000fe20000000031 */
[----:B------:R-:W2:Y:S01]  /*e410*/  @P5 MUFU.EX2 R50, R60 ;  /* 0x0000003c00325308 */ /* 0x000ea20000000800 */
        /* <DEDUP_REMOVED lines=15> */
[C---:B------:R-:W-:Y:S01]  /*e510*/  FFMA R53, R50.reuse, R49, R51 ;  /* 0x0000003132357223 */ /* 0x040fe20000000033 */
        /* <DEDUP_REMOVED lines=32> */
[----:B------:R-:W-:Y:S01]  /*e720*/  FMUL R31, R31, R26 ;  /* 0x0000001a1f1f7220 */ /* 0x000fe20000400000 */
[----:B------:R-:W-:Y:S01]  /*e730*/  FMUL R32, R32, R29 ;  /* 0x0000001d20207220 */ /* 0x000fe20000400000 */
[----:B------:R-:W-:Y:S01]  /*e740*/  FMUL R12, R33, 0.5 ;  /* 0x3f000000210c7820 */ /* 0x000fe20000400000 */
[----:B------:R-:W-:Y:S01]  /*e750*/  FMUL R26, R37, 0.5 ;  /* 0x3f000000251a7820 */ /* 0x000fe20000400000 */
[----:B------:R-:W2:Y:S01]  /*e760*/  @P5 MUFU.EX2 R48, R49 ;  /* 0x0000003100305308 */ /* 0x000ea20000000800 */
        /* <DEDUP_REMOVED lines=8> */
[----:B-1----:R-:W-:Y:S01]  /*e7f0*/  @P3 FADD R50, -R50, 1 ;  /* 0x3f80000032323421 */ /* 0x002fe20000000100 */
[----:B------:R-:W-:Y:S01]  /*e800*/  FMUL R27, R42, 0.5 ;  /* 0x3f0000002a1b7820 */ /* 0x000fe20000400000 */
[----:B------:R-:W-:Y:S01]  /*e810*/  FMUL R29, R46, 0.5 ;  /* 0x3f0000002e1d7820 */ /* 0x000fe20000400000 */
[----:B------:R-:W-:Y:S01]  /*e820*/  FMUL R37, R43, R12 ;  /* 0x0000000c2b257220 */ /* 0x000fe20000400000 */
[----:B------:R-:W-:Y:S01]  /*e830*/  FMUL R38, R47, R26 ;  /* 0x0000001a2f267220 */ /* 0x000fe20000400000 */
[----:B------:R-:W-:Y:S01]  /*e840*/  @P3 LOP3.LUT R55, R50, 0x80000000, R65, 0xb8, !PT ;  /* 0x8000000032373812 */ /* 0x000fe200078eb841 */
[----:B------:R-:W-:Y:S01]  /*e850*/  FMUL R44, R44, R27 ;  /* 0x0000001b2c2c7220 */ /* 0x000fe20000400000 */
[----:B------:R-:W-:Y:S01]  /*e860*/  FMUL R41, R54, R29 ;  /* 0x0000001d36297220 */ /* 0x000fe20000400000 */
[----:B--2---:R-:W-:Y:S01]  /*e870*/  @P5 FADD R48, -R48, 1 ;  /* 0x3f80000030305421 */ /* 0x004fe20000000100 */
[----:B------:R-:W-:Y:S01]  /*e880*/  FMUL R26, R61, 0.5 ;  /* 0x3f0000003d1a7820 */ /* 0x000fe20000400000 */
[----:B------:R-:W-:Y:S01]  /*e890*/  FMUL R12, R56, 0.5 ;  /* 0x3f000000380c7820 */ /* 0x000fe20000400000 */
[----:B------:R-:W-:Y:S01]  /*e8a0*/  FADD R55, R55, 1 ;  /* 0x3f80000037377421 */ /* 0x000fe20000000000 */
[----:B------:R-:W-:Y:S01]  /*e8b0*/  FMUL R27, R62, 0.5 ;  /* 0x3f0000003e1b7820 */ /* 0x000fe20000400000 */
[----:B------:R-:W-:Y:S01]  /*e8c0*/  @P5 LOP3.LUT R49, R48, 0x80000000, R63, 0xb8, !PT ;  /* 0x8000000030315812 */ /* 0x000fe200078eb83f */
[----:B------:R-:W-:Y:S01]  /*e8d0*/  FMUL R29, R71, 0.5 ;  /* 0x3f000000471d7820 */ /* 0x000fe20000400000 */
[----:B------:R-:W-:Y:S01]  /*e8e0*/  FMUL R51, R28, R51 ;  /* 0x000000331c337220 */ /* 0x000fe20000400000 */
[----:B------:R-:W-:Y:S01]  /*e8f0*/  FMUL R55, R55, R26 ;  /* 0x0000001a37377220 */ /* 0x000fe20000400000 */
[----:B------:R-:W-:Y:S01]  /*e900*/  FMUL R58, R58, R27 ;  /* 0x0000001b3a3a7220 */ /* 0x000fe20000400000 */
[----:B------:R-:W-:Y:S01]  /*e910*/  FADD R49, R49, 1 ;  /* 0x3f80000031317421 */ /* 0x000fe20000000000 */
[----:B------:R-:W-:Y:S01]  /*e920*/  FMUL R29, R60, R29 ;  /* 0x0000001d3c1d7220 */ /* 0x000fe20000400000 */
[----:B------:R-:W-:-:S02]  /*e930*/  F2FP.F16.F32.PACK_AB R34, R32, R31 ;  /* 0x0000001f2022723e */ /* 0x000fc400000000ff */
[----:B------:R-:W-:Y:S01]  /*e940*/  FMUL R12, R49, R12 ;  /* 0x0000000c310c7220 */ /* 0x000fe20000400000 */
[----:B------:R-:W-:Y:S02]  /*e950*/  F2FP.F16.F32.PACK_AB R35, R36, R35 ;  /* 0x000000232423723e */ /* 0x000fe400000000ff */
[----:B------:R-:W-:Y:S02]  /*e960*/  F2FP.F16.F32.PACK_AB R33, R51, R30 ;  /* 0x0000001e3321723e */ /* 0x000fe400000000ff */
[----:B------:R-:W-:Y:S02]  /*e970*/  F2FP.F16.F32.PACK_AB R36, R40, R39 ;  /* 0x000000272824723e */ /* 0x000fe400000000ff */
[----:B------:R-:W-:Y:S02]  /*e980*/  F2FP.F16.F32.PACK_AB R32, R55, R12 ;  /* 0x0000000c3720723e */ /* 0x000fe400000000ff */
[----:B------:R-:W-:Y:S02]  /*e990*/  F2FP.F16.F32.PACK_AB R37, R44, R37 ;  /* 0x000000252c25723e */ /* 0x000fe400000000ff */
[----:B------:R-:W-:Y:S01]  /*e9a0*/  F2FP.F16.F32.PACK_AB R38, R41, R38 ;  /* 0x000000262926723e */ /* 0x000fe200000000ff */
[----:B------:R1:W-:Y:S01]  /*e9b0*/  STSM.16.M88.4 [R93+0x2200], R32 ;  /* 0x002200205d007844 */ /* 0x0003e20000000200 */
[----:B------:R-:W-:-:S05]  /*e9c0*/  F2FP.F16.F32.PACK_AB R39, R29, R58 ;  /* 0x0000003a1d27723e */ /* 0x000fca00000000ff */
        /* <DEDUP_REMOVED lines=18> */
.L_x_102:
[----:B------:R-:W-:Y:S05]  /*eaf0*/  BSYNC B0 ;  /* 0x0000000000007941 */ /* 0x000fea0003800000 */
.L_x_101:
[----:B------:R-:W-:Y:S06]  /*eb00*/  BAR.SYNC.DEFER_BLOCKING 0x1, 0x100 ;  /* 0x0044000000007b1d */ /* 0x000fec0000010000 */
[----:B------:R-:W-:Y:S04]  /*eb10*/  BSSY B0, `(.L_x_103) ;  /* 0x0000009000007945 */ /* 0x000fe80003800000 */
[----:B------:R-:W-:Y:S05]  /*eb20*/  @P0 BRA `(.L_x_104) ;  /* 0x00000000001c0947 */ /* 0x000fea0003800000 */
[----:B------:R-:W-:-:S13]  /*eb30*/  ISETP.NE.AND P3, PT, R171, 0x3, PT ;  /* 0x00000003ab00780c */ /* 0x000fda0003f65270 */
[----:B------:R-:W-:Y:S05]  /*eb40*/  @!P3 BRA `(.L_x_105) ;  /* 0x000000000004b947 */ /* 0x000fea0003800000 */
[----:B------:R-:W-:Y:S01]  /*eb50*/  BPT.TRAP 0x1 ;  /* 0x000000040000795c */ /* 0x000fe20000300000 */
.L_x_105:
[----:B------:R-:W-:-:S04]  /*eb60*/  ULEA UR4, UR5, UR51, 0x3 ;  /* 0x0000003305047291 */ /* 0x000fc8000f8e183f */
[----:B------:R-:W-:-:S04]  /*eb70*/  UIADD3 UR4, UR4, 0x60, URZ ;  /* 0x0000006004047890 */ /* 0x000fc8000fffe03f */
[----:B------:R-:W-:-:S09]  /*eb80*/  UPRMT UR4, UR50, 0x654, UR4 ;  /* 0x0000065432047896 */ /* 0x000fd20008000004 */
[----:B------:R-:W-:Y:S03]  /*eb90*/  SYNCS.ARRIVE.TRANS64.RED.A1T0 RZ, [UR4], RZ ;  /* 0x000000ffffff79a7 */ /* 0x000fe60008100404 */
.L_x_104:
[----:B------:R-:W-:Y:S05]  /*eba0*/  BSYNC B0 ;  /* 0x0000000000007941 */ /* 0x000fea0003800000 */
.L_x_103:
        /* <DEDUP_REMOVED lines=8> */
.L_x_108:
[----:B------:R-:W-:Y:S01]  /*ec30*/  LEA R12, R0, UR51, 0x3 ;  /* 0x00000033000c7c11 */ /* 0x000fe2000f8e18ff */
[----:B------:R-:W-:Y:S01]  /*ec40*/  BSSY B1, `(.L_x_109) ;  /* 0x0000006000017945 */ /* 0x000fe20003800000 */
[----:B-1----:R-:W-:Y:S02]  /*ec50*/  SHF.L.U32 R15, R14, 0x1f, RZ ;  /* 0x0000001f0e0f7819 */ /* 0x002fe400000006ff */
[----:B------:R-:W-:Y:S02]  /*ec60*/  @!P4 LEA R27, R0, R13, 0xd ;  /* 0x0000000d001bc211 */ /* 0x000fe400078e68ff */
[----:B------:R-:W1:Y:S02]  /*ec70*/  SYNCS.PHASECHK.TRANS64.TRYWAIT P3, [R12+URZ+0x40], R15 ;  /* 0x0000400f0c0075a7 */ /* 0x000e64000806017f */
[----:B------:R-:W-:Y:S01]  /*ec80*/  @!P4 LEA R26, R156, R27, 0x1 ;  /* 0x0000001b9c1ac211 */ /* 0x000fe200078e08ff */
[----:B-1----:R-:W-:Y:S06]  /*ec90*/  @!P3 BRA `(.L_x_110) ;  /* 0x000000780048b947 */ /* 0x002fec0003800000 */
.L_x_233:
[----:B------:R-:W-:Y:S05]  /*eca0*/  BSYNC B1 ;  /* 0x0000000000017941 */ /* 0x000fea0003800000 */
.L_x_109:
[----:B------:R-:W-:Y:S05]  /*ecb0*/  @!P4 WARPSYNC.ALL ;  /* 0x000000000000c948 */ /* 0x000fea0003800000 */
[----:B------:R2:W3:Y:S01]  /*ecc0*/  @!P4 LDSM.16.M88.4 R4, [R27] ;  /* 0x000000001b04c83b */ /* 0x0004e20000000200 */
[----:B------:R-:W-:-:S03]  /*ecd0*/  VIADD R0, R0, 0x1 ;  /* 0x0000000100007836 */ /* 0x000fc60000000000 */
[----:B------:R2:W4:Y:S02]  /*ece0*/  @!P4 LDSM.16.M88.4 R8, [R26] ;  /* 0x000000001a08c83b */ /* 0x0005240000000200 */
[----:B------:R-:W-:-:S04]  /*ecf0*/  ISETP.NE.AND P3, PT, R0, 0x4, PT ;  /* 0x000000040000780c */ /* 0x000fc80003f65270 */
[----:B-1----:R-:W-:Y:S02]  /*ed00*/  SEL R15, RZ, 0x1, P3 ;  /* 0x00000001ff0f7807 */ /* 0x002fe40001800000 */
[----:B------:R-:W-:Y:S02]  /*ed10*/  SEL R0, R0, RZ, P3 ;  /* 0x000000ff00007207 */ /* 0x000fe40001800000 */
[----:B--2---:R-:W-:-:S07]  /*ed20*/  LOP3.LUT R14, R14, R15, RZ, 0x3c, !PT ;  /* 0x0000000f0e0e7212 */ /* 0x004fce00078e3cff */
.L_x_107:
[----:B------:R-:W-:Y:S05]  /*ed30*/  BSYNC B0 ;  /* 0x0000000000007941 */ /* 0x000fea0003800000 */
.L_x_106:
[--C-:B---3--:R-:W-:Y:S02]  /*ed40*/  HADD2.F32 R12, -RZ, R5.reuse.H0_H0 ;  /* 0x20000005ff0c7230 */ /* 0x108fe40000004100 */
[C---:B-1----:R-:W-:Y:S01]  /*ed50*/  FMUL R15, R155.reuse, R138 ;  /* 0x0000008a9b0f7220 */ /* 0x042fe20000400000 */
[----:B------:R-:W-:Y:S02]  /*ed60*/  HADD2.F32 R26, -RZ, R5.H1_H1 ;  /* 0x30000005ff1a7230 */ /* 0x000fe40000004100 */
[C---:B------:R-:W-:Y:S01]  /*ed70*/  FMUL R139, R155.reuse, R139 ;  /* 0x0000008b9b8b7220 */ /* 0x040fe20000400000 */
[----:B----4-:R-:W-:Y:S02]  /*ed80*/  HADD2.F32 R60, -RZ, R11.H0_H0 ;  /* 0x2000000bff3c7230 */ /* 0x010fe40000004100 */
[C---:B------:R-:W-:Y:S01]  /*ed90*/  FFMA R12, R154.reuse, R12, R15 ;  /* 0x0000000c9a0c7223 */ /* 0x040fe2000000000f */
[C---:B------:R-:W-:Y:S01]  /*eda0*/  FMUL R151, R155.reuse, R151 ;  /* 0x000000979b977220 */ /* 0x040fe20000400000 */
[----:B------:R-:W-:Y:S01]  /*edb0*/  FFMA R15, R154, R26, R139 ;  /* 0x0000001a9a0f7223 */ /* 0x000fe2000000008b */
[----:B------:R-:W-:Y:S01]  /*edc0*/  FMUL R137, R155, R137 ;  /* 0x000000899b897220 */ /* 0x000fe20000400000 */
[----:B------:R-:W-:Y:S01]  /*edd0*/  FMUL R39, R12, 0.70710676908493041992 ;  /* 0x3f3504f30c277820 */ /* 0x000fe20000400000 */
[----:B------:R-:W-:Y:S05]  /*ede0*/  WARPSYNC.ALL ;  /* 0x0000000000007948 */ /* 0x000fea0003800000 */
[----:B------:R-:W-:Y:S01]  /*edf0*/  FMUL R26, R39, R39 ;  /* 0x00000027271a7220 */ /* 0x000fe20000400000 */
[----:B------:R-:W-:Y:S01]  /*ee00*/  FMUL R34, R15, 0.70710676908493041992 ;  /* 0x3f3504f30f227820 */ /* 0x000fe20000400000 */
[C---:B------:R-:W-:Y:S01]  /*ee10*/  FSETP.GE.AND P3, PT, |R39|.reuse, 1.0029599666595458984, PT ;  /* 0x3f8060fe2700780b */ /* 0x040fe20003f66200 */
[----:B------:R-:W-:Y:S02]  /*ee20*/  BSSY B0, `(.L_x_111) ;  /* 0x00001cf000007945 */ /* 0x000fe40003800000 */
[----:B------:R-:W-:Y:S01]  /*ee30*/  FMUL R28, R34, R34 ;  /* 0x00000022221c7220 */ /* 0x000fe20000400000 */
[----:B------:R-:W-:-:S02]  /*ee40*/  FSEL R26, |R39|, R26, P3 ;  /* 0x0000001a271a7208 */ /* 0x000fc40001800200 */
[----:B------:R-:W-:Y:S02]  /*ee50*/  FSEL R27, R3, 8.4834944573231041431e-05, P3 ;  /* 0x38b1e96a031b7808 */ /* 0x000fe40001800000 */
[----:B------:R-:W-:Y:S02]  /*ee60*/  FSEL R29, -R20, -0.00082130916416645050049, P3 ;  /* 0xba574d20141d7808 */ /* 0x000fe40001800100 */
[----:B------:R-:W-:Y:S02]  /*ee70*/  FSETP.GE.AND P5, PT, |R34|, 1.0029599666595458984, PT ;  /* 0x3f8060fe2200780b */ /* 0x000fe40003fa6200 */
[----:B------:R-:W-:Y:S01]  /*ee80*/  FSEL R31, R21, 0.0052134888246655464172, P3 ;  /* 0x3baad5ea151f7808 */ /* 0x000fe20001800000 */
[----:B------:R-:W-:Y:S01]  /*ee90*/  FFMA R27, R26, R27, R29 ;  /* 0x0000001b1a1b7223 */ /* 0x000fe2000000001d */
        /* <DEDUP_REMOVED lines=294> */
[----:B------:R-:W-:Y:S01]  /*10100*/  FFMA R151, R154, R47, R151 ;  /* 0x0000002f9a977223 */ /* 0x000fe20000000097 */
[----:B-1----:R-:W-:-:S05]  /*10110*/  @P3 FADD R46, -R46, 1 ;  /* 0x3f8000002e2e3421 */ /* 0x002fca0000000100 */
[----:B------:R-:W-:Y:S01]  /*10120*/  @P3 LOP3.LUT R52, R46, 0x80000000, R59, 0xb8, !PT ;  /* 0x800000002e343812 */ /* 0x000fe200078eb83b */
[C---:B------:R-:W-:Y:S01]  /*10130*/  FMUL R46, R65.reuse, R65 ;  /* 0x00000041412e7220 */ /* 0x040fe20000400000 */
[C---:B------:R-:W-:Y:S01]  /*10140*/  FSETP.GE.AND P3, PT, |R65|.reuse, 1.0029599666595458984, PT ;  /* 0x3f8060fe4100780b */ /* 0x040fe20003f66200 */
[----:B--2---:R-:W-:Y:S01]  /*10150*/  @P5 FADD R48, -R48, 1 ;  /* 0x3f80000030305421 */ /* 0x004fe20000000100 */
[----:B------:R-:W-:Y:S02]  /*10160*/  HADD2.F32 R59, -RZ, R4.H0_H0 ;  /* 0x20000004ff3b7230 */ /* 0x000fe40000004100 */
[----:B------:R-:W-:Y:S01]  /*10170*/  FADD R52, R52, 1 ;  /* 0x3f80000034347421 */ /* 0x000fe20000000000 */
[----:B------:R-:W-:Y:S02]  /*10180*/  FSEL R46, |R65|, R46, P3 ;  /* 0x0000002e412e7208 */ /* 0x000fe40001800200 */
[----:B------:R-:W-:Y:S01]  /*10190*/  @P5 LOP3.LUT R54, R48, 0x80000000, R61, 0xb8, !PT ;  /* 0x8000000030365812 */ /* 0x000fe200078eb83d */
[----:B------:R-:W-:Y:S01]  /*101a0*/  FMUL R61, R151, 0.70710676908493041992 ;  /* 0x3f3504f3973d7820 */ /* 0x000fe20000400000 */
[----:B------:R-:W-:-:S02]  /*101b0*/  FSEL R47, R3, 8.4834944573231041431e-05, P3 ;  /* 0x38b1e96a032f7808 */ /* 0x000fc40001800000 */
[----:B------:R-:W-:Y:S01]  /*101c0*/  FSEL R49, -R20, -0.00082130916416645050049, P3 ;  /* 0xba574d2014317808 */ /* 0x000fe20001800100 */
[C---:B------:R-:W-:Y:S01]  /*101d0*/  FMUL R48, R61.reuse, R61 ;  /* 0x0000003d3d307220 */ /* 0x040fe20000400000 */
[----:B------:R-:W-:Y:S01]  /*101e0*/  FSETP.GE.AND P5, PT, |R61|, 1.0029599666595458984, PT ;  /* 0x3f8060fe3d00780b */ /* 0x000fe20003fa6200 */
[----:B------:R-:W-:Y:S01]  /*101f0*/  FADD R54, R54, 1 ;  /* 0x3f80000036367421 */ /* 0x000fe20000000000 */
[----:B------:R-:W-:Y:S01]  /*10200*/  FSEL R51, -R23, -0.026868773624300956726, P3 ;  /* 0xbcdc1be717337808 */ /* 0x000fe20001800100 */
[----:B------:R-:W-:Y:S01]  /*10210*/  FFMA R47, R46, R47, R49 ;  /* 0x0000002f2e2f7223 */ /* 0x000fe20000000031 */
[----:B------:R-:W-:Y:S01]  /*10220*/  FSEL R49, R21, 0.0052134888246655464172, P3 ;  /* 0x3baad5ea15317808 */ /* 0x000fe20001800000 */
[----:B------:R-:W-:Y:S01]  /*10230*/  FMUL R45, R54, R45 ;  /* 0x0000002d362d7220 */ /* 0x000fe20000400000 */
        /* <DEDUP_REMOVED lines=37> */
[----:B--2---:R-:W-:Y:S02]  /*10490*/  @P5 FADD R48, -R48, 1 ;  /* 0x3f80000030305421 */ /* 0x004fe40000000100 */
[----:B------:R-:W-:Y:S01]  /*104a0*/  FADD R56, R56, 1 ;  /* 0x3f80000038387421 */ /* 0x000fe20000000000 */
[----:B------:R-:W-:Y:S02]  /*104b0*/  FSEL R47, R3, 8.4834944573231041431e-05, P3 ;  /* 0x38b1e96a032f7808 */ /* 0x000fe40001800000 */
[----:B------:R-:W-:Y:S01]  /*104c0*/  @P5 LOP3.LUT R58, R48, 0x80000000, R61, 0xb8, !PT ;  /* 0x80000000303a5812 */ /* 0x000fe200078eb83d */
[----:B------:R-:W-:Y:S01]  /*104d0*/  FMUL R61, R59, 0.70710676908493041992 ;  /* 0x3f3504f33b3d7820 */ /* 0x000fe20000400000 */
[----:B------:R-:W-:-:S02]  /*104e0*/  FSEL R48, |R63|, R46, P3 ;  /* 0x0000002e3f307208 */ /* 0x000fc40001800200 */
[----:B------:R-:W-:Y:S01]  /*104f0*/  FSEL R49, -R20, -0.00082130916416645050049, P3 ;  /* 0xba574d2014317808 */ /* 0x000fe20001800100 */
[C---:B------:R-:W-:Y:S01]  /*10500*/  FMUL R46, R61.reuse, R61 ;  /* 0x0000003d3d2e7220 */ /* 0x040fe20000400000 */
[----:B------:R-:W-:Y:S01]  /*10510*/  FSETP.GE.AND P5, PT, |R61|, 1.0029599666595458984, PT ;  /* 0x3f8060fe3d00780b */ /* 0x000fe20003fa6200 */
[----:B------:R-:W-:Y:S01]  /*10520*/  FADD R58, R58, 1 ;  /* 0x3f8000003a3a7421 */ /* 0x000fe20000000000 */
        /* <DEDUP_REMOVED lines=33> */
[----:B------:R-:W-:Y:S01]  /*10740*/  FMUL R28, R29, 0.5 ;  /* 0x3f0000001d1c7820 */ /* 0x000fe20000400000 */
[----:B------:R-:W-:Y:S01]  /*10750*/  FMUL R29, R26, R49 ;  /* 0x000000311a1d7220 */ /* 0x000fe20000400000 */
[----:B------:R-:W-:Y:S01]  /*10760*/  FMUL R30, R30, R15 ;  /* 0x0000000f1e1e7220 */ /* 0x000fe20000400000 */
[----:B------:R-:W-:Y:S01]  /*10770*/  FMUL R15, R32, 0.5 ;  /* 0x3f000000200f7820 */ /* 0x000fe20000400000 */
[----:B------:R-:W-:Y:S01]  /*10780*/  FMUL R26, R37, 0.5 ;  /* 0x3f000000251a7820 */ /* 0x000fe20000400000 */
[----:B------:R-:W2:Y:S01]  /*10790*/  @P5 MUFU.EX2 R46, R47 ;  /* 0x0000002f002e5308 */ /* 0x000ea20000000800 */
[----:B------:R-:W-:Y:S01]  /*107a0*/  FMUL R31, R31, R28 ;  /* 0x0000001c1f1f7220 */ /* 0x000fe20000400000 */
[----:B------:R-:W-:Y:S01]  /*107b0*/  FMUL R34, R34, R15 ;  /* 0x0000000f22227220 */ /* 0x000fe20000400000 */
[----:B------:R-:W-:Y:S01]  /*107c0*/  FMUL R15, R40, 0.5 ;  /* 0x3f000000280f7820 */ /* 0x000fe20000400000 */
[----:B------:R-:W-:Y:S01]  /*107d0*/  FMUL R39, R39, R26 ;  /* 0x0000001a27277220 */ /* 0x000fe20000400000 */
[----:B------:R-:W-:Y:S01]  /*107e0*/  FMUL R26, R137, 0.5 ;  /* 0x3f000000891a7820 */ /* 0x000fe20000400000 */
[----:B------:R-:W-:Y:S01]  /*107f0*/  F2FP.F16.F32.PACK_AB R30, R31, R30 ;  /* 0x0000001e1f1e723e */ /* 0x000fe200000000ff */
[----:B-1----:R-:W-:-:S05]  /*10800*/  @P3 FADD R48, -R48, 1 ;  /* 0x3f80000030303421 */ /* 0x002fca0000000100 */
[----:B------:R-:W-:Y:S01]  /*10810*/  @P3 LOP3.LUT R53, R48, 0x80000000, R63, 0xb8, !PT ;  /* 0x8000000030353812 */ /* 0x000fe200078eb83f */
[----:B--2---:R-:W-:-:S04]  /*10820*/  @P5 FADD R46, -R46, 1 ;  /* 0x3f8000002e2e5421 */ /* 0x004fc80000000100 */
[----:B------:R-:W-:Y:S01]  /*10830*/  FADD R53, R53, 1 ;  /* 0x3f80000035357421 */ /* 0x000fe20000000000 */
[----:B------:R-:W-:Y:S01]  /*10840*/  @P5 LOP3.LUT R47, R46, 0x80000000, R61, 0xb8, !PT ;  /* 0x800000002e2f5812 */ /* 0x000fe200078eb83d */
[----:B------:R-:W-:Y:S01]  /*10850*/  FMUL R46, R27, R12 ;  /* 0x0000000c1b2e7220 */ /* 0x000fe20000400000 */
[----:B------:R-:W-:Y:S01]  /*10860*/  FMUL R12, R33, 0.5 ;  /* 0x3f000000210c7820 */ /* 0x000fe20000400000 */
[----:B------:R-:W-:Y:S01]  /*10870*/  FMUL R27, R36, 0.5 ;  /* 0x3f000000241b7820 */ /* 0x000fe20000400000 */
[----:B------:R-:W-:Y:S01]  /*10880*/  FMUL R33, R42, R15 ;  /* 0x0000000f2a217220 */ /* 0x000fe20000400000 */
[----:B------:R-:W-:Y:S01]  /*10890*/  FADD R47, R47, 1 ;  /* 0x3f8000002f2f7421 */ /* 0x000fe20000000000 */
        /* <DEDUP_REMOVED lines=10> */
[----:B------:R-:W-:Y:S01]  /*10940*/  FMUL R56, R56, R15 ;  /* 0x0000000f38387220 */ /* 0x000fe20000400000 */
[----:B------:R-:W-:Y:S01]  /*10950*/  F2FP.F16.F32.PACK_AB R33, R28, R33 ;  /* 0x000000211c21723e */ /* 0x000fe200000000ff */
[----:B------:R-:W-:Y:S01]  /*10960*/  FMUL R12, R47, R12 ;  /* 0x0000000c2f0c7220 */ /* 0x000fe20000400000 */
[----:B------:R-:W-:Y:S01]  /*10970*/  FMUL R27, R58, R27 ;  /* 0x0000001b3a1b7220 */ /* 0x000fe20000400000 */
[----:B------:R-:W-:-:S02]  /*10980*/  F2FP.F16.F32.PACK_AB R29, R46, R29 ;  /* 0x0000001d2e1d723e */ /* 0x000fc400000000ff */
        /* <DEDUP_REMOVED lines=24> */
.L_x_112:
[----:B------:R-:W-:Y:S05]  /*10b10*/  BSYNC B0 ;  /* 0x0000000000007941 */ /* 0x000fea0003800000 */
.L_x_111:
[----:B------:R-:W-:Y:S06]  /*10b20*/  BAR.SYNC.DEFER_BLOCKING 0x1, 0x100 ;  /* 0x0044000000007b1d */ /* 0x000fec0000010000 */
[----:B------:R-:W-:Y:S04]  /*10b30*/  BSSY B0, `(.L_x_113) ;  /* 0x0000009000007945 */ /* 0x000fe80003800000 */
[----:B------:R-:W-:Y:S05]  /*10b40*/  @P0 BRA `(.L_x_114) ;  /* 0x00000000001c0947 */ /* 0x000fea0003800000 */
[----:B------:R-:W-:-:S13]  /*10b50*/  ISETP.NE.AND P3, PT, R171, 0x3, PT ;  /* 0x00000003ab00780c */ /* 0x000fda0003f65270 */
[----:B------:R-:W-:Y:S05]  /*10b60*/  @!P3 BRA `(.L_x_115) ;  /* 0x000000000004b947 */ /* 0x000fea0003800000 */
[----:B------:R-:W-:Y:S01]  /*10b70*/  BPT.TRAP 0x1 ;  /* 0x000000040000795c */ /* 0x000fe20000300000 */
.L_x_115:
[----:B------:R-:W-:-:S04]  /*10b80*/  ULEA UR4, UR5, UR51, 0x3 ;  /* 0x0000003305047291 */ /* 0x000fc8000f8e183f */
[----:B------:R-:W-:-:S04]  /*10b90*/  UIADD3 UR4, UR4, 0x60, URZ ;  /* 0x0000006004047890 */ /* 0x000fc8000fffe03f */
[----:B------:R-:W-:-:S09]  /*10ba0*/  UPRMT UR4, UR50, 0x654, UR4 ;  /* 0x0000065432047896 */ /* 0x000fd20008000004 */
[----:B------:R-:W-:Y:S03]  /*10bb0*/  SYNCS.ARRIVE.TRANS64.RED.A1T0 RZ, [UR4], RZ ;  /* 0x000000ffffff79a7 */ /* 0x000fe60008100404 */
.L_x_114:
[----:B------:R-:W-:Y:S05]  /*10bc0*/  BSYNC B0 ;  /* 0x0000000000007941 */ /* 0x000fea0003800000 */
.L_x_113:
        /* <DEDUP_REMOVED lines=8> */
.L_x_118:
[----:B------:R-:W-:Y:S01]  /*10c50*/  SHF.L.U32 R14, R14, 0x1f, RZ ;  /* 0x0000001f0e0e7819 */ /* 0x000fe200000006ff */
[----:B------:R-:W-:Y:S01]  /*10c60*/  BSSY B1, `(.L_x_119) ;  /* 0x0000006000017945 */ /* 0x000fe20003800000 */
[C---:B------:R-:W-:Y:S02]  /*10c70*/  LEA R15, R0.reuse, UR51, 0x3 ;  /* 0x00000033000f7c11 */ /* 0x040fe4000f8e18ff */
[----:B------:R-:W-:Y:S02]  /*10c80*/  @!P4 LEA R13, R0, R13, 0xd ;  /* 0x0000000d000dc211 */ /* 0x000fe400078e68ff */
[----:B------:R-:W2:Y:S02]  /*10c90*/  SYNCS.PHASECHK.TRANS64.TRYWAIT P3, [R15+URZ+0x40], R14 ;  /* 0x0000400e0f0075a7 */ /* 0x000ea4000806017f */
[----:B------:R-:W-:Y:S01]  /*10ca0*/  @!P4 LEA R0, R156, R13, 0x1 ;  /* 0x0000000d9c00c211 */ /* 0x000fe200078e08ff */
[----:B--2---:R-:W-:Y:S06]  /*10cb0*/  @!P3 BRA `(.L_x_120) ;  /* 0x000000580054b947 */ /* 0x004fec0003800000 */
.L_x_234:
[----:B------:R-:W-:Y:S05]  /*10cc0*/  BSYNC B1 ;  /* 0x0000000000017941 */ /* 0x000fea0003800000 */
.L_x_119:
[----:B------:R-:W-:Y:S05]  /*10cd0*/  @!P4 WARPSYNC.ALL ;  /* 0x000000000000c948 */ /* 0x000fea0003800000 */
[----:B------:R3:W4:Y:S04]  /*10ce0*/  @!P4 LDSM.16.M88.4 R4, [R13] ;  /* 0x000000000d04c83b */ /* 0x0007280000000200 */
[----:B------:R3:W1:Y:S02]  /*10cf0*/  @!P4 LDSM.16.M88.4 R8, [R0] ;  /* 0x000000000008c83b */ /* 0x0006640000000200 */
.L_x_117:
[----:B------:R-:W-:Y:S05]  /*10d00*/  BSYNC B0 ;  /* 0x0000000000007941 */ /* 0x000fea0003800000 */
.L_x_116:
[----:B-1-3--:R-:W-:Y:S02]  /*10d10*/  HADD2.F32 R13, -RZ, R11.H1_H1 ;  /* 0x3000000bff0d7230 */ /* 0x00afe40000004100 */
[C---:B------:R-:W-:Y:S01]  /*10d20*/  FMUL R87, R155.reuse, R87 ;  /* 0x000000579b577220 */ /* 0x040fe20000400000 */
[C---:B------:R-:W-:Y:S01]  /*10d30*/  FMUL R29, R155.reuse, R74 ;  /* 0x0000004a9b1d7220 */ /* 0x040fe20000400000 */
[----:B----4-:R-:W-:Y:S02]  /*10d40*/  HADD2.F32 R27, -RZ, R6.H0_H0 ;  /* 0x20000006ff1b7230 */ /* 0x010fe40000004100 */
[C---:B------:R-:W-:Y:S01]  /*10d50*/  FMUL R76, R155.reuse, R76 ;  /* 0x0000004c9b4c7220 */ /* 0x040fe20000400000 */
[----:B------:R-:W-:Y:S01]  /*10d60*/  FFMA R12, R154, R13, R87 ;  /* 0x0000000d9a0c7223 */ /* 0x000fe20000000057 */
[C---:B------:R-:W-:Y:S01]  /*10d70*/  FMUL R77, R155.reuse, R77 ;  /* 0x0000004d9b4d7220 */ /* 0x040fe20000400000 */
[C---:B------:R-:W-:Y:S01]  /*10d80*/  FMUL R78, R155.reuse, R78 ;  /* 0x0000004e9b4e7220 */ /* 0x040fe20000400000 */
[C---:B------:R-:W-:Y:S01]  /*10d90*/  FMUL R82, R155.reuse, R82 ;  /* 0x000000529b527220 */ /* 0x040fe20000400000 */
[----:B------:R-:W-:Y:S01]  /*10da0*/  FMUL R31, R12, 0.70710676908493041992 ;  /* 0x3f3504f30c1f7820 */ /* 0x000fe20000400000 */
[C---:B------:R-:W-:Y:S01]  /*10db0*/  FMUL R83, R155.reuse, R83 ;  /* 0x000000539b537220 */ /* 0x040fe20000400000 */
[C---:B------:R-:W-:Y:S01]  /*10dc0*/  FMUL R84, R155.reuse, R84 ;  /* 0x000000549b547220 */ /* 0x040fe20000400000 */
[----:B------:R-:W-:Y:S01]  /*10dd0*/  FMUL R72, R155, R72 ;  /* 0x000000489b487220 */ /* 0x000fe20000400000 */
[C---:B------:R-:W-:Y:S01]  /*10de0*/  FMUL R0, R31.reuse, R31 ;  /* 0x0000001f1f007220 */ /* 0x040fe20000400000 */
[C---:B------:R-:W-:Y:S01]  /*10df0*/  FSETP.GE.AND P3, PT, |R31|.reuse, 1.0029599666595458984, PT ;  /* 0x3f8060fe1f00780b */ /* 0x040fe20003f66200 */
[----:B------:R-:W-:Y:S05]  /*10e00*/  WARPSYNC.ALL ;  /* 0x0000000000007948 */ /* 0x000fea0003800000 */
[----:B------:R-:W-:Y:S01]  /*10e10*/  FSEL R0, |R31|, R0, P3 ;  /* 0x000000001f007208 */ /* 0x000fe20001800200 */
[----:B------:R-:W-:Y:S01]  /*10e20*/  BSSY B0, `(.L_x_121) ;  /* 0x00001cc000007945 */ /* 0x000fe20003800000 */
[----:B------:R-:W-:-:S02]  /*10e30*/  FSEL R13, R3, 8.4834944573231041431e-05, P3 ;  /* 0x38b1e96a030d7808 */ /* 0x000fc40001800000 */
[----:B--2---:R-:W-:Y:S02]  /*10e40*/  FSEL R15, -R20, -0.00082130916416645050049, P3 ;  /* 0xba574d20140f7808 */ /* 0x004fe40001800100 */
[----:B------:R-:W-:Y:S02]  /*10e50*/  FSEL R14, R21, 0.0052134888246655464172, P3 ;  /* 0x3baad5ea150e7808 */ /* 0x000fe40001800000 */
[----:B------:R-:W-:Y:S01]  /*10e60*/  FSEL R24, -R23, -0.026868773624300956726, P3 ;  /* 0xbcdc1be717187808 */ /* 0x000fe20001800100 */
[----:B------:R-:W-:Y:S01]  /*10e70*/  FFMA R13, R0, R13, R15 ;  /* 0x0000000d000d7223 */ /* 0x000fe2000000000f */
[----:B------:R-:W-:-:S03]  /*10e80*/  FSEL R15, -|R31|, R31, P3 ;  /* 0x0000001f1f0f7208 */ /* 0x000fc60001800300 */
[----:B------:R-:W-:Y:S01]  /*10e90*/  FFMA R13, R0, R13, R14 ;  /* 0x0000000d000d7223 */ /* 0x000fe2000000000e */
[----:B------:R-:W-:-:S03]  /*10ea0*/  FSEL R14, R157, 0.11284004896879196167, P3 ;  /* 0x3de718af9d0e7808 */ /* 0x000fc60001800000 */
[----:B------:R-:W-:Y:S01]  /*10eb0*/  FFMA R13, R0, R13, R24 ;  /* 0x0000000d000d7223 */ /* 0x000fe20000000018 */
[----:B------:R-:W-:-:S03]  /*10ec0*/  FSEL R24, R158, -0.37612664699554443359, P3 ;  /* 0xbec093ac9e187808 */ /* 0x000fc60001800000 */
[----:B------:R-:W-:Y:S01]  /*10ed0*/  FFMA R13, R0, R13, R14 ;  /* 0x0000000d000d7223 */ /* 0x000fe2000000000e */
[----:B------:R-:W-:-:S03]  /*10ee0*/  FSEL R14, R159, 0.12837915122509002686, P3 ;  /* 0x3e0375d39f0e7808 */ /* 0x000fc60001800000 */
[----:B------:R-:W-:-:S04]  /*10ef0*/  FFMA R13, R0, R13, R24 ;  /* 0x0000000d000d7223 */ /* 0x000fc80000000018 */
[----:B------:R-:W-:Y:S01]  /*10f00*/  FFMA R0, R0, R13, R14 ;  /* 0x0000000d00007223 */ /* 0x000fe2000000000e */
[--C-:B------:R-:W-:Y:S02]  /*10f10*/  HADD2.F32 R13, -RZ, R5.reuse.H0_H0 ;  /* 0x20000005ff0d7230 */ /* 0x100fe40000004100 */
[----:B------:R-:W-:Y:S01]  /*10f20*/  FMUL R14, R155, R75 ;  /* 0x0000004b9b0e7220 */ /* 0x000fe20000400000 */
[----:B------:R-:W-:Y:S01]  /*10f30*/  FFMA R0, R0, R15, R15 ;  /* 0x0000000f00007223 */ /* 0x000fe2000000000f */
[----:B------:R-:W-:Y:S02]  /*10f40*/  HADD2.F32 R15, -RZ, R5.H1_H1 ;  /* 0x30000005ff0f7230 */ /* 0x000fe40000004100 */
[C---:B------:R-:W-:Y:S01]  /*10f50*/  FFMA R5, R154.reuse, R13, R29 ;  /* 0x0000000d9a057223 */ /* 0x040fe2000000001d */
[----:B------:R-:W1:Y:S02]  /*10f60*/  @P3 MUFU.EX2 R24, R0 ;  /* 0x0000000000183308 */ /* 0x000e640000000800 */
[C---:B------:R-:W-:Y:S01]  /*10f70*/  FFMA R13, R154.reuse, R15, R14 ;  /* 0x0000000f9a0d7223 */ /* 0x040fe2000000000e */
[----:B------:R-:W-:Y:S01]  /*10f80*/  FMUL R35, R5, 0.70710676908493041992 ;  /* 0x3f3504f305237820 */ /* 0x000fe20000400000 */
[----:B------:R-:W-:-:S02]  /*10f90*/  FFMA R14, R154, R27, R76 ;  /* 0x0000001b9a0e7223 */ /* 0x000fc4000000004c */
[----:B------:R-:W-:Y:S01]  /*10fa0*/  FMUL R37, R13, 0.70710676908493041992 ;  /* 0x3f3504f30d257820 */ /* 0x000fe20000400000 */
[----:B------:R-:W-:Y:S01]  /*10fb0*/  FMUL R15, R35, R35 ;  /* 0x00000023230f7220 */ /* 0x000fe20000400000 */
[----:B------:R-:W-:Y:S01]  /*10fc0*/  FMUL R40, R14, 0.70710676908493041992 ;  /* 0x3f3504f30e287820 */ /* 0x000fe20000400000 */
[----:B------:R-:W-:Y:S01]  /*10fd0*/  FMUL R13, R13, 0.5 ;  /* 0x3f0000000d0d7820 */ /* 0x000fe20000400000 */
[C---:B------:R-:W-:Y:S01]  /*10fe0*/  FMUL R27, R37.reuse, R37 ;  /* 0x00000025251b7220 */ /* 0x040fe20000400000 */
[C---:B------:R-:W-:Y:S01]  /*10ff0*/  FSETP.GE.AND P4, PT, |R37|.reuse, 1.0029599666595458984, PT ;  /* 0x3f8060fe2500780b */ /* 0x040fe20003f86200 */
[C---:B------:R-:W-:Y:S01]  /*11000*/  FMUL R29, R40.reuse, R40 ;  /* 0x00000028281d7220 */ /* 0x040fe20000400000 */
[----:B------:R-:W-:Y:S02]  /*11010*/  FSETP.GE.AND P5, PT, |R40|, 1.0029599666595458984, PT ;  /* 0x3f8060fe2800780b */ /* 0x000fe40003fa6200 */
[----:B------:R-:W-:Y:S01]  /*11020*/  FSEL R27, |R37|, R27, P4 ;  /* 0x0000001b251b7208 */ /* 0x000fe20002000200 */
[----:B-1----:R-:W-:Y:S01]  /*11030*/  @P3 FADD R24, -R24, 1 ;  /* 0x3f80000018183421 */ /* 0x002fe20000000100 */
[----:B------:R-:W-:-:S02]  /*11040*/  FSEL R28, R3, 8.4834944573231041431e-05, P4 ;  /* 0x38b1e96a031c7808 */ /* 0x000fc40002000000 */
[----:B------:R-:W-:Y:S02]  /*11050*/  FSEL R30, -R20, -0.00082130916416645050049, P4 ;  /* 0xba574d20141e7808 */ /* 0x000fe40002000100 */
[----:B------:R-:W-:Y:S02]  /*11060*/  @P3 LOP3.LUT R0, R24, 0x80000000, R31, 0xb8, !PT ;  /* 0x8000000018003812 */ /* 0x000fe400078eb81f */
[----:B------:R-:W-:Y:S01]  /*11070*/  FSETP.GE.AND P3, PT, |R35|, 1.0029599666595458984, PT ;  /* 0x3f8060fe2300780b */ /* 0x000fe20003f66200 */
[----:B------:R-:W-:Y:S01]  /*11080*/  FFMA R30, R27, R28, R30 ;  /* 0x0000001c1b1e7223 */ /* 0x000fe2000000001e */
[----:B------:R-:W-:Y:S01]  /*11090*/  FSEL R29, |R40|, R29, P5 ;  /* 0x0000001d281d7208 */ /* 0x000fe20002800200 */
[----:B------:R-:W-:Y:S01]  /*110a0*/  FADD R0, R0, 1 ;  /* 0x3f80000000007421 */ /* 0x000fe20000000000 */
[----:B------:R-:W-:Y:S02]  /*110b0*/  FSEL R15, |R35|, R15, P3 ;  /* 0x0000000f230f7208 */ /* 0x000fe40001800200 */
[----:B------:R-:W-:-:S02]  /*110c0*/  FSEL R24, R3, 8.4834944573231041431e-05, P3 ;  /* 0x38b1e96a03187808 */ /* 0x000fc40001800000 */
[C---:B------:R-:W-:Y:S02]  /*110d0*/  FSEL R26, -R20.reuse, -0.00082130916416645050049, P3 ;  /* 0xba574d20141a7808 */ /* 0x040fe40001800100 */
[----:B------:R-:W-:Y:S02]  /*110e0*/  FSEL R34, R3, 8.4834944573231041431e-05, P5 ;  /* 0x38b1e96a03227808 */ /* 0x000fe40002800000 */
[----:B------:R-:W-:Y:S01]  /*110f0*/  FSEL R36, -R20, -0.00082130916416645050049, P5 ;  /* 0xba574d2014247808 */ /* 0x000fe20002800100 */
[----:B------:R-:W-:Y:S01]  /*11100*/  FFMA R24, R15, R24, R26 ;  /* 0x000000180f187223 */ /* 0x000fe2000000001a */
[C---:B------:R-:W-:Y:S02]  /*11110*/  FSEL R26, R21.reuse, 0.0052134888246655464172, P3 ;  /* 0x3baad5ea151a7808 */ /* 0x040fe40001800000 */
[----:B------:R-:W-:Y:S01]  /*11120*/  FSEL R32, R21, 0.0052134888246655464172, P4 ;  /* 0x3baad5ea15207808 */ /* 0x000fe20002000000 */
[----:B------:R-:W-:Y:S01]  /*11130*/  FFMA R34, R29, R34, R36 ;  /* 0x000000221d227223 */ /* 0x000fe20000000024 */
        /* <DEDUP_REMOVED lines=22> */
[----:B------:R-:W-:Y:S01]  /*112a0*/  FSEL R28, -|R35|, R35, P3 ;  /* 0x00000023231c7208 */ /* 0x000fe20001800300 */
[----:B------:R-:W-:Y:S01]  /*112b0*/  FFMA R34, R29, R36, R34 ;  /* 0x000000241d227223 */ /* 0x000fe20000000022 */
[----:B------:R-:W-:Y:S01]  /*112c0*/  FSEL R26, R158, -0.37612664699554443359, P5 ;  /* 0xbec093ac9e1a7808 */ /* 0x000fe20002800000 */
[----:B------:R-:W-:Y:S01]  /*112d0*/  FFMA R24, R27, R30, R24 ;  /* 0x0000001e1b187223 */ /* 0x000fe20000000018 */
[----:B------:R-:W-:Y:S01]  /*112e0*/  FSEL R27, -|R37|, R37, P4 ;  /* 0x00000025251b7208 */ /* 0x000fe20002000300 */
[----:B------:R-:W-:Y:S01]  /*112f0*/  FFMA R15, R15, R28, R28 ;  /* 0x0000001c0f0f7223 */ /* 0x000fe2000000001c */
[----:B------:R-:W-:Y:S01]  /*11300*/  FSEL R31, R159, 0.12837915122509002686, P5 ;  /* 0x3e0375d39f1f7808 */ /* 0x000fe20002800000 */
[----:B------:R-:W-:Y:S01]  /*11310*/  FFMA R26, R29, R34, R26 ;  /* 0x000000221d1a7223 */ /* 0x000fe2000000001a */
[----:B------:R-:W-:Y:S01]  /*11320*/  FMUL R28, R155, R79 ;  /* 0x0000004f9b1c7220 */ /* 0x000fe20000400000 */
[----:B------:R-:W-:Y:S01]  /*11330*/  FFMA R24, R24, R27, R27 ;  /* 0x0000001b18187223 */ /* 0x000fe2000000001b */
[----:B------:R-:W-:Y:S01]  /*11340*/  FSEL R27, -|R40|, R40, P5 ;  /* 0x00000028281b7208 */ /* 0x000fe20002800300 */
[----:B------:R-:W1:Y:S01]  /*11350*/  @P3 MUFU.EX2 R30, R15 ;  /* 0x0000000f001e3308 */ /* 0x000e620000000800 */
[----:B------:R-:W-:Y:S01]  /*11360*/  FFMA R26, R29, R26, R31 ;  /* 0x0000001a1d1a7223 */ /* 0x000fe2000000001f */
[----:B------:R-:W-:-:S02]  /*11370*/  HADD2.F32 R29, -RZ, R7.H0_H0 ;  /* 0x20000007ff1d7230 */ /* 0x000fc40000004100 */
[----:B------:R-:W-:Y:S02]  /*11380*/  HADD2.F32 R31, -RZ, R7.H1_H1 ;  /* 0x30000007ff1f7230 */ /* 0x000fe40000004100 */
[----:B------:R-:W-:Y:S01]  /*11390*/  FFMA R26, R26, R27, R27 ;  /* 0x0000001b1a1a7223 */ /* 0x000fe2000000001b */
[----:B------:R-:W-:Y:S02]  /*113a0*/  HADD2.F32 R27, -RZ, R6.H1_H1 ;  /* 0x30000006ff1b7230 */ /* 0x000fe40000004100 */
[C---:B------:R-:W-:Y:S01]  /*113b0*/  FFMA R7, R154.reuse, R29, R78 ;  /* 0x0000001d9a077223 */ /* 0x040fe2000000004e */
[----:B------:R-:W2:Y:S02]  /*113c0*/  @P4 MUFU.EX2 R32, R24 ;  /* 0x0000001800204308 */ /* 0x000ea40000000800 */
[C---:B------:R-:W-:Y:S01]  /*113d0*/  FFMA R6, R154.reuse, R27, R77 ;  /* 0x0000001b9a067223 */ /* 0x040fe2000000004d */
[----:B------:R-:W-:Y:S01]  /*113e0*/  FFMA R27, R154, R31, R28 ;  /* 0x0000001f9a1b7223 */ /* 0x000fe2000000001c */
[----:B------:R-:W-:-:S02]  /*113f0*/  FMUL R47, R7, 0.70710676908493041992 ;  /* 0x3f3504f3072f7820 */ /* 0x000fc40000400000 */
[----:B------:R-:W-:Y:S02]  /*11400*/  FMUL R45, R6, 0.70710676908493041992 ;  /* 0x3f3504f3062d7820 */ /* 0x000fe40000400000 */
[----:B------:R-:W3:Y:S01]  /*11410*/  @P5 MUFU.EX2 R33, R26 ;  /* 0x0000001a00215308 */ /* 0x000ee20000000800 */
[----:B-1----:R-:W-:Y:S01]  /*11420*/  @P3 FADD R30, -R30, 1 ;  /* 0x3f8000001e1e3421 */ /* 0x002fe20000000100 */
[----:B------:R-:W-:Y:S01]  /*11430*/  FMUL R42, R27, 0.70710676908493041992 ;  /* 0x3f3504f31b2a7820 */ /* 0x000fe20000400000 */
[----:B------:R-:W-:Y:S01]  /*11440*/  FMUL R28, R45, R45 ;  /* 0x0000002d2d1c7220 */ /* 0x000fe20000400000 */
[----:B------:R-:W-:Y:S02]  /*11450*/  FMUL R27, R27, 0.5 ;  /* 0x3f0000001b1b7820 */ /* 0x000fe40000400000 */
[----:B------:R-:W-:Y:S01]  /*11460*/  @P3 LOP3.LUT R15, R30, 0x80000000, R35, 0xb8, !PT ;  /* 0x800000001e0f3812 */ /* 0x000fe200078eb823 */
[----:B------:R-:W-:Y:S01]  /*11470*/  FMUL R30, R47, R47 ;  /* 0x0000002f2f1e7220 */ /* 0x000fe20000400000 */
[----:B------:R-:W-:Y:S01]  /*11480*/  FSETP.GE.AND P3, PT, |R45|, 1.0029599666595458984, PT ;  /* 0x3f8060fe2d00780b */ /* 0x000fe20003f66200 */
[----:B--2---:R-:W-:-:S02]  /*11490*/  @P4 FADD R32, -R32, 1 ;  /* 0x3f80000020204421 */ /* 0x004fc40000000100 */
[----:B------:R-:W-:Y:S01]  /*114a0*/  FADD R15, R15, 1 ;  /* 0x3f8000000f0f7421 */ /* 0x000fe20000000000 */
[----:B------:R-:W-:Y:S02]  /*114b0*/  FSEL R28, |R45|, R28, P3 ;  /* 0x0000001c2d1c7208 */ /* 0x000fe40001800200 */
[----:B------:R-:W-:Y:S01]  /*114c0*/  @P4 LOP3.LUT R24, R32, 0x80000000, R37, 0xb8, !PT ;  /* 0x8000000020184812 */ /* 0x000fe200078eb825 */
[----:B------:R-:W-:Y:S01]  /*114d0*/  FMUL R32, R42, R42 ;  /* 0x0000002a2a207220 */ /* 0x000fe20000400000 */
[----:B------:R-:W-:Y:S01]  /*114e0*/  FSETP.GE.AND P4, PT, |R47|, 1.0029599666595458984, PT ;  /* 0x3f8060fe2f00780b */ /* 0x000fe20003f86200 */
[----:B---3--:R-:W-:Y:S01]  /*114f0*/  @P5 FADD R33, -R33, 1 ;  /* 0x3f80000021215421 */ /* 0x008fe20000000100 */
[----:B------:R-:W-:Y:S01]  /*11500*/  FSEL R29, R3, 8.4834944573231041431e-05, P3 ;  /* 0x38b1e96a031d7808 */ /* 0x000fe20001800000 */
[----:B------:R-:W-:Y:S01]  /*11510*/  FADD R24, R24, 1 ;  /* 0x3f80000018187421 */ /* 0x000fe20000000000 */
[----:B------:R-:W-:Y:S02]  /*11520*/  FSEL R31, -R20, -0.00082130916416645050049, P3 ;  /* 0xba574d20141f7808 */ /* 0x000fe40001800100 */
[----:B------:R-:W-:Y:S01]  /*11530*/  @P5 LOP3.LUT R26, R33, 0x80000000, R40, 0xb8, !PT ;  /* 0x80000000211a5812 */ /* 0x000fe200078eb828 */
[----:B------:R-:W-:Y:S01]  /*11540*/  FMUL R24, R24, R13 ;  /* 0x0000000d18187220 */ /* 0x000fe20000400000 */
[----:B------:R-:W-:Y:S01]  /*11550*/  FSEL R30, |R47|, R30, P4 ;  /* 0x0000001e2f1e7208 */ /* 0x000fe20002000200 */
[----:B------:R-:W-:Y:S01]  /*11560*/  FFMA R29, R28, R29, R31 ;  /* 0x0000001d1c1d7223 */ /* 0x000fe2000000001f */
[----:B------:R-:W-:Y:S01]  /*11570*/  FSEL R33, R3, 8.4834944573231041431e-05, P4 ;  /* 0x38b1e96a03217808 */ /* 0x000fe20002000000 */
[----:B------:R-:W-:Y:S01]  /*11580*/  FADD R26, R26, 1 ;  /* 0x3f8000001a1a7421 */ /* 0x000fe20000000000 */
[----:B------:R-:W-:-:S02]  /*11590*/  FSEL R35, -R20, -0.00082130916416645050049, P4 ;  /* 0xba574d2014237808 */ /* 0x000fc40002000100 */
[----:B------:R-:W-:Y:S02]  /*115a0*/  FSETP.GE.AND P5, PT, |R42|, 1.0029599666595458984, PT ;  /* 0x3f8060fe2a00780b */ /* 0x000fe40003fa6200 */
[----:B------:R-:W-:Y:S01]  /*115b0*/  FSEL R31, R21, 0.0052134888246655464172, P3 ;  /* 0x3baad5ea151f7808 */ /* 0x000fe20001800000 */
[----:B------:R-:W-:Y:S01]  /*115c0*/  FFMA R35, R30, R33, R35 ;  /* 0x000000211e237223 */ /* 0x000fe20000000023 */
[----:B------:R-:W-:Y:S02]  /*115d0*/  FSEL R34, |R42|, R32, P5 ;  /* 0x000000202a227208 */ /* 0x000fe40002800200 */
[----:B------:R-:W-:Y:S01]  /*115e0*/  FSEL R39, R3, 8.4834944573231041431e-05, P5 ;  /* 0x38b1e96a03277808 */ /* 0x000fe20002800000 */
[----:B------:R-:W-:Y:S01]  /*115f0*/  FFMA R29, R28, R29, R31 ;  /* 0x0000001d1c1d7223 */ /* 0x000fe2000000001f */
[----:B------:R-:W-:Y:S02]  /*11600*/  FSEL R41, -R20, -0.00082130916416645050049, P5 ;  /* 0xba574d2014297808 */ /* 0x000fe40002800100 */
[----:B------:R-:W-:-:S02]  /*11610*/  FSEL R37, R21, 0.0052134888246655464172, P4 ;  /* 0x3baad5ea15257808 */ /* 0x000fc40002000000 */
        /* <DEDUP_REMOVED lines=16> */
[----:B------:R-:W-:Y:S01]  /*11720*/  FSEL R41, -R23, -0.026868773624300956726, P5 ;  /* 0xbcdc1be717297808 */ /* 0x000fe20002800100 */
[----:B------:R-:W-:Y:S01]  /*11730*/  FFMA R28, R28, R29, R31 ;  /* 0x0000001d1c1c7223 */ /* 0x000fe2000000001f */
[----:B------:R-:W-:Y:S01]  /*11740*/  FSEL R29, R159, 0.12837915122509002686, P4 ;  /* 0x3e0375d39f1d7808 */ /* 0x000fe20002000000 */
[----:B------:R-:W-:Y:S01]  /*11750*/  FFMA R35, R30, R35, R37 ;  /* 0x000000231e237223 */ /* 0x000fe20000000025 */
[----:B------:R-:W-:Y:S01]  /*11760*/  FSEL R33, -|R45|, R45, P3 ;  /* 0x0000002d2d217208 */ /* 0x000fe20001800300 */
[----:B------:R-:W-:Y:S01]  /*11770*/  FFMA R41, R34, R43, R41 ;  /* 0x0000002b22297223 */ /* 0x000fe20000000029 */
[----:B------:R-:W-:Y:S01]  /*11780*/  FSEL R39, R157, 0.11284004896879196167, P5 ;  /* 0x3de718af9d277808 */ /* 0x000fe20002800000 */
[----:B------:R-:W-:Y:S01]  /*11790*/  FFMA R29, R30, R35, R29 ;  /* 0x000000231e1d7223 */ /* 0x000fe2000000001d */
[----:B------:R-:W-:Y:S01]  /*117a0*/  FSEL R30, -|R47|, R47, P4 ;  /* 0x0000002f2f1e7208 */ /* 0x000fe20002000300 */
[----:B------:R-:W-:Y:S01]  /*117b0*/  FFMA R28, R28, R33, R33 ;  /* 0x000000211c1c7223 */ /* 0x000fe20000000021 */
[----:B------:R-:W-:Y:S01]  /*117c0*/  FSEL R31, R158, -0.37612664699554443359, P5 ;  /* 0xbec093ac9e1f7808 */ /* 0x000fe20002800000 */
[C---:B------:R-:W-:Y:S01]  /*117d0*/  FFMA R39, R34.reuse, R41, R39 ;  /* 0x0000002922277223 */ /* 0x040fe20000000027 */
[----:B------:R-:W-:Y:S01]  /*117e0*/  FSEL R36, R159, 0.12837915122509002686, P5 ;  /* 0x3e0375d39f247808 */ /* 0x000fe20002800000 */
[----:B------:R-:W-:Y:S01]  /*117f0*/  FFMA R29, R29, R30, R30 ;  /* 0x0000001e1d1d7223 */ /* 0x000fe2000000001e */
[----:B------:R-:W1:Y:S01]  /*11800*/  @P3 MUFU.EX2 R32, R28 ;  /* 0x0000001c00203308 */ /* 0x000e620000000800 */
[----:B------:R-:W-:Y:S01]  /*11810*/  FFMA R31, R34, R39, R31 ;  /* 0x00000027221f7223 */ /* 0x000fe2000000001f */
[----:B------:R-:W-:Y:S01]  /*11820*/  FSEL R30, -|R42|, R42, P5 ;  /* 0x0000002a2a1e7208 */ /* 0x000fe20002800300 */
[----:B------:R-:W-:Y:S01]  /*11830*/  FMUL R37, R155, R80 ;  /* 0x000000509b257220 */ /* 0x000fe20000400000 */
[----:B------:R-:W-:-:S02]  /*11840*/  HADD2.F32 R33, -RZ, R8.H1_H1 ;  /* 0x30000008ff217230 */ /* 0x000fc40000004100 */
[----:B------:R-:W-:Y:S01]  /*11850*/  FFMA R31, R34, R31, R36 ;  /* 0x0000001f221f7223 */ /* 0x000fe20000000024 */
[----:B------:R-:W-:Y:S01]  /*11860*/  FMUL R34, R155, R81 ;  /* 0x000000519b227220 */ /* 0x000fe20000400000 */
[--C-:B------:R-:W-:Y:S01]  /*11870*/  HADD2.F32 R35, -RZ, R9.reuse.H0_H0 ;  /* 0x20000009ff237230 */ /* 0x100fe20000004100 */
[----:B------:R-:W2:Y:S01]  /*11880*/  @P4 MUFU.EX2 R38, R29 ;  /* 0x0000001d00264308 */ /* 0x000ea20000000800 */
[----:B------:R-:W-:Y:S01]  /*11890*/  FFMA R30, R31, R30, R30 ;  /* 0x0000001e1f1e7223 */ /* 0x000fe2000000001e */
[----:B------:R-:W-:Y:S02]  /*118a0*/  HADD2.F32 R31, -RZ, R8.H0_H0 ;  /* 0x20000008ff1f7230 */ /* 0x000fe40000004100 */
[----:B------:R-:W-:Y:S01]  /*118b0*/  FFMA R8, R154, R33, R34 ;  /* 0x000000219a087223 */ /* 0x000fe20000000022 */
[----:B------:R-:W-:-:S03]  /*118c0*/  HADD2.F32 R9, -RZ, R9.H1_H1 ;  /* 0x30000009ff097230 */ /* 0x000fc60000004100 */
[----:B------:R-:W3:Y:S01]  /*118d0*/  @P5 MUFU.EX2 R39, R30 ;  /* 0x0000001e00275308 */ /* 0x000ee20000000800 */
[----:B-1----:R-:W-:Y:S01]  /*118e0*/  @P3 FADD R36, -R32, 1 ;  /* 0x3f80000020243421 */ /* 0x002fe20000000100 */
[C---:B------:R-:W-:Y:S01]  /*118f0*/  FFMA R32, R154.reuse, R31, R37 ;  /* 0x0000001f9a207223 */ /* 0x040fe20000000025 */
[C---:B------:R-:W-:Y:S01]  /*11900*/  FFMA R31, R154.reuse, R35, R82 ;  /* 0x000000239a1f7223 */ /* 0x040fe20000000052 */
[----:B------:R-:W-:Y:S02]  /*11910*/  FFMA R83, R154, R9, R83 ;  /* 0x000000099a537223 */ /* 0x000fe40000000053 */
[----:B------:R-:W-:Y:S01]  /*11920*/  FMUL R43, R32, 0.70710676908493041992 ;  /* 0x3f3504f3202b7820 */ /* 0x000fe20000400000 */
[----:B------:R-:W-:Y:S01]  /*11930*/  @P3 LOP3.LUT R28, R36, 0x80000000, R45, 0xb8, !PT ;  /* 0x80000000241c3812 */ /* 0x000fe200078eb82d */
[----:B------:R-:W-:Y:S01]  /*11940*/  FMUL R50, R31, 0.70710676908493041992 ;  /* 0x3f3504f31f327820 */ /* 0x000fe20000400000 */
[----:B--2---:R-:W-:Y:S01]  /*11950*/  @P4 FADD R38, -R38, 1 ;  /* 0x3f80000026264421 */ /* 0x004fe20000000100 */
[C---:B------:R-:W-:Y:S01]  /*11960*/  FMUL R33, R43.reuse, R43 ;  /* 0x0000002b2b217220 */ /* 0x040fe20000400000 */
[----:B------:R-:W-:Y:S01]  /*11970*/  FSETP.GE.AND P3, PT, |R43|, 1.0029599666595458984, PT ;  /* 0x3f8060fe2b00780b */ /* 0x000fe20003f66200 */
[----:B------:R-:W-:-:S02]  /*11980*/  FADD R28, R28, 1 ;  /* 0x3f8000001c1c7421 */ /* 0x000fc40000000000 */
[----:B------:R-:W-:Y:S01]  /*11990*/  @P4 LOP3.LUT R29, R38, 0x80000000, R47, 0xb8, !PT ;  /* 0x80000000261d4812 */ /* 0x000fe200078eb82f */
[----:B------:R-:W-:Y:S01]  /*119a0*/  FMUL R47, R8, 0.70710676908493041992 ;  /* 0x3f3504f3082f7820 */ /* 0x000fe20000400000 */
[----:B------:R-:W-:Y:S01]  /*119b0*/  FSEL R33, |R43|, R33, P3 ;  /* 0x000000212b217208 */ /* 0x000fe20001800200 */
[----:B---3--:R-:W-:Y:S01]  /*119c0*/  @P5 FADD R39, -R39, 1 ;  /* 0x3f80000027275421 */ /* 0x008fe20000000100 */
[----:B------:R-:W-:Y:S01]  /*119d0*/  FSEL R34, R3, 8.4834944573231041431e-05, P3 ;  /* 0x38b1e96a03227808 */ /* 0x000fe20001800000 */
[C---:B------:R-:W-:Y:S01]  /*119e0*/  FMUL R35, R47.reuse, R47 ;  /* 0x0000002f2f237220 */ /* 0x040fe20000400000 */
[----:B------:R-:W-:Y:S01]  /*119f0*/  FSETP.GE.AND P4, PT, |R47|, 1.0029599666595458984, PT ;  /* 0x3f8060fe2f00780b */ /* 0x000fe20003f86200 */
[----:B------:R-:W-:Y:S01]  /*11a00*/  FADD R29, R29, 1 ;  /* 0x3f8000001d1d7421 */ /* 0x000fe20000000000 */
[----:B------:R-:W-:Y:S01]  /*11a10*/  FSEL R36, -R20, -0.00082130916416645050049, P3 ;  /* 0xba574d2014247808 */ /* 0x000fe20001800100 */
[----:B------:R-:W-:Y:S01]  /*11a20*/  FMUL R8, R8, 0.5 ;  /* 0x3f00000008087820 */ /* 0x000fe20000400000 */
[----:B------:R-:W-:Y:S01]  /*11a30*/  @P5 LOP3.LUT R30, R39, 0x80000000, R42, 0xb8, !PT ;  /* 0x80000000271e5812 */ /* 0x000fe200078eb82a */
[----:B------:R-:W-:Y:S01]  /*11a40*/  FMUL R39, R50, R50 ;  /* 0x0000003232277220 */ /* 0x000fe20000400000 */
[----:B------:R-:W-:Y:S01]  /*11a50*/  FSEL R37, |R47|, R35, P4 ;  /* 0x000000232f257208 */ /* 0x000fe20002000200 */
[----:B------:R-:W-:Y:S01]  /*11a60*/  FFMA R34, R33, R34, R36 ;  /* 0x0000002221227223 */ /* 0x000fe20000000024 */
[----:B------:R-:W-:Y:S01]  /*11a70*/  FSEL R38, R3, 8.4834944573231041431e-05, P4 ;  /* 0x38b1e96a03267808 */ /* 0x000fe20002000000 */
[----:B------:R-:W-:Y:S01]  /*11a80*/  FADD R30, R30, 1 ;  /* 0x3f8000001e1e7421 */ /* 0x000fe20000000000 */
[----:B------:R-:W-:-:S02]  /*11a90*/  FSEL R40, -R20, -0.00082130916416645050049, P4 ;  /* 0xba574d2014287808 */ /* 0x000fc40002000100 */
[----:B------:R-:W-:Y:S01]  /*11aa0*/  FSETP.GE.AND P5, PT, |R50|, 1.0029599666595458984, PT ;  /* 0x3f8060fe3200780b */ /* 0x000fe20003fa6200 */
[----:B------:R-:W-:Y:S01]  /*11ab0*/  FMUL R30, R30, R27 ;  /* 0x0000001b1e1e7220 */ /* 0x000fe20000400000 */
        /* <DEDUP_REMOVED lines=19> */
[----:B------:R-:W-:Y:S01]  /*11bf0*/  FSEL R46, -R23, -0.026868773624300956726, P5 ;  /* 0xbcdc1be7172e7808 */ /* 0x000fe20002800100 */
[----:B------:R-:W-:Y:S01]  /*11c00*/  FFMA R34, R33, R34, R38 ;  /* 0x0000002221227223 */ /* 0x000fe20000000026 */
[----:B------:R-:W-:Y:S01]  /*11c10*/  FSEL R36, R159, 0.12837915122509002686, P3 ;  /* 0x3e0375d39f247808 */ /* 0x000fe20001800000 */
        /* <DEDUP_REMOVED lines=15> */
[----:B------:R-:W-:-:S02]  /*11d10*/  HADD2.F32 R37, -RZ, R10.H0_H0 ;  /* 0x2000000aff257230 */ /* 0x000fc40000004100 */
[----:B------:R-:W-:Y:S01]  /*11d20*/  FFMA R33, R36, R33, R33 ;  /* 0x0000002124217223 */ /* 0x000fe20000000021 */
[----:B------:R-:W1:Y:S01]  /*11d30*/  @P3 MUFU.EX2 R38, R34 ;  /* 0x0000002200263308 */ /* 0x000e620000000800 */
[----:B------:R-:W-:Y:S01]  /*11d40*/  FFMA R35, R39, R40, R35 ;  /* 0x0000002827237223 */ /* 0x000fe20000000023 */
[----:B------:R-:W-:Y:S01]  /*11d50*/  FSEL R36, -|R50|, R50, P5 ;  /* 0x0000003232247208 */ /* 0x000fe20002800300 */
[----:B------:R-:W-:Y:S01]  /*11d60*/  FFMA R84, R154, R37, R84 ;  /* 0x000000259a547223 */ /* 0x000fe20000000054 */
[----:B------:R-:W-:-:S03]  /*11d70*/  HADD2.F32 R39, -RZ, R10.H1_H1 ;  /* 0x3000000aff277230 */ /* 0x000fc60000004100 */
[----:B------:R-:W-:Y:S01]  /*11d80*/  FFMA R35, R35, R36, R36 ;  /* 0x0000002423237223 */ /* 0x000fe20000000024 */
[----:B------:R-:W2:Y:S01]  /*11d90*/  @P4 MUFU.EX2 R40, R33 ;  /* 0x0000002100284308 */ /* 0x000ea20000000800 */
[----:B------:R-:W-:Y:S01]  /*11da0*/  FMUL R36, R155, R85 ;  /* 0x000000559b247220 */ /* 0x000fe20000400000 */
[----:B------:R-:W-:-:S03]  /*11db0*/  FMUL R52, R84, 0.70710676908493041992 ;  /* 0x3f3504f354347820 */ /* 0x000fc60000400000 */
[----:B------:R-:W-:Y:S01]  /*11dc0*/  FFMA R45, R154, R39, R36 ;  /* 0x000000279a2d7223 */ /* 0x000fe20000000024 */
[----:B------:R-:W-:Y:S02]  /*11dd0*/  FMUL R37, R52, R52 ;  /* 0x0000003434257220 */ /* 0x000fe40000400000 */
[----:B------:R-:W3:Y:S01]  /*11de0*/  @P5 MUFU.EX2 R41, R35 ;  /* 0x0000002300295308 */ /* 0x000ee20000000800 */
[----:B-1----:R-:W-:Y:S01]  /*11df0*/  @P3 FADD R38, -R38, 1 ;  /* 0x3f80000026263421 */ /* 0x002fe20000000100 */
[----:B------:R-:W-:-:S04]  /*11e00*/  FMUL R54, R45, 0.70710676908493041992 ;  /* 0x3f3504f32d367820 */ /* 0x000fc80000400000 */
[----:B------:R-:W-:Y:S01]  /*11e10*/  @P3 LOP3.LUT R34, R38, 0x80000000, R43, 0xb8, !PT ;  /* 0x8000000026223812 */ /* 0x000fe200078eb82b */
[----:B--2---:R-:W-:-:S04]  /*11e20*/  @P4 FADD R40, -R40, 1 ;  /* 0x3f80000028284421 */ /* 0x004fc80000000100 */
[----:B------:R-:W-:Y:S01]  /*11e30*/  FADD R34, R34, 1 ;  /* 0x3f80000022227421 */ /* 0x000fe20000000000 */
[----:B------:R-:W-:Y:S01]  /*11e40*/  @P4 LOP3.LUT R33, R40, 0x80000000, R47, 0xb8, !PT ;  /* 0x8000000028214812 */ /* 0x000fe200078eb82f */
[----:B------:R-:W-:Y:S01]  /*11e50*/  FMUL R47, R83, 0.70710676908493041992 ;  /* 0x3f3504f3532f7820 */ /* 0x000fe20000400000 */
[C---:B------:R-:W-:Y:S01]  /*11e60*/  FSETP.GE.AND P4, PT, |R52|.reuse, 1.0029599666595458984, PT ;  /* 0x3f8060fe3400780b */ /* 0x040fe20003f86200 */
[----:B---3--:R-:W-:Y:S02]  /*11e70*/  @P5 FADD R41, -R41, 1 ;  /* 0x3f80000029295421 */ /* 0x008fe40000000100 */
[C---:B------:R-:W-:Y:S01]  /*11e80*/  FMUL R9, R47.reuse, R47 ;  /* 0x0000002f2f097220 */ /* 0x040fe20000400000 */
[----:B------:R-:W-:Y:S01]  /*11e90*/  FSETP.GE.AND P3, PT, |R47|, 1.0029599666595458984, PT ;  /* 0x3f8060fe2f00780b */ /* 0x000fe20003f66200 */
[----:B------:R-:W-:Y:S01]  /*11ea0*/  FADD R33, R33, 1 ;  /* 0x3f80000021217421 */ /* 0x000fe20000000000 */
[----:B------:R-:W-:Y:S02]  /*11eb0*/  FSEL R39, |R52|, R37, P4 ;  /* 0x0000002534277208 */ /* 0x000fe40002000200 */
[----:B------:R-:W-:Y:S01]  /*11ec0*/  FSEL R9, |R47|, R9, P3 ;  /* 0x000000092f097208 */ /* 0x000fe20001800200 */
[----:B------:R-:W-:Y:S01]  /*11ed0*/  FMUL R33, R33, R8 ;  /* 0x0000000821217220 */ /* 0x000fe20000400000 */
[----:B------:R-:W-:-:S02]  /*11ee0*/  FSEL R10, R3, 8.4834944573231041431e-05, P3 ;  /* 0x38b1e96a030a7808 */ /* 0x000fc40001800000 */
[C---:B------:R-:W-:Y:S02]  /*11ef0*/  FSEL R36, -R20.reuse, -0.00082130916416645050049, P3 ;  /* 0xba574d2014247808 */ /* 0x040fe40001800100 */
[----:B------:R-:W-:Y:S02]  /*11f00*/  FSEL R38, R3, 8.4834944573231041431e-05, P4 ;  /* 0x38b1e96a03267808 */ /* 0x000fe40002000000 */
[----:B------:R-:W-:Y:S01]  /*11f10*/  FSEL R40, -R20, -0.00082130916416645050049, P4 ;  /* 0xba574d2014287808 */ /* 0x000fe20002000100 */
[----:B------:R-:W-:Y:S01]  /*11f20*/  FFMA R10, R9, R10, R36 ;  /* 0x0000000a090a7223 */ /* 0x000fe20000000024 */
[----:B------:R-:W-:Y:S01]  /*11f30*/  @P5 LOP3.LUT R35, R41, 0x80000000, R50, 0xb8, !PT ;  /* 0x8000000029235812 */ /* 0x000fe200078eb832 */
[C---:B------:R-:W-:Y:S01]  /*11f40*/  FMUL R41, R54.reuse, R54 ;  /* 0x0000003636297220 */ /* 0x040fe20000400000 */
[----:B------:R-:W-:Y:S01]  /*11f50*/  FSEL R36, R21, 0.0052134888246655464172, P3 ;  /* 0x3baad5ea15247808 */ /* 0x000fe20001800000 */
[----:B------:R-:W-:Y:S01]  /*11f60*/  FFMA R40, R39, R38, R40 ;  /* 0x0000002627287223 */ /* 0x000fe20000000028 */
[C---:B------:R-:W-:Y:S01]  /*11f70*/  FSETP.GE.AND P5, PT, |R54|.reuse, 1.0029599666595458984, PT ;  /* 0x3f8060fe3600780b */ /* 0x040fe20003fa6200 */
[----:B------:R-:W-:Y:S01]  /*11f80*/  FADD R35, R35, 1 ;  /* 0x3f80000023237421 */ /* 0x000fe20000000000 */
        /* <DEDUP_REMOVED lines=39> */
[----:B------:R-:W-:-:S02]  /*12200*/  HADD2.F32 R37, -RZ, R11.H0_H0 ;  /* 0x2000000bff257230 */ /* 0x000fc40000004100 */
[C---:B------:R-:W-:Y:S01]  /*12210*/  FMUL R39, R155.reuse, R86 ;  /* 0x000000569b277220 */ /* 0x040fe20000400000 */
[--C-:B------:R-:W-:Y:S02]  /*12220*/  HADD2.F32 R11, -RZ, R4.reuse.H1_H1 ;  /* 0x30000004ff0b7230 */ /* 0x100fe40000004100 */
[----:B------:R-:W-:Y:S01]  /*12230*/  FFMA R42, R10, R9, R9 ;  /* 0x000000090a2a7223 */ /* 0x000fe20000000009 */
[----:B------:R-:W2:Y:S01]  /*12240*/  @P4 MUFU.EX2 R41, R40 ;  /* 0x0000002800294308 */ /* 0x000ea20000000800 */
[----:B------:R-:W-:Y:S02]  /*12250*/  HADD2.F32 R9, -RZ, R4.H0_H0 ;  /* 0x20000004ff097230 */ /* 0x000fe40000004100 */
[C---:B------:R-:W-:Y:S01]  /*12260*/  FFMA R46, R154.reuse, R37, R39 ;  /* 0x000000259a2e7223 */ /* 0x040fe20000000027 */
[----:B------:R-:W-:Y:S02]  /*12270*/  FMUL R10, R155, R73 ;  /* 0x000000499b0a7220 */ /* 0x000fe40000400000 */
[----:B------:R-:W-:Y:S01]  /*12280*/  FFMA R72, R154, R9, R72 ;  /* 0x000000099a487223 */ /* 0x000fe20000000048 */
[----:B------:R-:W-:Y:S01]  /*12290*/  FMUL R48, R46, 0.70710676908493041992 ;  /* 0x3f3504f32e307820 */ /* 0x000fe20000400000 */
[----:B------:R-:W3:Y:S01]  /*122a0*/  @P5 MUFU.EX2 R43, R42 ;  /* 0x0000002a002b5308 */ /* 0x000ee20000000800 */
[----:B-1----:R-:W-:Y:S01]  /*122b0*/  @P3 FADD R36, -R36, 1 ;  /* 0x3f80000024243421 */ /* 0x002fe20000000100 */
[----:B------:R-:W-:Y:S01]  /*122c0*/  FFMA R44, R154, R11, R10 ;  /* 0x0000000b9a2c7223 */ /* 0x000fe2000000000a */
[----:B------:R-:W-:-:S03]  /*122d0*/  FMUL R9, R48, R48 ;  /* 0x0000003030097220 */ /* 0x000fc60000400000 */
[----:B------:R-:W-:Y:S01]  /*122e0*/  @P3 LOP3.LUT R38, R36, 0x80000000, R47, 0xb8, !PT ;  /* 0x8000000024263812 */ /* 0x000fe200078eb82f */
[----:B------:R-:W-:Y:S01]  /*122f0*/  FMUL R47, R72, 0.70710676908493041992 ;  /* 0x3f3504f3482f7820 */ /* 0x000fe20000400000 */
[----:B------:R-:W-:Y:S01]  /*12300*/  FMUL R49, R44, 0.70710676908493041992 ;  /* 0x3f3504f32c317820 */ /* 0x000fe20000400000 */
[----:B--2---:R-:W-:Y:S02]  /*12310*/  @P4 FADD R41, -R41, 1 ;  /* 0x3f80000029294421 */ /* 0x004fe40000000100 */
[C---:B------:R-:W-:Y:S01]  /*12320*/  FMUL R4, R47.reuse, R47 ;  /* 0x0000002f2f047220 */ /* 0x040fe20000400000 */
[----:B------:R-:W-:Y:S01]  /*12330*/  FSETP.GE.AND P3, PT, |R47|, 1.0029599666595458984, PT ;  /* 0x3f8060fe2f00780b */ /* 0x000fe20003f66200 */
[----:B------:R-:W-:Y:S01]  /*12340*/  FMUL R10, R49, R49 ;  /* 0x00000031310a7220 */ /* 0x000fe20000400000 */
[----:B------:R-:W-:Y:S01]  /*12350*/  @P4 LOP3.LUT R40, R41, 0x80000000, R52, 0xb8, !PT ;  /* 0x8000000029284812 */ /* 0x000fe200078eb834 */
[----:B------:R-:W-:Y:S01]  /*12360*/  FADD R38, R38, 1 ;  /* 0x3f80000026267421 */ /* 0x000fe20000000000 */
[----:B------:R-:W-:Y:S01]  /*12370*/  FSETP.GE.AND P4, PT, |R49|, 1.0029599666595458984, PT ;  /* 0x3f8060fe3100780b */ /* 0x000fe20003f86200 */
[----:B---3--:R-:W-:Y:S01]  /*12380*/  @P5 FADD R43, -R43, 1 ;  /* 0x3f8000002b2b5421 */ /* 0x008fe20000000100 */
[----:B------:R-:W-:Y:S01]  /*12390*/  FSEL R4, |R47|, R4, P3 ;  /* 0x000000042f047208 */ /* 0x000fe20001800200 */
[----:B------:R-:W-:Y:S01]  /*123a0*/  FADD R40, R40, 1 ;  /* 0x3f80000028287421 */ /* 0x000fe20000000000 */
[----:B------:R-:W-:-:S02]  /*123b0*/  FSEL R11, -R20, -0.00082130916416645050049, P3 ;  /* 0xba574d20140b7808 */ /* 0x000fc40001800100 */
[----:B------:R-:W-:Y:S02]  /*123c0*/  @P5 LOP3.LUT R42, R43, 0x80000000, R54, 0xb8, !PT ;  /* 0x800000002b2a5812 */ /* 0x000fe400078eb836 */
[----:B------:R-:W-:Y:S02]  /*123d0*/  FSETP.GE.AND P5, PT, |R48|, 1.0029599666595458984, PT ;  /* 0x3f8060fe3000780b */ /* 0x000fe40003fa6200 */
[----:B------:R-:W-:Y:S01]  /*123e0*/  FSEL R10, |R49|, R10, P4 ;  /* 0x0000000a310a7208 */ /* 0x000fe20002000200 */
[----:B------:R-:W-:Y:S01]  /*123f0*/  FADD R42, R42, 1 ;  /* 0x3f8000002a2a7421 */ /* 0x000fe20000000000 */
[----:B------:R-:W-:Y:S02]  /*12400*/  FSEL R36, |R48|, R9, P5 ;  /* 0x0000000930247208 */ /* 0x000fe40002800200 */
[----:B------:R-:W-:Y:S02]  /*12410*/  FSEL R37, R3, 8.4834944573231041431e-05, P5 ;  /* 0x38b1e96a03257808 */ /* 0x000fe40002800000 */
[----:B------:R-:W-:-:S02]  /*12420*/  FSEL R39, -R20, -0.00082130916416645050049, P5 ;  /* 0xba574d2014277808 */ /* 0x000fc40002800100 */
[----:B------:R-:W-:-:S03]  /*12430*/  FSEL R9, R3, 8.4834944573231041431e-05, P3 ;  /* 0x38b1e96a03097808 */ /* 0x000fc60001800000 */
[----:B------:R-:W-:Y:S01]  /*12440*/  FFMA R41, R36, R37, R39 ;  /* 0x0000002524297223 */ /* 0x000fe20000000027 */
[----:B------:R-:W-:Y:S01]  /*12450*/  FSEL R37, R3, 8.4834944573231041431e-05, P4 ;  /* 0x38b1e96a03257808 */ /* 0x000fe20002000000 */
[----:B------:R-:W-:Y:S01]  /*12460*/  FFMA R9, R4, R9, R11 ;  /* 0x0000000904097223 */ /* 0x000fe2000000000b */
[----:B------:R-:W-:Y:S02]  /*12470*/  FSEL R39, -R20, -0.00082130916416645050049, P4 ;  /* 0xba574d2014277808 */ /* 0x000fe40002000100 */
[C---:B------:R-:W-:Y:S02]  /*12480*/  FSEL R11, R21.reuse, 0.0052134888246655464172, P5 ;  /* 0x3baad5ea150b7808 */ /* 0x040fe40002800000 */
[C---:B------:R-:W-:Y:S01]  /*12490*/  FSEL R3, R21.reuse, 0.0052134888246655464172, P3 ;  /* 0x3baad5ea15037808 */ /* 0x040fe20001800000 */
[----:B------:R-:W-:Y:S01]  /*124a0*/  FFMA R37, R10, R37, R39 ;  /* 0x000000250a257223 */ /* 0x000fe20000000027 */
[----:B------:R-:W-:Y:S01]  /*124b0*/  FSEL R21, R21, 0.0052134888246655464172, P4 ;  /* 0x3baad5ea15157808 */ /* 0x000fe20002000000 */
[----:B------:R-:W-:Y:S01]  /*124c0*/  FFMA R11, R36, R41, R11 ;  /* 0x00000029240b7223 */ /* 0x000fe2000000000b */
[C---:B------:R-:W-:Y:S01]  /*124d0*/  FSEL R39, -R23.reuse, -0.026868773624300956726, P5 ;  /* 0xbcdc1be717277808 */ /* 0x040fe20002800100 */
[----:B------:R-:W-:Y:S01]  /*124e0*/  FFMA R3, R4, R9, R3 ;  /* 0x0000000904037223 */ /* 0x000fe20000000003 */
[----:B------:R-:W-:Y:S01]  /*124f0*/  FSEL R9, -R23, -0.026868773624300956726, P3 ;  /* 0xbcdc1be717097808 */ /* 0x000fe20001800100 */
[----:B------:R-:W-:Y:S01]  /*12500*/  FFMA R21, R10, R37, R21 ;  /* 0x000000250a157223 */ /* 0x000fe20000000015 */
[C---:B------:R-:W-:Y:S01]  /*12510*/  FSEL R37, R157.reuse, 0.11284004896879196167, P5 ;  /* 0x3de718af9d257808 */ /* 0x040fe20002800000 */
[----:B------:R-:W-:Y:S01]  /*12520*/  FFMA R39, R36, R11, R39 ;  /* 0x0000000b24277223 */ /* 0x000fe20000000027 */
[----:B------:R-:W-:Y:S01]  /*12530*/  FSEL R11, R157, 0.11284004896879196167, P3 ;  /* 0x3de718af9d0b7808 */ /* 0x000fe20001800000 */
[----:B------:R-:W-:Y:S01]  /*12540*/  FFMA R3, R4, R3, R9 ;  /* 0x0000000304037223 */ /* 0x000fe20000000009 */
[----:B------:R-:W-:Y:S01]  /*12550*/  FSEL R9, R158, -0.37612664699554443359, P5 ;  /* 0xbec093ac9e097808 */ /* 0x000fe20002800000 */
[----:B------:R-:W-:Y:S01]  /*12560*/  FFMA R37, R36, R39, R37 ;  /* 0x0000002724257223 */ /* 0x000fe20000000025 */
[----:B------:R-:W-:Y:S01]  /*12570*/  FSEL R23, -R23, -0.026868773624300956726, P4 ;  /* 0xbcdc1be717177808 */ /* 0x000fe20002000100 */
[----:B------:R-:W-:Y:S01]  /*12580*/  FFMA R3, R4, R3, R11 ;  /* 0x0000000304037223 */ /* 0x000fe2000000000b */
[----:B------:R-:W-:Y:S01]  /*12590*/  FSEL R11, R159, 0.12837915122509002686, P5 ;  /* 0x3e0375d39f0b7808 */ /* 0x000fe20002800000 */
[----:B------:R-:W-:Y:S01]  /*125a0*/  FFMA R37, R36, R37, R9 ;  /* 0x0000002524257223 */ /* 0x000fe20000000009 */
[----:B------:R-:W-:Y:S01]  /*125b0*/  FSEL R9, R158, -0.37612664699554443359, P3 ;  /* 0xbec093ac9e097808 */ /* 0x000fe20001800000 */
        /* <DEDUP_REMOVED lines=16> */
[----:B------:R-:W-:-:S04]  /*126c0*/  FFMA R9, R10, R9, R20 ;  /* 0x000000090a097223 */ /* 0x000fc80000000014 */
[----:B------:R-:W-:-:S03]  /*126d0*/  FFMA R9, R9, R36, R36 ;  /* 0x0000002409097223 */ /* 0x000fc60000000024 */
[----:B------:R-:W2:Y:S08]  /*126e0*/  @P3 MUFU.EX2 R4, R3 ;  /* 0x0000000300043308 */ /* 0x000eb00000000800 */
[----:B------:R-:W3:Y:S01]  /*126f0*/  @P4 MUFU.EX2 R10, R9 ;  /* 0x00000009000a4308 */ /* 0x000ee20000000800 */
[----:B-1----:R-:W-:-:S05]  /*12700*/  @P5 FADD R11, -R11, 1 ;  /* 0x3f8000000b0b5421 */ /* 0x002fca0000000100 */
[----:B------:R-:W-:Y:S01]  /*12710*/  @P5 LOP3.LUT R37, R11, 0x80000000, R48, 0xb8, !PT ;  /* 0x800000000b255812 */ /* 0x000fe200078eb830 */
[----:B------:R-:W-:Y:S01]  /*12720*/  FMUL R11, R12, 0.5 ;  /* 0x3f0000000c0b7820 */ /* 0x000fe20000400000 */
[----:B--2---:R-:W-:-:S03]  /*12730*/  @P3 FADD R4, -R4, 1 ;  /* 0x3f80000004043421 */ /* 0x004fc60000000100 */
[----:B------:R-:W-:Y:S01]  /*12740*/  FMUL R11, R0, R11 ;  /* 0x0000000b000b7220 */ /* 0x000fe20000400000 */
[----:B------:R-:W-:Y:S01]  /*12750*/  FMUL R0, R7, 0.5 ;  /* 0x3f00000007007820 */ /* 0x000fe20000400000 */
[----:B------:R-:W-:Y:S01]  /*12760*/  FMUL R7, R32, 0.5 ;  /* 0x3f00000020077820 */ /* 0x000fe20000400000 */
[----:B------:R-:W-:Y:S01]  /*12770*/  @P3 LOP3.LUT R3, R4, 0x80000000, R47, 0xb8, !PT ;  /* 0x8000000004033812 */ /* 0x000fe200078eb82f */
[----:B------:R-:W-:Y:S01]  /*12780*/  FMUL R4, R5, 0.5 ;  /* 0x3f00000005047820 */ /* 0x000fe20000400000 */
[----:B------:R-:W-:Y:S01]  /*12790*/  FMUL R5, R14, 0.5 ;  /* 0x3f0000000e057820 */ /* 0x000fe20000400000 */
[----:B---3--:R-:W-:Y:S01]  /*127a0*/  @P4 FADD R10, -R10, 1 ;  /* 0x3f8000000a0a4421 */ /* 0x008fe20000000100 */
[----:B------:R-:W-:Y:S01]  /*127b0*/  FMUL R29, R29, R0 ;  /* 0x000000001d1d7220 */ /* 0x000fe20000400000 */
[----:B------:R-:W-:Y:S01]  /*127c0*/  FMUL R0, R31, 0.5 ;  /* 0x3f0000001f007820 */ /* 0x000fe20000400000 */
[----:B------:R-:W-:Y:S01]  /*127d0*/  FMUL R26, R26, R5 ;  /* 0x000000051a1a7220 */ /* 0x000fe20000400000 */
[----:B------:R-:W-:Y:S01]  /*127e0*/  FMUL R5, R6, 0.5 ;  /* 0x3f00000006057820 */ /* 0x000fe20000400000 */
[----:B------:R-:W-:Y:S01]  /*127f0*/  @P4 LOP3.LUT R9, R10, 0x80000000, R49, 0xb8, !PT ;  /* 0x800000000a094812 */ /* 0x000fe200078eb831 */
[----:B------:R-:W-:Y:S01]  /*12800*/  FMUL R35, R35, R0 ;  /* 0x0000000023237220 */ /* 0x000fe20000400000 */
[----:B------:R-:W-:Y:S01]  /*12810*/  FMUL R15, R15, R4 ;  /* 0x000000040f0f7220 */ /* 0x000fe20000400000 */
[----:B------:R-:W-:Y:S01]  /*12820*/  FMUL R13, R28, R5 ;  /* 0x000000051c0d7220 */ /* 0x000fe20000400000 */
[----:B------:R-:W-:Y:S01]  /*12830*/  FMUL R5, R83, 0.5 ;  /* 0x3f00000053057820 */ /* 0x000fe20000400000 */
[----:B------:R-:W-:Y:S01]  /*12840*/  FMUL R0, R72, 0.5 ;  /* 0x3f00000048007820 */ /* 0x000fe20000400000 */
[----:B------:R-:W-:Y:S01]  /*12850*/  FADD R3, R3, 1 ;  /* 0x3f80000003037421 */ /* 0x000fe20000000000 */
[----:B------:R-:W-:Y:S01]  /*12860*/  FMUL R34, R34, R7 ;  /* 0x0000000722227220 */ /* 0x000fe20000400000 */
[----:B------:R-:W-:Y:S01]  /*12870*/  FMUL R38, R38, R5 ;  /* 0x0000000526267220 */ /* 0x000fe20000400000 */
[----:B------:R-:W-:Y:S01]  /*12880*/  FMUL R4, R44, 0.5 ;  /* 0x3f0000002c047820 */ /* 0x000fe20000400000 */
[----:B------:R-:W-:Y:S01]  /*12890*/  FADD R9, R9, 1 ;  /* 0x3f80000009097421 */ /* 0x000fe20000000000 */
[----:B------:R-:W-:Y:S01]  /*128a0*/  FMUL R7, R84, 0.5 ;  /* 0x3f00000054077820 */ /* 0x000fe20000400000 */
[----:B------:R-:W-:Y:S01]  /*128b0*/  FMUL R5, R45, 0.5 ;  /* 0x3f0000002d057820 */ /* 0x000fe20000400000 */
[----:B------:R-:W-:Y:S01]  /*128c0*/  FMUL R6, R46, 0.5 ;  /* 0x3f0000002e067820 */ /* 0x000fe20000400000 */
[----:B------:R-:W-:Y:S01]  /*128d0*/  FADD R37, R37, 1 ;  /* 0x3f80000025257421 */ /* 0x000fe20000000000 */
        /* <DEDUP_REMOVED lines=32> */
.L_x_122:
[----:B------:R-:W-:Y:S05]  /*12ae0*/  BSYNC B0 ;  /* 0x0000000000007941 */ /* 0x000fea0003800000 */
.L_x_121:
[----:B------:R-:W-:Y:S06]  /*12af0*/  BAR.SYNC.DEFER_BLOCKING 0x1, 0x100 ;  /* 0x0044000000007b1d */ /* 0x000fec0000010000 */
[----:B------:R-:W-:Y:S04]  /*12b00*/  BSSY B0, `(.L_x_123) ;  /* 0x0000009000007945 */ /* 0x000fe80003800000 */
[----:B------:R-:W-:Y:S05]  /*12b10*/  @P0 BRA `(.L_x_124) ;  /* 0x00000000001c0947 */ /* 0x000fea0003800000 */
[----:B------:R-:W-:-:S13]  /*12b20*/  ISETP.NE.AND P0, PT, R171, 0x3, PT ;  /* 0x00000003ab00780c */ /* 0x000fda0003f05270 */
[----:B------:R-:W-:Y:S05]  /*12b30*/  @!P0 BRA `(.L_x_125) ;  /* 0x0000000000048947 */ /* 0x000fea0003800000 */
[----:B------:R-:W-:Y:S01]  /*12b40*/  BPT.TRAP 0x1 ;  /* 0x000000040000795c */ /* 0x000fe20000300000 */
.L_x_125:
[----:B------:R-:W-:-:S04]  /*12b50*/  ULEA UR4, UR36, UR51, 0x3 ;  /* 0x0000003324047291 */ /* 0x000fc8000f8e183f */
[----:B------:R-:W-:-:S04]  /*12b60*/  UIADD3 UR4, UR4, 0x60, URZ ;  /* 0x0000006004047890 */ /* 0x000fc8000fffe03f */
[----:B------:R-:W-:-:S09]  /*12b70*/  UPRMT UR4, UR50, 0x654, UR4 ;  /* 0x0000065432047896 */ /* 0x000fd20008000004 */
[----:B------:R-:W-:Y:S03]  /*12b80*/  SYNCS.ARRIVE.TRANS64.RED.A1T0 RZ, [UR4], RZ ;  /* 0x000000ffffff79a7 */ /* 0x000fe60008100404 */
.L_x_124:
[----:B------:R-:W-:Y:S05]  /*12b90*/  BSYNC B0 ;  /* 0x0000000000007941 */ /* 0x000fea0003800000 */
.L_x_123:
[----:B------:R-:W-:Y:S01]  /*12ba0*/  IADD3 R16, P0, R16, UR40, RZ ;  /* 0x0000002810107c10 */ /* 0x000fe2000ff1e0ff */
[----:B------:R-:W-:Y:S01]  /*12bb0*/  ULDC.64 UR4, c[0x0][0x8f8] ;  /* 0x00023e0000047ab9 */ /* 0x000fe20000000a00 */
[----:B------:R-:W-:Y:S01]  /*12bc0*/  UIADD3 UR36, UR36, 0x1, URZ ;  /* 0x0000000124247890 */ /* 0x000fe2000fffe03f */
[----:B------:R-:W-:Y:S01]  /*12bd0*/  PRMT R0, RZ, 0x7610, R0 ;  /* 0x00007610ff007816 */ /* 0x000fe20000000000 */
[----:B------:R-:W-:Y:S01]  /*12be0*/  UMOV UR47, 0xffffffff ;  /* 0xffffffff002f7882 */ /* 0x000fe20000000000 */
[----:B------:R-:W-:Y:S01]  /*12bf0*/  IADD3.X R17, R17, UR38, RZ, P0, !PT ;  /* 0x0000002611117c10 */ /* 0x000fe200087fe4ff */
[----:B------:R-:W-:Y:S01]  /*12c00*/  UISETP.NE.AND UP0, UPT, UR36, 0x4, UPT ;  /* 0x000000042400788c */ /* 0x000fe2000bf05270 */
[----:B------:R-:W-:Y:S02]  /*12c10*/  ISETP.GE.U32.AND P0, PT, R16, UR4, PT ;  /* 0x0000000410007c0c */ /* 0x000fe4000bf06070 */
[----:B------:R-:W-:Y:S01]  /*12c20*/  MOV R23, 0xffffffff ;  /* 0xffffffff00177802 */ /* 0x000fe20000000f00 */
[----:B------:R-:W-:Y:S01]  /*12c30*/  USEL UR36, UR36, URZ, UP0 ;  /* 0x0000003f24247287 */ /* 0x000fe20008000000 */
[----:B------:R-:W-:-:S02]  /*12c40*/  ISETP.GE.U32.AND.EX P0, PT, R17, UR5, PT, P0 ;  /* 0x0000000511007c0c */ /* 0x000fc4000bf06100 */
[----:B------:R-:W-:-:S11]  /*12c50*/  MOV R157, 0xffffffff ;  /* 0xffffffff009d7802 */ /* 0x000fd60000000f00 */
[----:B------:R-:W-:Y:S05]  /*12c60*/  @P0 BRA `(.L_x_126) ;  /* 0x0000000400680947 */ /* 0x000fea0003800000 */
[----:B------:R-:W2:Y:S01]  /*12c70*/  S2R R12, SR_CTAID.X ;  /* 0x00000000000c7919 */ /* 0x000ea20000002500 */
[----:B-1----:R-:W1:Y:S01]  /*12c80*/  LDC.64 R10, c[0x0][0x8d0] ;  /* 0x00023400ff0a7b82 */ /* 0x002e620000000a00 */
[----:B------:R-:W-:Y:S01]  /*12c90*/  ULDC UR4, c[0x0][0x150] ;  /* 0x0000540000047ab9 */ /* 0x000fe20000000800 */
[----:B------:R-:W-:Y:S01]  /*12ca0*/  MOV R8, R16 ;  /* 0x0000001000087202 */ /* 0x000fe20000000f00 */
[----:B------:R-:W3:Y:S01]  /*12cb0*/  S2R R24, SR_CTAID.Y ;  /* 0x0000000000187919 */ /* 0x000ee20000002600 */
[----:B------:R-:W-:-:S04]  /*12cc0*/  MOV R9, R17 ;  /* 0x0000001100097202 */ /* 0x000fc80000000f00 */
[----:B------:R-:W4:Y:S08]  /*12cd0*/  LDC R25, c[0x0][0x144] ;  /* 0x00005100ff197b82 */ /* 0x000f300000000800 */
[----:B------:R-:W3:Y:S08]  /*12ce0*/  LDC R0, c[0x0][0x8d8] ;  /* 0x00023600ff007b82 */ /* 0x000ef00000000800 */
[----:B------:R-:W3:Y:S01]  /*12cf0*/  LDC.64 R14, c[0x0][0x8c8] ;  /* 0x00023200ff0e7b82 */ /* 0x000ee20000000a00 */
[----:B-1----:R-:W-:-:S04]  /*12d00*/  ISETP.NE.U32.AND P0, PT, R10, RZ, PT ;  /* 0x000000ff0a00720c */ /* 0x002fc80003f05070 */
[----:B------:R-:W-:Y:S02]  /*12d10*/  ISETP.NE.AND.EX P0, PT, R11, RZ, PT, P0 ;  /* 0x000000ff0b00720c */ /* 0x000fe40003f05300 */
[----:B--2---:R-:W-:-:S05]  /*12d20*/  I2FP.F32.U32 R3, R12 ;  /* 0x0000000c00037245 */ /* 0x004fca0000201000 */
[----:B------:R-:W-:-:S04]  /*12d30*/  FMUL R3, R3, UR4 ;  /* 0x0000000403037c20 */ /* 0x000fc80008400000 */
[----:B------:R1:W2:Y:S02]  /*12d40*/  F2I.U32.TRUNC.NTZ R23, R3 ;  /* 0x0000000300177305 */ /* 0x0002a4000020f000 */
[----:B----4-:R-:W-:Y:S05]  /*12d50*/  @!P0 BRA `(.L_x_127) ;  /* 0x0000000000288947 */ /* 0x010fea0003800000 */
[----:B-1----:R-:W1:Y:S02]  /*12d60*/  LDC R3, c[0x0][0x8dc] ;  /* 0x00023700ff037b82 */ /* 0x002e640000000800 */
[----:B-1----:R-:W-:-:S04]  /*12d70*/  IADD3 R3, P0, R16, R3, RZ ;  /* 0x0000000310037210 */ /* 0x002fc80007f1e0ff */
[----:B------:R-:W-:-:S05]  /*12d80*/  IADD3.X R13, RZ, R17, RZ, P0, !PT ;  /* 0x00000011ff0d7210 */ /* 0x000fca00007fe4ff */
[----:B------:R-:W-:-:S04]  /*12d90*/  IMAD.WIDE.U32 R4, R13, R10, RZ ;  /* 0x0000000a0d047225 */ /* 0x000fc800078e00ff */
[----:B------:R-:W-:-:S04]  /*12da0*/  IMAD.WIDE.U32 R6, P0, R3, R11, R4 ;  /* 0x0000000b03067225 */ /* 0x000fc80007800004 */
[----:B------:R-:W-:Y:S01]  /*12db0*/  IMAD.WIDE.U32 R4, R3, R10, RZ ;  /* 0x0000000a03047225 */ /* 0x000fe200078e00ff */
[----:B------:R-:W-:-:S03]  /*12dc0*/  MOV R8, R7 ;  /* 0x0000000700087202 */ /* 0x000fc60000000f00 */
[----:B------:R-:W-:Y:S01]  /*12dd0*/  IMAD.X R9, RZ, RZ, RZ, P0 ;  /* 0x000000ffff097224 */ /* 0x000fe200000e06ff */
[----:B------:R-:W-:-:S05]  /*12de0*/  IADD3 RZ, P0, R5, R6, RZ ;  /* 0x0000000605ff7210 */ /* 0x000fca0007f1e0ff */
[----:B------:R-:W-:-:S08]  /*12df0*/  IMAD.WIDE.U32.X R8, R13, R11, R8, P0 ;  /* 0x0000000b0d087225 */ /* 0x000fd000000e0408 */
.L_x_127:
[----:B------:R-:W4:Y:S01]  /*12e00*/  LDC.64 R20, c[0x0][0x8e8] ;  /* 0x00023a00ff147b82 */ /* 0x000f220000000a00 */
[-CC-:B---3--:R-:W-:Y:S01]  /*12e10*/  SHF.R.U64 R31, R8, R0.reuse, R9.reuse ;  /* 0x00000000081f7219 */ /* 0x188fe20000001209 */
[----:B------:R-:W-:Y:S01]  /*12e20*/  ULDC UR4, c[0x0][0x154] ;  /* 0x0000550000047ab9 */ /* 0x000fe20000000800 */
[----:B------:R-:W-:Y:S02]  /*12e30*/  SHF.R.U32.HI R0, RZ, R0, R9 ;  /* 0x00000000ff007219 */ /* 0x000fe40000011609 */
[----:B-1----:R-:W-:Y:S02]  /*12e40*/  IADD3 R3, P0, RZ, -R31, RZ ;  /* 0x8000001fff037210 */ /* 0x002fe40007f1e0ff */
[----:B--2---:R-:W-:Y:S01]  /*12e50*/  IADD3 R23, -R23, RZ, RZ ;  /* 0x000000ff17177210 */ /* 0x004fe20007ffe1ff */
[----:B------:R-:W1:Y:S01]  /*12e60*/  LDC R6, c[0x0][0x8c0] ;  /* 0x00023000ff067b82 */ /* 0x000e620000000800 */
[----:B------:R-:W-:Y:S02]  /*12e70*/  IADD3.X R5, RZ, ~R0, RZ, P0, !PT ;  /* 0x80000000ff057210 */ /* 0x000fe400007fe4ff */
[----:B------:R-:W-:Y:S01]  /*12e80*/  MOV R7, 0x1 ;  /* 0x0000000100077802 */ /* 0x000fe20000000f00 */
[----:B------:R-:W-:-:S02]  /*12e90*/  IMAD R26, R25, R23, R12 ;  /* 0x00000017191a7224 */ /* 0x000fc400078e020c */
[-C--:B------:R-:W-:Y:S02]  /*12ea0*/  IMAD R0, R5, R14.reuse, RZ ;  /* 0x0000000e05007224 */ /* 0x080fe400078e02ff */
[----:B------:R-:W2:Y:S01]  /*12eb0*/  LDC R8, c[0x0][0x8b0] ;  /* 0x00022c00ff087b82 */ /* 0x000ea20000000800 */
[----:B------:R-:W-:-:S04]  /*12ec0*/  IMAD.WIDE.U32 R4, R3, R14, R16 ;  /* 0x0000000e03047225 */ /* 0x000fc800078e0010 */
[----:B------:R-:W-:Y:S01]  /*12ed0*/  IMAD R3, R3, R15, R0 ;  /* 0x0000000f03037224 */ /* 0x000fe200078e0200 */
[----:B------:R-:W-:Y:S02]  /*12ee0*/  I2FP.F32.U32 R0, R24 ;  /* 0x0000001800007245 */ /* 0x000fe40000201000 */
[----:B------:R-:W3:Y:S01]  /*12ef0*/  LDC R28, c[0x0][0x900] ;  /* 0x00024000ff1c7b82 */ /* 0x000ee20000000800 */
[----:B----4-:R-:W-:Y:S02]  /*12f00*/  ISETP.NE.U32.AND P0, PT, R20, RZ, PT ;  /* 0x000000ff1400720c */ /* 0x010fe40003f05070 */
[----:B------:R-:W-:Y:S01]  /*12f10*/  IADD3 R3, R5, R3, RZ ;  /* 0x0000000305037210 */ /* 0x000fe20007ffe0ff */
[----:B------:R-:W-:Y:S01]  /*12f20*/  FMUL R0, R0, UR4 ;  /* 0x0000000400007c20 */ /* 0x000fe20008400000 */
[----:B------:R-:W-:Y:S02]  /*12f30*/  ISETP.NE.AND.EX P0, PT, R21, RZ, PT, P0 ;  /* 0x000000ff1500720c */ /* 0x000fe40003f05300 */
[----:B------:R-:W-:Y:S01]  /*12f40*/  MOV R5, 0xffffffff ;  /* 0xffffffff00057802 */ /* 0x000fe20000000f00 */
[----:B------:R-:W4:Y:S01]  /*12f50*/  LDC R15, c[0x0][0x148] ;  /* 0x00005200ff0f7b82 */ /* 0x000f220000000800 */
[-CC-:B-1----:R-:W-:Y:S01]  /*12f60*/  SHF.R.U64 R12, R4, R6.reuse, R3.reuse ;  /* 0x00000006040c7219 */ /* 0x182fe20000001203 */
[----:B------:R1:W1:Y:S01]  /*12f70*/  F2I.U32.TRUNC.NTZ R13, R0 ;  /* 0x00000000000d7305 */ /* 0x000262000020f000 */
[----:B------:R-:W-:-:S05]  /*12f80*/  SHF.R.U32.HI R3, RZ, R6, R3 ;  /* 0x00000006ff037219 */ /* 0x000fca0000011603 */
[----:B------:R-:W1:Y:S01]  /*12f90*/  LDC R25, c[0x0][0x8a8] ;  /* 0x00022a00ff197b82 */ /* 0x000e620000000800 */
[-CC-:B--2---:R-:W-:Y:S02]  /*12fa0*/  SHF.R.U64 R10, R12, R8.reuse, R3.reuse ;  /* 0x000000080c0a7219 */ /* 0x184fe40000001203 */
[----:B------:R-:W-:-:S05]  /*12fb0*/  SHF.R.U32.HI R3, RZ, R8, R3 ;  /* 0x00000008ff037219 */ /* 0x000fca0000011603 */
[----:B------:R-:W2:Y:S01]  /*12fc0*/  LDC R27, c[0x0][0x8f0] ;  /* 0x00023c00ff1b7b82 */ /* 0x000ea20000000800 */
[-C--:B---3--:R-:W-:Y:S02]  /*12fd0*/  SHF.L.U32 R4, R5, R28.reuse, RZ ;  /* 0x0000001c05047219 */ /* 0x088fe400000006ff */
[-CC-:B------:R-:W-:Y:S02]  /*12fe0*/  SHF.R.U64 R14, R10, R28.reuse, R3.reuse ;  /* 0x0000001c0a0e7219 */ /* 0x180fe40000001203 */
[----:B------:R-:W-:Y:S02]  /*12ff0*/  SHF.R.U32.HI R5, RZ, R28, R3 ;  /* 0x0000001cff057219 */ /* 0x000fe40000011603 */
[----:B------:R-:W-:Y:S01]  /*13000*/  LOP3.LUT R23, RZ, R4, RZ, 0x33, !PT ;  /* 0x00000004ff177212 */ /* 0x000fe200078e33ff */
[----:B------:R-:W3:Y:S01]  /*13010*/  LDC R29, c[0x0][0x8e0] ;  /* 0x00023800ff1d7b82 */ /* 0x000ee20000000800 */
[----:B------:R-:W-:Y:S02]  /*13020*/  SHF.L.U32 R28, R7, R28, RZ ;  /* 0x0000001c071c7219 */ /* 0x000fe400000006ff */
[----:B------:R-:W-:-:S05]  /*13030*/  MOV R4, R14 ;  /* 0x0000000e00047202 */ /* 0x000fca0000000f00 */
[----:B------:R-:W1:Y:S01]  /*13040*/  LDC R30, c[0x0][0x8b8] ;  /* 0x00022e00ff1e7b82 */ /* 0x000e620000000800 */
[----:B------:R-:W-:Y:S05]  /*13050*/  @!P0 BRA `(.L_x_128) ;  /* 0x0000000000288947 */ /* 0x000fea0003800000 */
[----:B------:R-:W5:Y:S02]  /*13060*/  LDC R3, c[0x0][0x8f4] ;  /* 0x00023d00ff037b82 */ /* 0x000f640000000800 */
[----:B-----5:R-:W-:-:S05]  /*13070*/  IADD3 R3, P0, R14, R3, RZ ;  /* 0x000000030e037210 */ /* 0x020fca0007f1e0ff */
[----:B------:R-:W-:-:S04]  /*13080*/  IMAD.X R11, RZ, RZ, R5, P0 ;  /* 0x000000ffff0b7224 */ /* 0x000fc800000e0605 */
[----:B------:R-:W-:-:S04]  /*13090*/  IMAD.WIDE.U32 R4, R11, R20, RZ ;  /* 0x000000140b047225 */ /* 0x000fc800078e00ff */
[----:B------:R-:W-:-:S04]  /*130a0*/  IMAD.WIDE.U32 R6, P0, R3, R21, R4 ;  /* 0x0000001503067225 */ /* 0x000fc80007800004 */
[----:B------:R-:W-:Y:S01]  /*130b0*/  IMAD.WIDE.U32 R4, R3, R20, RZ ;  /* 0x0000001403047225 */ /* 0x000fe200078e00ff */
[----:B------:R-:W-:Y:S02]  /*130c0*/  IADD3.X R9, RZ, RZ, RZ, P0, !PT ;  /* 0x000000ffff097210 */ /* 0x000fe400007fe4ff */
[----:B------:R-:W-:Y:S02]  /*130d0*/  MOV R8, R7 ;  /* 0x0000000700087202 */ /* 0x000fe40000000f00 */
[----:B------:R-:W-:-:S05]  /*130e0*/  IADD3 RZ, P0, R5, R6, RZ ;  /* 0x0000000605ff7210 */ /* 0x000fca0007f1e0ff */
[----:B------:R-:W-:-:S08]  /*130f0*/  IMAD.WIDE.U32.X R4, R11, R21, R8, P0 ;  /* 0x000000150b047225 */ /* 0x000fd000000e0408 */
.L_x_128:
[----:B------:R-:W-:Y:S02]  /*13100*/  ISETP.NE.AND P0, PT, R2, 0x1, PT ;  /* 0x000000010200780c */ /* 0x000fe40003f05270 */
[----:B-12---:R-:W-:Y:S02]  /*13110*/  SHF.R.U64 R0, R4, R27, R5 ;  /* 0x0000001b04007219 */ /* 0x006fe40000001205 */
[----:B------:R-:W-:Y:S02]  /*13120*/  LOP3.LUT R23, R10, R23, RZ, 0xc0, !PT ;  /* 0x000000170a177212 */ /* 0x000fe400078ec0ff */
[----:B------:R-:W-:Y:S02]  /*13130*/  IADD3 R13, -R13, RZ, RZ ;  /* 0x000000ff0d0d7210 */ /* 0x000fe40007ffe1ff */
[----:B------:R-:W-:Y:S01]  /*13140*/  IADD3 R5, R25, -0x1, RZ ;  /* 0xffffffff19057810 */ /* 0x000fe20007ffe0ff */
[----:B------:R-:W-:Y:S01]  /*13150*/  IMAD R23, R28, R0, R23 ;  /* 0x000000001c177224 */ /* 0x000fe200078e0217 */
[----:B------:R-:W-:-:S02]  /*13160*/  IADD3 R3, -R0, RZ, RZ ;  /* 0x000000ff00037210 */ /* 0x000fc40007ffe1ff */
[----:B------:R-:W-:Y:S01]  /*13170*/  LOP3.LUT R5, R12, R5, RZ, 0xc0, !PT ;  /* 0x000000050c057212 */ /* 0x000fe200078ec0ff */
[----:B----4-:R-:W-:Y:S01]  /*13180*/  @P0 IMAD R26, R15, R13, R24 ;  /* 0x0000000d0f1a0224 */ /* 0x010fe200078e0218 */
[----:B------:R-:W-:Y:S01]  /*13190*/  R2UR UR47, R31 ;  /* 0x000000001f2f72ca */ /* 0x000fe200000e0000 */
[----:B---3--:R-:W-:Y:S01]  /*131a0*/  IMAD R0, R3, R29, R14 ;  /* 0x0000001d03007224 */ /* 0x008fe200078e020e */
[----:B------:R-:W-:Y:S01]  /*131b0*/  MOV R3, 0x1 ;  /* 0x0000000100037802 */ /* 0x000fe20000000f00 */
[----:B------:R-:W-:Y:S02]  /*131c0*/  IMAD R23, R23, R30, R26 ;  /* 0x0000001e17177224 */ /* 0x000fe400078e021a */
[----:B------:R-:W-:-:S05]  /*131d0*/  IMAD R0, R0, R25, R5 ;  /* 0x0000001900007224 */ /* 0x000fca00078e0205 */
[----:B------:R-:W-:Y:S02]  /*131e0*/  SEL R157, R0, R23, !P0 ;  /* 0x00000017009d7207 */ /* 0x000fe40004000000 */
[----:B------:R-:W-:Y:S02]  /*131f0*/  SEL R23, R23, R0, !P0 ;  /* 0x0000000017177207 */ /* 0x000fe40004000000 */
[----:B------:R-:W-:-:S07]  /*13200*/  PRMT R0, R3, 0x7610, R0 ;  /* 0x0000761003007816 */ /* 0x000fce0000000000 */
.L_x_126:
[----:B------:R-:W-:Y:S01]  /*13210*/  R2UR UR48, R92 ;  /* 0x000000005c3072ca */ /* 0x000fe200000e0000 */
[----:B------:R-:W-:Y:S01]  /*13220*/  UIADD3 UR39, UR39, 0x8, URZ ;  /* 0x0000000827277890 */ /* 0x000fe2000fffe03f */
[----:B------:R-:W-:-:S11]  /*13230*/  LOP3.LUT P0, RZ, R0, 0xff, RZ, 0xc0, !PT ;  /* 0x000000ff00ff7812 */ /* 0x000fd6000780c0ff */
[----:B------:R-:W-:Y:S02]  /*13240*/  ULOP3.LUT UR48, UR48, 0x3, URZ, 0xc0, !UPT ;  /* 0x0000000330307892 */ /* 0x000fe4000f8ec03f */
[----:B------:R-:W-:Y:S10]  /*13250*/  @P0 BRA `(.L_x_129) ;  /* 0xfffffee000800947 */ /* 0x000ff4000383ffff */
[----:B------:R-:W-:-:S13]  /*13260*/  PLOP3.LUT P0, PT, PT, PT, PT, 0x8, 0x0 ;  /* 0x000000000000781c */ /* 0x000fda0003f0e170 */
.L_x_18:
[----:B------:R-:W-:Y:S05]  /*13270*/  @P0 BRA `(.L_x_10) ;  /* 0x0000003000200947 */ /* 0x000fea0003800000 */
[----:B------:R-:W-:Y:S01]  /*13280*/  ULDC.64 UR6, c[0x0][0x588] ;  /* 0x0001620000067ab9 */ /* 0x000fe20000000a00 */
[----:B------:R-:W-:Y:S01]  /*13290*/  ISETP.NE.AND.EX P1, PT, R177, RZ, PT, P1 ;  /* 0x000000ffb100720c */ /* 0x000fe20003f25310 */
[----:B------:R-:W-:-:S04]  /*132a0*/  DEPBAR.LE SB0, 0x0 ;  /* 0x000080000000791a */ /* 0x000fc80000000000 */
[----:B------:R-:W-:Y:S01]  /*132b0*/  ISETP.NE.U32.AND P0, PT, RZ, UR6, PT ;  /* 0x00000006ff007c0c */ /* 0x000fe2000bf05070 */
[----:B------:R-:W-:Y:S03]  /*132c0*/  BSSY B0, `(.L_x_130) ;  /* 0x0000014000007945 */ /* 0x000fe60003800000 */
[----:B------:R-:W-:-:S13]  /*132d0*/  ISETP.NE.AND.EX P0, PT, RZ, UR7, PT, P0 ;  /* 0x00000007ff007c0c */ /* 0x000fda000bf05300 */
[----:B------:R-:W-:Y:S05]  /*132e0*/  @P0 BRA P1, `(.L_x_131) ;  /* 0x0000000000440947 */ /* 0x000fea0000800000 */
[----:B------:R-:W-:-:S04]  /*132f0*/  ISETP.NE.U32.AND P0, PT, R176, RZ, PT ;  /* 0x000000ffb000720c */ /* 0x000fc80003f05070 */
[----:B------:R-:W-:-:S13]  /*13300*/  ISETP.NE.AND.EX P0, PT, R177, RZ, PT, P0 ;  /* 0x000000ffb100720c */ /* 0x000fda0003f05300 */
[----:B------:R-:W-:Y:S05]  /*13310*/  @!P0 BRA `(.L_x_132) ;  /* 0x00000000002c8947 */ /* 0x000fea0003800000 */
[----:B------:R-:W-:-:S13]  /*13320*/  LOP3.LUT P0, RZ, R152, 0xff, RZ, 0xc0, !PT ;  /* 0x000000ff98ff7812 */ /* 0x000fda000780c0ff */
[----:B------:R-:W-:Y:S05]  /*13330*/  @!P0 BRA `(.L_x_133) ;  /* 0x0000000000108947 */ /* 0x000fea0003800000 */
[----:B-----5:R-:W-:-:S13]  /*13340*/  FSETP.NEU.AND P0, PT, R154, RZ, PT ;  /* 0x000000ff9a00720b */ /* 0x020fda0003f0d000 */
[----:B------:R-:W-:Y:S05]  /*13350*/  @!P0 BREAK B0 ;  /* 0x0000000000008942 */ /* 0x000fea0003800000 */
[----:B------:R-:W-:Y:S05]  /*13360*/  @P0 BRA `(.L_x_131) ;  /* 0x0000000000240947 */ /* 0x000fea0003800000 */
[----:B------:R-:W-:Y:S05]  /*13370*/  BRA `(.L_x_10) ;  /* 0x0000002c00e07947 */ /* 0x000fea0003800000 */
.L_x_133:
[----:B------:R-:W-:-:S04]  /*13380*/  ISETP.NE.U32.AND P0, PT, RZ, UR6, PT ;  /* 0x00000006ff007c0c */ /* 0x000fc8000bf05070 */
[----:B------:R-:W-:-:S13]  /*13390*/  ISETP.NE.AND.EX P0, PT, RZ, UR7, PT, P0 ;  /* 0x00000007ff007c0c */ /* 0x000fda000bf05300 */
[----:B------:R-:W-:Y:S05]  /*133a0*/  @!P0 BREAK B0 ;  /* 0x0000000000008942 */ /* 0x000fea0003800000 */
[----:B------:R-:W-:Y:S05]  /*133b0*/  @P0 BRA `(.L_x_131) ;  /* 0x0000000000100947 */ /* 0x000fea0003800000 */
[----:B------:R-:W-:Y:S05]  /*133c0*/  BRA `(.L_x_10) ;  /* 0x0000002c00cc7947 */ /* 0x000fea0003800000 */
.L_x_132:
[----:B-----5:R-:W-:-:S13]  /*133d0*/  FSETP.NEU.AND P0, PT, R154, RZ, PT ;  /* 0x000000ff9a00720b */ /* 0x020fda0003f0d000 */
[----:B------:R-:W-:Y:S05]  /*133e0*/  @!P0 BREAK B0 ;  /* 0x0000000000008942 */ /* 0x000fea0003800000 */
[----:B------:R-:W-:Y:S05]  /*133f0*/  @!P0 BRA `(.L_x_10) ;  /* 0x0000002c00c08947 */ /* 0x000fea0003800000 */
.L_x_131:
[----:B------:R-:W-:Y:S05]  /*13400*/  BSYNC B0 ;  /* 0x0000000000007941 */ /* 0x000fea0003800000 */
.L_x_130:
[----:B------:R-:W-:-:S04]  /*13410*/  LOP3.LUT R19, R19, 0x1, RZ, 0xfc, !PT ;  /* 0x0000000113137812 */ /* 0x000fc800078efcff */
[----:B------:R-:W-:-:S13]  /*13420*/  ISETP.NE.AND P0, PT, R19, 0x3, PT ;  /* 0x000000031300780c */ /* 0x000fda0003f05270 */
[----:B------:R-:W-:Y:S05]  /*13430*/  @!P0 BRA `(.L_x_134) ;  /* 0x0000000000048947 */ /* 0x000fea0003800000 */
[----:B------:R-:W-:Y:S01]  /*13440*/  BPT.TRAP 0x1 ;  /* 0x000000040000795c */ /* 0x000fe20000300000 */
.L_x_134:
[----:B------:R-:W3:Y:S01]  /*13450*/  S2UR UR5, SR_CgaCtaId ;  /* 0x00000000000579c3 */ /* 0x000ee20000008800 */
[----:B------:R-:W-:Y:S02]  /*13460*/  UMOV UR4, 0x400 ;  /* 0x0000040000047882 */ /* 0x000fe40000000000 */
[----:B---3--:R-:W-:-:S04]  /*13470*/  ULEA UR4, UR5, UR4, 0x18 ;  /* 0x0000000405047291 */ /* 0x008fc8000f8ec03f */
[----:B------:R-:W-:-:S04]  /*13480*/  ULEA UR4, UR36, UR4, 0x3 ;  /* 0x0000000424047291 */ /* 0x000fc8000f8e183f */
[----:B------:R-:W-:-:S04]  /*13490*/  UIADD3 UR4, UR4, 0x60, URZ ;  /* 0x0000006004047890 */ /* 0x000fc8000fffe03f */
[----:B------:R-:W-:-:S09]  /*134a0*/  UPRMT UR4, UR5, 0x654, UR4 ;  /* 0x0000065405047896 */ /* 0x000fd20008000004 */
[----:B------:R-:W-:Y:S01]  /*134b0*/  SYNCS.ARRIVE.TRANS64.RED.A1T0 RZ, [UR4], RZ ;  /* 0x000000ffffff79a7 */ /* 0x000fe20008100404 */
[----:B------:R-:W-:Y:S05]  /*134c0*/  BRA `(.L_x_10) ;  /* 0x0000002c008c7947 */ /* 0x000fea0003800000 */
.L_x_9:
[----:B------:R-:W-:Y:S01]  /*134d0*/  ULDC.64 UR4, c[0x0][0x8f8] ;  /* 0x00023e0000047ab9 */ /* 0x000fe20000000a00 */
[----:B------:R-:W-:Y:S01]  /*134e0*/  PRMT R10, RZ, 0x7610, R10 ;  /* 0x00007610ff0a7816 */ /* 0x000fe2000000000a */
[----:B------:R-:W-:Y:S01]  /*134f0*/  IMAD.MOV.U32 R7, RZ, RZ, -0x1 ;  /* 0xffffffffff077424 */ /* 0x000fe200078e00ff */
[----:B------:R-:W-:Y:S02]  /*13500*/  ISETP.GE.U32.AND P1, PT, R16, UR4, PT ;  /* 0x0000000410007c0c */ /* 0x000fe4000bf26070 */
[----:B------:R-:W-:Y:S02]  /*13510*/  MOV R13, 0xffffffff ;  /* 0xffffffff000d7802 */ /* 0x000fe40000000f00 */
[----:B------:R-:W-:Y:S02]  /*13520*/  ISETP.GE.U32.AND.EX P1, PT, R17, UR5, PT, P1 ;  /* 0x0000000511007c0c */ /* 0x000fe4000bf26110 */
[----:B------:R-:W-:-:S11]  /*13530*/  MOV R6, 0xffffffff ;  /* 0xffffffff00067802 */ /* 0x000fd60000000f00 */
[----:B------:R-:W-:Y:S05]  /*13540*/  @P1 BRA `(.L_x_135) ;  /* 0x00000004005c1947 */ /* 0x000fea0003800000 */
[----:B------:R-:W1:Y:S01]  /*13550*/  LDC.64 R14, c[0x0][0x8d0] ;  /* 0x00023400ff0e7b82 */ /* 0x000e620000000a00 */
[----:B------:R-:W-:Y:S02]  /*13560*/  MOV R12, R16 ;  /* 0x00000010000c7202 */ /* 0x000fe40000000f00 */
[----:B------:R-:W-:-:S05]  /*13570*/  MOV R13, R17 ;  /* 0x00000011000d7202 */ /* 0x000fca0000000f00 */
        /* <DEDUP_REMOVED lines=15> */
.L_x_136:
[--C-:B------:R-:W-:Y:S01]  /*13670*/  SHF.R.U64 R14, R12, R20, R13.reuse ;  /* 0x000000140c0e7219 */ /* 0x100fe2000000120d */
[----:B------:R-:W1:Y:S01]  /*13680*/  LDC R26, c[0x0][0x8c0] ;  /* 0x00023000ff1a7b82 */ /* 0x000e620000000800 */
[----:B------:R-:W-:Y:S01]  /*13690*/  I2FP.F32.U32 R7, R8 ;  /* 0x0000000800077245 */ /* 0x000fe20000201000 */
[----:B------:R-:W-:Y:S01]  /*136a0*/  ULDC UR4, c[0x0][0x150] ;  /* 0x0000540000047ab9 */ /* 0x000fe20000000800 */
[----:B------:R-:W-:Y:S02]  /*136b0*/  SHF.R.U32.HI R6, RZ, R20, R13 ;  /* 0x00000014ff067219 */ /* 0x000fe4000001160d */
[----:B------:R-:W-:Y:S01]  /*136c0*/  IADD3 R9, P1, RZ, -R14, RZ ;  /* 0x8000000eff097210 */ /* 0x000fe20007f3e0ff */
[----:B------:R-:W-:Y:S01]  /*136d0*/  FMUL R13, R7, UR4 ;  /* 0x00000004070d7c20 */ /* 0x000fe20008400000 */
[----:B------:R-:W-:Y:S01]  /*136e0*/  ULDC UR4, c[0x0][0x154] ;  /* 0x0000550000047ab9 */ /* 0x000fe20000000800 */
[----:B------:R-:W2:Y:S01]  /*136f0*/  LDC.64 R28, c[0x0][0x8e8] ;  /* 0x00023a00ff1c7b82 */ /* 0x000ea20000000a00 */
[----:B------:R-:W-:Y:S01]  /*13700*/  IADD3.X R11, RZ, ~R6, RZ, P1, !PT ;  /* 0x80000006ff0b7210 */ /* 0x000fe20000ffe4ff */
[----:B------:R-:W-:-:S02]  /*13710*/  IMAD.WIDE.U32 R6, R9, R24, R16 ;  /* 0x0000001809067225 */ /* 0x000fc400078e0010 */
[----:B------:R-:W3:Y:S02]  /*13720*/  F2I.U32.TRUNC.NTZ R13, R13 ;  /* 0x0000000d000d7305 */ /* 0x000ee4000020f000 */
[----:B------:R-:W-:Y:S02]  /*13730*/  IMAD R10, R11, R24, RZ ;  /* 0x000000180b0a7224 */ /* 0x000fe400078e02ff */
[----:B------:R-:W4:Y:S02]  /*13740*/  LDC R15, c[0x0][0x144] ;  /* 0x00005100ff0f7b82 */ /* 0x000f240000000800 */
[----:B------:R-:W-:Y:S01]  /*13750*/  IMAD R9, R9, R25, R10 ;  /* 0x0000001909097224 */ /* 0x000fe200078e020a */
[----:B------:R-:W-:-:S03]  /*13760*/  MOV R10, 0xffffffff ;  /* 0xffffffff000a7802 */ /* 0x000fc60000000f00 */
[----:B------:R-:W-:Y:S01]  /*13770*/  IMAD.IADD R7, R7, 0x1, R9 ;  /* 0x0000000107077824 */ /* 0x000fe200078e0209 */
[----:B------:R-:W-:Y:S01]  /*13780*/  I2FP.F32.U32 R9, R3 ;  /* 0x0000000300097245 */ /* 0x000fe20000201000 */
[----:B------:R-:W5:Y:S03]  /*13790*/  LDC R20, c[0x0][0x8b0] ;  /* 0x00022c00ff147b82 */ /* 0x000f660000000800 */
[-CC-:B-1----:R-:W-:Y:S01]  /*137a0*/  SHF.R.U64 R12, R6, R26.reuse, R7.reuse ;  /* 0x0000001a060c7219 */ /* 0x182fe20000001207 */
[----:B------:R-:W-:Y:S01]  /*137b0*/  FMUL R9, R9, UR4 ;  /* 0x0000000409097c20 */ /* 0x000fe20008400000 */
[----:B---3--:R-:W-:Y:S02]  /*137c0*/  IADD3 R6, -R13, RZ, RZ ;  /* 0x000000ff0d067210 */ /* 0x008fe40007ffe1ff */
[----:B------:R-:W-:Y:S01]  /*137d0*/  SHF.R.U32.HI R7, RZ, R26, R7 ;  /* 0x0000001aff077219 */ /* 0x000fe20000011607 */
[----:B------:R-:W1:Y:S01]  /*137e0*/  LDC R11, c[0x0][0x900] ;  /* 0x00024000ff0b7b82 */ /* 0x000e620000000800 */
[----:B--2---:R-:W-:-:S04]  /*137f0*/  ISETP.NE.U32.AND P1, PT, R28, RZ, PT ;  /* 0x000000ff1c00720c */ /* 0x004fc80003f25070 */
[----:B------:R-:W-:-:S03]  /*13800*/  ISETP.NE.AND.EX P1, PT, R29, RZ, PT, P1 ;  /* 0x000000ff1d00720c */ /* 0x000fc60003f25310 */
[----:B------:R-:W2:Y:S01]  /*13810*/  LDC R24, c[0x0][0x148] ;  /* 0x00005200ff187b82 */ /* 0x000ea20000000800 */
[----:B----4-:R-:W-:Y:S01]  /*13820*/  IMAD R25, R15, R6, R8 ;  /* 0x000000060f197224 */ /* 0x010fe200078e0208 */
[----:B------:R-:W-:-:S06]  /*13830*/  MOV R8, 0x1 ;  /* 0x0000000100087802 */ /* 0x000fcc0000000f00 */
        /* <DEDUP_REMOVED lines=11> */
[----:B------:R-:W-:-:S05]  /*138f0*/  MOV R6, R21 ;  /* 0x0000001500067202 */ /* 0x000fca0000000f00 */
[----:B------:R-:W1:Y:S01]  /*13900*/  LDC R31, c[0x0][0x8b8] ;  /* 0x00022e00ff1f7b82 */ /* 0x000e620000000800 */
[----:B----4-:R-:W-:Y:S05]  /*13910*/  @!P1 BRA `(.L_x_137) ;  /* 0x0000000000289947 */ /* 0x010fea0003800000 */
[----:B------:R-:W4:Y:S02]  /*13920*/  LDC R6, c[0x0][0x8f4] ;  /* 0x00023d00ff067b82 */ /* 0x000f240000000800 */
[----:B----4-:R-:W-:-:S04]  /*13930*/  IADD3 R11, P1, R21, R6, RZ ;  /* 0x00000006150b7210 */ /* 0x010fc80007f3e0ff */
        /* <DEDUP_REMOVED lines=8> */
.L_x_137:
[----:B------:R-:W-:Y:S01]  /*139c0*/  ISETP.NE.AND P1, PT, R2, 0x1, PT ;  /* 0x000000010200780c */ /* 0x000fe20003f25270 */
[----:B---3--:R-:W-:Y:S01]  /*139d0*/  VIADD R9, R23, 0xffffffff ;  /* 0xffffffff17097836 */ /* 0x008fe20000000000 */
[----:B--2---:R-:W-:Y:S02]  /*139e0*/  SHF.R.U64 R7, R6, R27, R7 ;  /* 0x0000001b06077219 */ /* 0x004fe40000001207 */
[----:B------:R-:W-:Y:S02]  /*139f0*/  IADD3 R20, -R20, RZ, RZ ;  /* 0x000000ff14147210 */ /* 0x000fe40007ffe1ff */
[----:B------:R-:W-:Y:S02]  /*13a00*/  LOP3.LUT R6, R15, R32, RZ, 0xc0, !PT ;  /* 0x000000200f067212 */ /* 0x000fe400078ec0ff */
[----:B------:R-:W-:Y:S02]  /*13a10*/  IADD3 R8, -R7, RZ, RZ ;  /* 0x000000ff07087210 */ /* 0x000fe40007ffe1ff */
[----:B------:R-:W-:Y:S01]  /*13a20*/  LOP3.LUT R12, R12, R9, RZ, 0xc0, !PT ;  /* 0x000000090c0c7212 */ /* 0x000fe200078ec0ff */
[----:B------:R-:W-:Y:S01]  /*13a30*/  IMAD R6, R26, R7, R6 ;  /* 0x000000071a067224 */ /* 0x000fe200078e0206 */
[----:B------:R-:W-:Y:S01]  /*13a40*/  MOV R10, 0x1 ;  /* 0x00000001000a7802 */ /* 0x000fe20000000f00 */
[----:B------:R-:W-:-:S02]  /*13a50*/  @P1 IMAD R25, R24, R20, R3 ;  /* 0x0000001418191224 */ /* 0x000fc400078e0203 */
[----:B-1----:R-:W-:Y:S02]  /*13a60*/  IMAD R3, R8, R30, R21 ;  /* 0x0000001e08037224 */ /* 0x002fe400078e0215 */
[----:B------:R-:W-:Y:S02]  /*13a70*/  IMAD R13, R6, R31, R25 ;  /* 0x0000001f060d7224 */ /* 0x000fe400078e0219 */
[----:B------:R-:W-:-:S05]  /*13a80*/  IMAD R6, R3, R23, R12 ;  /* 0x0000001703067224 */ /* 0x000fca00078e020c */
[----:B------:R-:W-:Y:S02]  /*13a90*/  SEL R7, R6, R13, !P1 ;  /* 0x0000000d06077207 */ /* 0x000fe40004800000 */
[----:B------:R-:W-:Y:S02]  /*13aa0*/  SEL R13, R13, R6, !P1 ;  /* 0x000000060d0d7207 */ /* 0x000fe40004800000 */
[----:B------:R-:W-:-:S07]  /*13ab0*/  MOV R6, R14 ;  /* 0x0000000e00067202 */ /* 0x000fce0000000f00 */
.L_x_135:
[----:B------:R-:W-:-:S08]  /*13ac0*/  NOP ;  /* 0x0000000000007918 */ /* 0x000fd00000000000 */
[----:B------:R-:W1:-:S00]  /*13ad0*/  USETMAXREG.DEALLOC.CTAPOOL 0x28 ;  /* 0x00000028000079c8 */ /* 0x000e4000080e0500 */
[----:B-1----:R-:W-:-:S13]  /*13ae0*/  ISETP.NE.AND P1, PT, R0, 0x1, PT ;  /* 0x000000010000780c */ /* 0x002fda0003f25270 */
[----:B------:R-:W-:Y:S05]  /*13af0*/  @!P1 BRA `(.L_x_10) ;  /* 0x0000002800009947 */ /* 0x000fea0003800000 */
[----:B------:R-:W-:Y:S05]  /*13b00*/  @!P4 BRA `(.L_x_138) ;  /* 0x000000180018c947 */ /* 0x000fea0003800000 */
[----:B------:R-:W-:-:S13]  /*13b10*/  ISETP.NE.OR P0, PT, R0, 0x2, P0 ;  /* 0x000000020000780c */ /* 0x000fda0000705670 */
[----:B------:R-:W-:Y:S05]  /*13b20*/  @P0 BRA `(.L_x_10) ;  /* 0x0000002400f40947 */ /* 0x000fea0003800000 */
[----:B------:R-:W-:-:S13]  /*13b30*/  LOP3.LUT P1, RZ, R10, 0xff, RZ, 0xc0, !PT ;  /* 0x000000ff0aff7812 */ /* 0x000fda000782c0ff */
[----:B------:R-:W-:Y:S05]  /*13b40*/  @!P1 BRA `(.L_x_139) ;  /* 0x0000000000189947 */ /* 0x000fea0003800000 */
[----:B------:R-:W-:Y:S01]  /*13b50*/  UMOV UR4, 0x400 ;  /* 0x0000040000047882 */ /* 0x000fe20000000000 */
[----:B------:R-:W-:Y:S01]  /*13b60*/  MOV R0, RZ ;  /* 0x000000ff00007202 */ /* 0x000fe20000000f00 */
[----:B------:R-:W-:-:S03]  /*13b70*/  ULEA UR4, UR37, UR4, 0x18 ;  /* 0x0000000425047291 */ /* 0x000fc6000f8ec03f */
[----:B------:R-:W-:-:S06]  /*13b80*/  SHF.L.U32 R0, R0, 0x1f, RZ ;  /* 0x0000001f00007819 */ /* 0x000fcc00000006ff */
[----:B------:R-:W1:Y:S02]  /*13b90*/  SYNCS.PHASECHK.TRANS64.TRYWAIT P0, [UR4+0x88], R0 ;  /* 0x00008800ff0075a7 */ /* 0x000e640008000144 */
[----:B-1----:R-:W-:Y:S05]  /*13ba0*/  @!P0 BRA `(.L_x_140) ;  /* 0x0000002800ac8947 */ /* 0x002fea0003800000 */
.L_x_139:
[----:B------:R-:W-:Y:S01]  /*13bb0*/  PRMT R9, RZ, 0x7610, R9 ;  /* 0x00007610ff097816 */ /* 0x000fe20000000009 */
[----:B------:R-:W-:Y:S06]  /*13bc0*/  @P3 BRA `(.L_x_141) ;  /* 0x0000000000243947 */ /* 0x000fec0003800000 */
[----:B------:R-:W-:Y:S02]  /*13bd0*/  ULDC.64 UR4, c[0x0][0x588] ;  /* 0x0001620000047ab9 */ /* 0x000fe40000000a00 */
[----:B------:R-:W-:-:S04]  /*13be0*/  ISETP.NE.U32.AND P0, PT, RZ, UR4, PT ;  /* 0x00000004ff007c0c */ /* 0x000fc8000bf05070 */
[----:B------:R-:W-:-:S13]  /*13bf0*/  ISETP.NE.AND.EX P0, PT, RZ, UR5, PT, P0 ;  /* 0x00000005ff007c0c */ /* 0x000fda000bf05300 */
[----:B------:R-:W-:Y:S05]  /*13c00*/  @!P0 BRA `(.L_x_142) ;  /* 0x00000000000c8947 */ /* 0x000fea0003800000 */
[----:B------:R2:W5:Y:S01]  /*13c10*/  LDG.E R11, desc[UR42][R4.64] ;  /* 0x0000002a040b7981 */ /* 0x000562000c1e1900 */
[----:B------:R-:W-:Y:S01]  /*13c20*/  MOV R9, 0x1 ;  /* 0x0000000100097802 */ /* 0x000fe20000000f00 */
[----:B------:R-:W-:Y:S06]  /*13c30*/  BRA `(.L_x_141) ;  /* 0x0000000000087947 */ /* 0x000fec0003800000 */
.L_x_142:
[----:B------:R-:W3:Y:S01]  /*13c40*/  LDC R11, c[0x0][0x580] ;  /* 0x00016000ff0b7b82 */ /* 0x000ee20000000800 */
[----:B------:R-:W-:-:S07]  /*13c50*/  MOV R9, 0x1 ;  /* 0x0000000100097802 */ /* 0x000fce0000000f00 */
.L_x_141:
[----:B------:R-:W-:Y:S05]  /*13c60*/  @!P1 BRA `(.L_x_143) ;  /* 0x0000001400489947 */ /* 0x000fea0003800000 */
[----:B-1----:R-:W1:Y:S01]  /*13c70*/  LDC R0, c[0x0][0x900] ;  /* 0x00024000ff007b82 */ /* 0x002e620000000800 */
[----:B--2---:R-:W-:Y:S01]  /*13c80*/  MOV R5, 0xffffffff ;  /* 0xffffffff00057802 */ /* 0x004fe20000000f00 */
[----:B------:R-:W-:Y:S01]  /*13c90*/  ULDC.64 UR22, c[0x0][0x198] ;  /* 0x0000660000167ab9 */ /* 0x000fe20000000a00 */
[----:B------:R-:W-:Y:S01]  /*13ca0*/  MOV R15, 0x1 ;  /* 0x00000001000f7802 */ /* 0x000fe20000000f00 */
[----:B------:R-:W-:Y:S01]  /*13cb0*/  ULDC.64 UR4, c[0x0][0x588] ;  /* 0x0001620000047ab9 */ /* 0x000fe20000000a00 */
[----:B------:R-:W-:Y:S01]  /*13cc0*/  LOP3.LUT R10, R19, 0x2, RZ, 0xfc, !PT ;  /* 0x00000002130a7812 */ /* 0x000fe200078efcff */
[----:B------:R-:W-:Y:S01]  /*13cd0*/  ULDC.64 UR6, c[0x0][0x8f8] ;  /* 0x00023e0000067ab9 */ /* 0x000fe20000000a00 */
[----:B------:R-:W-:Y:S01]  /*13ce0*/  ULDC.64 UR14, c[0x0][0x590] ;  /* 0x00016400000e7ab9 */ /* 0x000fe20000000a00 */
[----:B------:R-:W2:Y:S01]  /*13cf0*/  LDC R3, c[0x0][0x8a8] ;  /* 0x00022a00ff037b82 */ /* 0x000ea20000000800 */
[-C--:B-1----:R-:W-:Y:S02]  /*13d00*/  SHF.L.U32 R5, R5, R0.reuse, RZ ;  /* 0x0000000005057219 */ /* 0x082fe400000006ff */
[----:B------:R-:W-:-:S02]  /*13d10*/  SHF.L.U32 R0, R15, R0, RZ ;  /* 0x000000000f007219 */ /* 0x000fc400000006ff */
[----:B------:R-:W-:Y:S01]  /*13d20*/  LOP3.LUT R8, RZ, R5, RZ, 0x33, !PT ;  /* 0x00000005ff087212 */ /* 0x000fe200078e33ff */
[----:B--2---:R-:W-:-:S07]  /*13d30*/  VIADD R3, R3, 0xffffffff ;  /* 0xffffffff03037836 */ /* 0x004fce0000000000 */
.L_x_199:
[----:B------:R-:W-:Y:S02]  /*13d40*/  ISETP.NE.U32.AND P0, PT, RZ, UR14, PT ;  /* 0x0000000eff007c0c */ /* 0x000fe4000bf05070 */
[----:B------:R-:W-:Y:S02]  /*13d50*/  R2UR UR19, R13 ;  /* 0x000000000d1372ca */ /* 0x000fe400000e0000 */
[----:B------:R-:W-:Y:S02]  /*13d60*/  R2UR UR18, R7 ;  /* 0x00000000071272ca */ /* 0x000fe400000e0000 */
[----:B------:R-:W-:-:S09]  /*13d70*/  ISETP.NE.AND.EX P0, PT, RZ, UR15, PT, P0 ;  /* 0x0000000fff007c0c */ /* 0x000fd2000bf05300 */
[----:B------:R-:W-:Y:S02]  /*13d80*/  USHF.L.U32 UR19, UR19, 0x8, URZ ;  /* 0x0000000813137899 */ /* 0x000fe4000800063f */
[----:B------:R-:W-:Y:S02]  /*13d90*/  USHF.L.U32 UR18, UR18, 0x7, URZ ;  /* 0x0000000712127899 */ /* 0x000fe4000800063f */
[----:B--234-:R-:W-:Y:S10]  /*13da0*/  @!P0 BRA `(.L_x_144) ;  /* 0x00000000002c8947 */ /* 0x01cff40003800000 */
[----:B------:R-:W-:-:S04]  /*13db0*/  ISETP.NE.U32.AND P1, PT, RZ, UR4, PT ;  /* 0x00000004ff007c0c */ /* 0x000fc8000bf25070 */
[----:B------:R-:W-:-:S13]  /*13dc0*/  ISETP.NE.AND.EX P1, PT, RZ, UR5, PT, P1 ;  /* 0x00000005ff007c0c */ /* 0x000fda000bf25310 */
[----:B------:R-:W-:Y:S05]  /*13dd0*/  @!P1 BRA `(.L_x_145) ;  /* 0x0000000000189947 */ /* 0x000fea0003800000 */
[----:B------:R-:W1:Y:S01]  /*13de0*/  LDC.64 R4, c[0x0][0x588] ;  /* 0x00016200ff047b82 */ /* 0x000e620000000a00 */
[----:B------:R-:W-:-:S04]  /*13df0*/  IMAD R7, R6, UR14, RZ ;  /* 0x0000000e06077c24 */ /* 0x000fc8000f8e02ff */
[----:B-1----:R-:W-:-:S05]  /*13e00*/  IMAD.WIDE R4, R7, 0x4, R4 ;  /* 0x0000000407047825 */ /* 0x002fca00078e0204 */
[----:B---3-5:R1:W5:Y:S01]  /*13e10*/  LDG.E R11, desc[UR42][R4.64] ;  /* 0x0000002a040b7981 */ /* 0x028362000c1e1900 */
[----:B------:R-:W-:Y:S01]  /*13e20*/  MOV R9, 0x1 ;  /* 0x0000000100097802 */ /* 0x000fe20000000f00 */
[----:B------:R-:W-:Y:S06]  /*13e30*/  BRA `(.L_x_144) ;  /* 0x0000000000087947 */ /* 0x000fec0003800000 */
.L_x_145:
[----:B---3-5:R-:W2:Y:S01]  /*13e40*/  LDC R11, c[0x0][0x580] ;  /* 0x00016000ff0b7b82 */ /* 0x028ea20000000800 */
[----:B------:R-:W-:-:S07]  /*13e50*/  MOV R9, 0x1 ;  /* 0x0000000100097802 */ /* 0x000fce0000000f00 */
.L_x_144:
[----:B------:R-:W-:Y:S05]  /*13e60*/  @!P0 BRA `(.L_x_146) ;  /* 0x00000000001c8947 */ /* 0x000fea0003800000 */
[----:B------:R-:W-:-:S13]  /*13e70*/  LOP3.LUT P2, RZ, R9, 0xff, RZ, 0xc0, !PT ;  /* 0x000000ff09ff7812 */ /* 0x000fda000784c0ff */
[----:B-1----:R-:W1:Y:S02]  /*13e80*/  @!P2 LDC.64 R4, c[0x0][0x588] ;  /* 0x00016200ff04ab82 */ /* 0x002e640000000a00 */
[----:B-1----:R-:W-:-:S04]  /*13e90*/  @!P2 ISETP.NE.U32.AND P0, PT, R4, RZ, PT ;  /* 0x000000ff0400a20c */ /* 0x002fc80003f05070 */
[----:B------:R-:W-:Y:S02]  /*13ea0*/  @!P2 ISETP.NE.AND.EX P1, PT, R5, RZ, PT, P0 ;  /* 0x000000ff0500a20c */ /* 0x000fe40003f25300 */
[----:B--23-5:R-:W-:Y:S02]  /*13eb0*/  @P2 FSETP.EQ.AND P0, PT, R11, RZ, PT ;  /* 0x000000ff0b00220b */ /* 0x02cfe40003f02000 */
[----:B------:R-:W-:Y:S01]  /*13ec0*/  @!P2 PLOP3.LUT P0, PT, P1, PT, PT, 0x8, 0x0 ;  /* 0x000000000000a81c */ /* 0x000fe20000f0e170 */
[----:B------:R-:W-:-:S12]  /*13ed0*/  BRA `(.L_x_147) ;  /* 0x0000000000047947 */ /* 0x000fd80003800000 */
.L_x_146:
[----:B--23-5:R-:W-:-:S13]  /*13ee0*/  FSETP.EQ.AND P0, PT, R11, RZ, PT ;  /* 0x000000ff0b00720b */ /* 0x02cfda0003f02000 */
.L_x_147:
[----:B------:R-:W-:Y:S02]  /*13ef0*/  ISETP.NE.AND P2, PT, R10, 0x3, PT ;  /* 0x000000030a00780c */ /* 0x000fe40003f45270 */
[----:B------:R-:W-:-:S04]  /*13f00*/  ELECT P1, URZ, PT ;  /* 0x00000000003f782f */ /* 0x000fc80003820000 */
[----:B------:R-:W-:-:S07]  /*13f10*/  PLOP3.LUT P0, PT, P1, P0, PT, 0x20, 0x0 ;  /* 0x000000000000781c */ /* 0x000fce0000f00470 */
[----:B------:R-:W-:Y:S06]  /*13f20*/  @!P2 BRA `(.L_x_148) ;  /* 0x000000000004a947 */ /* 0x000fec0003800000 */
[----:B------:R-:W-:Y:S01]  /*13f30*/  BPT.TRAP 0x1 ;  /* 0x000000040000795c */ /* 0x000fe20000300000 */
.L_x_148:
[----:B------:R-:W2:Y:S01]  /*13f40*/  S2UR UR37, SR_CgaCtaId ;  /* 0x00000000002579c3 */ /* 0x000ea20000008800 */
[----:B------:R-:W-:Y:S01]  /*13f50*/  UMOV UR13, 0x400 ;  /* 0x00000400000d7882 */ /* 0x000fe20000000000 */
[----:B-1----:R-:W-:-:S04]  /*13f60*/  MOV R4, 0x1 ;  /* 0x0000000100047802 */ /* 0x002fc80000000f00 */
[----:B------:R-:W-:Y:S01]  /*13f70*/  SHF.L.U32 R4, R4, 0x1f, RZ ;  /* 0x0000001f04047819 */ /* 0x000fe200000006ff */
[----:B--2---:R-:W-:-:S09]  /*13f80*/  ULEA UR13, UR37, UR13, 0x18 ;  /* 0x0000000d250d7291 */ /* 0x004fd2000f8ec03f */
[----:B------:R-:W1:Y:S02]  /*13f90*/  SYNCS.PHASECHK.TRANS64.TRYWAIT P1, [UR13+0x60], R4 ;  /* 0x00006004ff0075a7 */ /* 0x000e64000802014d */
[----:B-1----:R-:W-:Y:S05]  /*13fa0*/  @!P1 BRA `(.L_x_149) ;  /* 0x0000002400c49947 */ /* 0x002fea0003800000 */
.L_x_235:
[----:B------:R-:W-:Y:S04]  /*13fb0*/  BSSY B0, `(.L_x_150) ;  /* 0x000000e000007945 */ /* 0x000fe80003800000 */
[----:B------:R-:W-:Y:S05]  /*13fc0*/  @!P0 BRA `(.L_x_151) ;  /* 0x0000000000308947 */ /* 0x000fea0003800000 */
[----:B------:R-:W-:Y:S01]  /*13fd0*/  R2UR UR20, R6 ;  /* 0x00000000061472ca */ /* 0x000fe200000e0000 */
[----:B------:R-:W-:Y:S02]  /*13fe0*/  UIADD3 UR8, UP0, UR22, 0x3f0, URZ ;  /* 0x000003f016087890 */ /* 0x000fe4000ff1e03f */
[----:B------:R-:W-:Y:S02]  /*13ff0*/  UIADD3 UR16, UR13, 0x200, URZ ;  /* 0x000002000d107890 */ /* 0x000fe4000fffe03f */
[----:B------:R-:W-:Y:S02]  /*14000*/  UIADD3 UR17, UR13, 0x40, URZ ;  /* 0x000000400d117890 */ /* 0x000fe4000fffe03f */
[----:B------:R-:W-:Y:S01]  /*14010*/  UIADD3.X UR9, URZ, UR23, URZ, UP0, !UPT ;  /* 0x000000173f097290 */ /* 0x000fe200087fe43f */
[----:B------:R-:W-:Y:S01]  /*14020*/  UMOV UR10, 0x0 ;  /* 0x00000000000a7882 */ /* 0x000fe20000000000 */
[----:B------:R-:W-:-:S07]  /*14030*/  UMOV UR11, 0x10000000 ;  /* 0x10000000000b7882 */ /* 0x000fce0000000000 */
[----:B------:R2:W-:Y:S02]  /*14040*/  UTMALDG.3D [UR16], [UR8], desc[UR10] ;  /* 0x00000a10080075b4 */ /* 0x0005e40008011000 */
[----:B--2---:R-:W-:Y:S05]  /*14050*/  @!P2 BRA `(.L_x_152) ;  /* 0x000000000004a947 */ /* 0x004fea0003800000 */
[----:B------:R-:W-:Y:S01]  /*14060*/  BPT.TRAP 0x1 ;  /* 0x000000040000795c */ /* 0x000fe20000300000 */
.L_x_152:
[----:B-1----:R-:W1:Y:S02]  /*14070*/  LDC R5, c[0x0][0x800] ;  /* 0x00020000ff057b82 */ /* 0x002e640000000800 */
[----:B-1----:R2:W-:Y:S02]  /*14080*/  SYNCS.ARRIVE.TRANS64.RED.A0TR RZ, [UR13+0x40], R5 ;  /* 0x00004005ffff79a7 */ /* 0x0025e4000830040d */
.L_x_151:
[----:B------:R-:W-:Y:S05]  /*14090*/  BSYNC B0 ;  /* 0x0000000000007941 */ /* 0x000fea0003800000 */
.L_x_150:
[----:B------:R-:W-:Y:S05]  /*140a0*/  @!P2 BRA `(.L_x_153) ;  /* 0x000000000004a947 */ /* 0x000fea0003800000 */
[----:B------:R-:W-:Y:S01]  /*140b0*/  BPT.TRAP 0x1 ;  /* 0x000000040000795c */ /* 0x000fe20000300000 */
.L_x_153:
[----:B------:R-:W-:-:S04]  /*140c0*/  UIADD3 UR33, UR13, 0x40, URZ ;  /* 0x000000400d217890 */ /* 0x000fc8000fffe03f */
[----:B------:R-:W-:-:S09]  /*140d0*/  UPRMT UR16, UR37, 0x654, UR33 ;  /* 0x0000065425107896 */ /* 0x000fd20008000021 */
[----:B------:R-:W-:Y:S01]  /*140e0*/  SYNCS.ARRIVE.TRANS64.RED.A1T0 RZ, [UR16], RZ ;  /* 0x000000ffffff79a7 */ /* 0x000fe20008100410 */
[----:B------:R-:W-:Y:S05]  /*140f0*/  @!P2 BRA `(.L_x_154) ;  /* 0x000000000004a947 */ /* 0x000fea0003800000 */
[----:B------:R-:W-:Y:S01]  /*14100*/  BPT.TRAP 0x1 ;  /* 0x000000040000795c */ /* 0x000fe20000300000 */
.L_x_154:
[----:B------:R-:W3:Y:S02]  /*14110*/  SYNCS.PHASECHK.TRANS64.TRYWAIT P1, [UR13+0x68], R4 ;  /* 0x00006804ff0075a7 */ /* 0x000ee4000802014d */
[----:B---3--:R-:W-:Y:S05]  /*14120*/  @!P1 BRA `(.L_x_155) ;  /* 0x00000024007c9947 */ /* 0x008fea0003800000 */
.L_x_236:
[----:B------:R-:W-:Y:S04]  /*14130*/  BSSY B0, `(.L_x_156) ;  /* 0x0000010000007945 */ /* 0x000fe80003800000 */
[----:B------:R-:W-:Y:S05]  /*14140*/  @!P0 BRA `(.L_x_157) ;  /* 0x0000000000388947 */ /* 0x000fea0003800000 */
[----:B------:R-:W-:Y:S01]  /*14150*/  UIADD3 UR20, UP0, UR22, 0x3f0, URZ ;  /* 0x000003f016147890 */ /* 0x000fe2000ff1e03f */
[----:B------:R-:W-:Y:S01]  /*14160*/  R2UR UR12, R6 ;  /* 0x00000000060c72ca */ /* 0x000fe200000e0000 */
[----:B------:R-:W-:Y:S02]  /*14170*/  UIADD3 UR11, UR19, 0x80, URZ ;  /* 0x00000080130b7890 */ /* 0x000fe4000fffe03f */
[----:B------:R-:W-:Y:S02]  /*14180*/  UIADD3 UR8, UR13, 0x2200, URZ ;  /* 0x000022000d087890 */ /* 0x000fe4000fffe03f */
[----:B------:R-:W-:Y:S02]  /*14190*/  UIADD3 UR9, UR13, 0x48, URZ ;  /* 0x000000480d097890 */ /* 0x000fe4000fffe03f */
[----:B------:R-:W-:Y:S01]  /*141a0*/  UIADD3.X UR21, URZ, UR23, URZ, UP0, !UPT ;  /* 0x000000173f157290 */ /* 0x000fe200087fe43f */
[----:B------:R-:W-:Y:S01]  /*141b0*/  UMOV UR24, 0x0 ;  /* 0x0000000000187882 */ /* 0x000fe20000000000 */
[----:B------:R-:W-:Y:S01]  /*141c0*/  UMOV UR25, 0x10000000 ;  /* 0x1000000000197882 */ /* 0x000fe20000000000 */
[----:B------:R-:W-:-:S06]  /*141d0*/  UMOV UR10, UR18 ;  /* 0x00000012000a7c82 */ /* 0x000fcc0008000000 */
[----:B------:R3:W-:Y:S02]  /*141e0*/  UTMALDG.3D [UR8], [UR20], desc[UR24] ;  /* 0x00001808140075b4 */ /* 0x0007e40008011000 */
[----:B---3--:R-:W-:Y:S05]  /*141f0*/  @!P2 BRA `(.L_x_158) ;  /* 0x000000000004a947 */ /* 0x008fea0003800000 */
[----:B------:R-:W-:Y:S01]  /*14200*/  BPT.TRAP 0x1 ;  /* 0x000000040000795c */ /* 0x000fe20000300000 */
.L_x_158:
[----:B-12---:R-:W1:Y:S02]  /*14210*/  LDC R5, c[0x0][0x800] ;  /* 0x00020000ff057b82 */ /* 0x006e640000000800 */
[----:B-1----:R3:W-:Y:S02]  /*14220*/  SYNCS.ARRIVE.TRANS64.RED.A0TR RZ, [UR13+0x48], R5 ;  /* 0x00004805ffff79a7 */ /* 0x0027e4000830040d */
.L_x_157:
[----:B------:R-:W-:Y:S05]  /*14230*/  BSYNC B0 ;  /* 0x0000000000007941 */ /* 0x000fea0003800000 */
.L_x_156:
[----:B------:R-:W-:Y:S05]  /*14240*/  @!P2 BRA `(.L_x_159) ;  /* 0x000000000004a947 */ /* 0x000fea0003800000 */
[----:B------:R-:W-:Y:S01]  /*14250*/  BPT.TRAP 0x1 ;  /* 0x000000040000795c */ /* 0x000fe20000300000 */
.L_x_159:
[----:B------:R-:W-:Y:S02]  /*14260*/  UIADD3 UR25, UR13, 0x48, URZ ;  /* 0x000000480d197890 */ /* 0x000fe4000fffe03f */
[----:B------:R-:W-:Y:S02]  /*14270*/  UIADD3 UR10, UR18, 0x20, URZ ;  /* 0x00000020120a7890 */ /* 0x000fe4000fffe03f */
[----:B------:R-:W-:-:S09]  /*14280*/  UPRMT UR20, UR37, 0x654, UR25 ;  /* 0x0000065425147896 */ /* 0x000fd20008000019 */
[----:B------:R-:W-:Y:S01]  /*14290*/  SYNCS.ARRIVE.TRANS64.RED.A1T0 RZ, [UR20], RZ ;  /* 0x000000ffffff79a7 */ /* 0x000fe20008100414 */
[----:B------:R-:W-:Y:S05]  /*142a0*/  @!P2 BRA `(.L_x_160) ;  /* 0x000000000004a947 */ /* 0x000fea0003800000 */
[----:B------:R-:W-:Y:S01]  /*142b0*/  BPT.TRAP 0x1 ;  /* 0x000000040000795c */ /* 0x000fe20000300000 */
.L_x_160:
[----:B------:R-:W4:Y:S02]  /*142c0*/  SYNCS.PHASECHK.TRANS64.TRYWAIT P1, [UR13+0x70], R4 ;  /* 0x00007004ff0075a7 */ /* 0x000f24000802014d */
[----:B----4-:R-:W-:Y:S05]  /*142d0*/  @!P1 BRA `(.L_x_161) ;  /* 0x0000002400289947 */ /* 0x010fea0003800000 */
.L_x_237:
        /* <DEDUP_REMOVED lines=8> */
[----:B------:R-:W-:Y:S01]  /*14360*/  UMOV UR29, 0x10000000 ;  /* 0x10000000001d7882 */ /* 0x000fe20000000000 */
[----:B------:R-:W-:-:S06]  /*14370*/  UMOV UR11, UR19 ;  /* 0x00000013000b7c82 */ /* 0x000fcc0008000000 */
[----:B------:R4:W-:Y:S02]  /*14380*/  UTMALDG.3D [UR8], [UR26], desc[UR28] ;  /* 0x00001c081a0075b4 */ /* 0x0009e40008011000 */
[----:B----4-:R-:W-:Y:S05]  /*14390*/  @!P2 BRA `(.L_x_164) ;  /* 0x000000000004a947 */ /* 0x010fea0003800000 */
[----:B------:R-:W-:Y:S01]  /*143a0*/  BPT.TRAP 0x1 ;  /* 0x000000040000795c */ /* 0x000fe20000300000 */
.L_x_164:
[----:B-123--:R-:W1:Y:S02]  /*143b0*/  LDC R5, c[0x0][0x800] ;  /* 0x00020000ff057b82 */ /* 0x00ee640000000800 */
[----:B-1----:R4:W-:Y:S02]  /*143c0*/  SYNCS.ARRIVE.TRANS64.RED.A0TR RZ, [UR13+0x50], R5 ;  /* 0x00005005ffff79a7 */ /* 0x0029e4000830040d */
.L_x_163:
[----:B------:R-:W-:Y:S05]  /*143d0*/  BSYNC B0 ;  /* 0x0000000000007941 */ /* 0x000fea0003800000 */
.L_x_162:
[----:B------:R-:W-:Y:S05]  /*143e0*/  @!P2 BRA `(.L_x_165) ;  /* 0x000000000004a947 */ /* 0x000fea0003800000 */
[----:B------:R-:W-:Y:S01]  /*143f0*/  BPT.TRAP 0x1 ;  /* 0x000000040000795c */ /* 0x000fe20000300000 */
.L_x_165:
[----:B------:R-:W-:-:S04]  /*14400*/  UIADD3 UR17, UR13, 0x50, URZ ;  /* 0x000000500d117890 */ /* 0x000fc8000fffe03f */
[----:B------:R-:W-:-:S09]  /*14410*/  UPRMT UR21, UR37, 0x654, UR17 ;  /* 0x0000065425157896 */ /* 0x000fd20008000011 */
[----:B------:R-:W-:Y:S01]  /*14420*/  SYNCS.ARRIVE.TRANS64.RED.A1T0 RZ, [UR21], RZ ;  /* 0x000000ffffff79a7 */ /* 0x000fe20008100415 */
[----:B------:R-:W-:Y:S05]  /*14430*/  @!P2 BRA `(.L_x_166) ;  /* 0x000000000004a947 */ /* 0x000fea0003800000 */
[----:B------:R-:W-:Y:S01]  /*14440*/  BPT.TRAP 0x1 ;  /* 0x000000040000795c */ /* 0x000fe20000300000 */
.L_x_166:
[----:B------:R-:W5:Y:S02]  /*14450*/  SYNCS.PHASECHK.TRANS64.TRYWAIT P1, [UR13+0x78], R4 ;  /* 0x00007804ff0075a7 */ /* 0x000f64000802014d */
[----:B-----5:R-:W-:Y:S05]  /*14460*/  @!P1 BRA `(.L_x_167) ;  /* 0x0000002000dc9947 */ /* 0x020fea0003800000 */
.L_x_238:
        /* <DEDUP_REMOVED lines=9> */
[----:B------:R-:W-:-:S07]  /*14500*/  UMOV UR29, 0x10000000 ;  /* 0x10000000001d7882 */ /* 0x000fce0000000000 */
[----:B------:R1:W-:Y:S02]  /*14510*/  UTMALDG.3D [UR8], [UR26], desc[UR28] ;  /* 0x00001c081a0075b4 */ /* 0x0003e40008011000 */
[----:B-1----:R-:W-:Y:S05]  /*14520*/  @!P2 BRA `(.L_x_170) ;  /* 0x000000000004a947 */ /* 0x002fea0003800000 */
[----:B------:R-:W-:Y:S01]  /*14530*/  BPT.TRAP 0x1 ;  /* 0x000000040000795c */ /* 0x000fe20000300000 */
.L_x_170:
[----:B------:R-:W1:Y:S02]  /*14540*/  LDC R4, c[0x0][0x800] ;  /* 0x00020000ff047b82 */ /* 0x000e640000000800 */
[----:B-1----:R1:W-:Y:S02]  /*14550*/  SYNCS.ARRIVE.TRANS64.RED.A0TR RZ, [UR13+0x58], R4 ;  /* 0x00005804ffff79a7 */ /* 0x0023e4000830040d */
.L_x_169:
[----:B------:R-:W-:Y:S05]  /*14560*/  BSYNC B0 ;  /* 0x0000000000007941 */ /* 0x000fea0003800000 */
.L_x_168:
[----:B------:R-:W-:Y:S05]  /*14570*/  @!P2 BRA `(.L_x_171) ;  /* 0x000000000004a947 */ /* 0x000fea0003800000 */
[----:B------:R-:W-:Y:S01]  /*14580*/  BPT.TRAP 0x1 ;  /* 0x000000040000795c */ /* 0x000fe20000300000 */
.L_x_171:
[----:B------:R-:W-:Y:S02]  /*14590*/  UIADD3 UR9, UR13, 0x58, URZ ;  /* 0x000000580d097890 */ /* 0x000fe4000fffe03f */
[----:B------:R-:W-:Y:S02]  /*145a0*/  UIADD3 UR34, UR18, 0x40, URZ ;  /* 0x0000004012227890 */ /* 0x000fe4000fffe03f */
[----:B------:R-:W-:-:S09]  /*145b0*/  UPRMT UR29, UR37, 0x654, UR9 ;  /* 0x00000654251d7896 */ /* 0x000fd20008000009 */
[----:B------:R-:W-:Y:S01]  /*145c0*/  SYNCS.ARRIVE.TRANS64.RED.A1T0 RZ, [UR29], RZ ;  /* 0x000000ffffff79a7 */ /* 0x000fe2000810041d */
[----:B------:R-:W-:Y:S05]  /*145d0*/  @!P2 BRA `(.L_x_172) ;  /* 0x000000000004a947 */ /* 0x000fea0003800000 */
[----:B------:R-:W-:Y:S01]  /*145e0*/  BPT.TRAP 0x1 ;  /* 0x000000040000795c */ /* 0x000fe20000300000 */
.L_x_172:
[----:B-1----:R-:W-:-:S04]  /*145f0*/  SHF.L.U32 R4, RZ, 0x1f, RZ ;  /* 0x0000001fff047819 */ /* 0x002fc800000006ff */
[----:B------:R-:W1:Y:S02]  /*14600*/  SYNCS.PHASECHK.TRANS64.TRYWAIT P1, [UR13+0x60], R4 ;  /* 0x00006004ff0075a7 */ /* 0x000e64000802014d */
[----:B-1----:R-:W-:Y:S05]  /*14610*/  @!P1 BRA `(.L_x_173) ;  /* 0x0000002000889947 */ /* 0x002fea0003800000 */
.L_x_239:
[----:B------:R-:W-:Y:S04]  /*14620*/  BSSY B0, `(.L_x_174) ;  /* 0x000000e000007945 */ /* 0x000fe80003800000 */
[----:B------:R-:W-:Y:S05]  /*14630*/  @!P0 BRA `(.L_x_175) ;  /* 0x0000000000308947 */ /* 0x000fea0003800000 */
[----:B------:R-:W-:Y:S01]  /*14640*/  R2UR UR36, R6 ;  /* 0x00000000062472ca */ /* 0x000fe200000e0000 */
[----:B------:R-:W-:Y:S02]  /*14650*/  UIADD3 UR10, UP0, UR22, 0x3f0, URZ ;  /* 0x000003f0160a7890 */ /* 0x000fe4000ff1e03f */
[----:B------:R-:W-:Y:S02]  /*14660*/  UIADD3 UR32, UR13, 0x200, URZ ;  /* 0x000002000d207890 */ /* 0x000fe4000fffe03f */
[----:B------:R-:W-:Y:S01]  /*14670*/  UIADD3.X UR11, URZ, UR23, URZ, UP0, !UPT ;  /* 0x000000173f0b7290 */ /* 0x000fe200087fe43f */
[----:B------:R-:W-:Y:S01]  /*14680*/  UMOV UR26, 0x0 ;  /* 0x00000000001a7882 */ /* 0x000fe20000000000 */
[----:B------:R-:W-:Y:S01]  /*14690*/  UMOV UR27, 0x10000000 ;  /* 0x10000000001b7882 */ /* 0x000fe20000000000 */
[----:B------:R-:W-:-:S06]  /*146a0*/  UMOV UR35, UR19 ;  /* 0x0000001300237c82 */ /* 0x000fcc0008000000 */
[----:B------:R1:W-:Y:S02]  /*146b0*/  UTMALDG.3D [UR32], [UR10], desc[UR26] ;  /* 0x00001a200a0075b4 */ /* 0x0003e40008011000 */
[----:B-1----:R-:W-:Y:S05]  /*146c0*/  @!P2 BRA `(.L_x_176) ;  /* 0x000000000004a947 */ /* 0x002fea0003800000 */
[----:B------:R-:W-:Y:S01]  /*146d0*/  BPT.TRAP 0x1 ;  /* 0x000000040000795c */ /* 0x000fe20000300000 */
.L_x_176:
[----:B--234-:R-:W1:Y:S02]  /*146e0*/  LDC R5, c[0x0][0x800] ;  /* 0x00020000ff057b82 */ /* 0x01ce640000000800 */
[----:B-1----:R1:W-:Y:S02]  /*146f0*/  SYNCS.ARRIVE.TRANS64.RED.A0TR RZ, [UR13+0x40], R5 ;  /* 0x00004005ffff79a7 */ /* 0x0023e4000830040d */
.L_x_175:
[----:B------:R-:W-:Y:S05]  /*14700*/  BSYNC B0 ;  /* 0x0000000000007941 */ /* 0x000fea0003800000 */
.L_x_174:
[----:B------:R-:W-:Y:S05]  /*14710*/  @!P2 BRA `(.L_x_177) ;  /* 0x000000000004a947 */ /* 0x000fea0003800000 */
[----:B------:R-:W-:Y:S01]  /*14720*/  BPT.TRAP 0x1 ;  /* 0x000000040000795c */ /* 0x000fe20000300000 */
.L_x_177:
[----:B------:R-:W-:Y:S01]  /*14730*/  SYNCS.ARRIVE.TRANS64.RED.A1T0 RZ, [UR16], RZ ;  /* 0x000000ffffff79a7 */ /* 0x000fe20008100410 */
[----:B------:R-:W-:Y:S05]  /*14740*/  @!P2 BRA `(.L_x_178) ;  /* 0x000000000004a947 */ /* 0x000fea0003800000 */
[----:B------:R-:W-:Y:S01]  /*14750*/  BPT.TRAP 0x1 ;  /* 0x000000040000795c */ /* 0x000fe20000300000 */
.L_x_178:
[----:B------:R-:W5:Y:S02]  /*14760*/  SYNCS.PHASECHK.TRANS64.TRYWAIT P1, [UR13+0x68], R4 ;  /* 0x00006804ff0075a7 */ /* 0x000f64000802014d */
[----:B-----5:R-:W-:Y:S05]  /*14770*/  @!P1 BRA `(.L_x_179) ;  /* 0x0000002000489947 */ /* 0x020fea0003800000 */
.L_x_240:
        /* <DEDUP_REMOVED lines=13> */
.L_x_182:
[----:B--234-:R-:W1:Y:S02]  /*14850*/  LDC R5, c[0x0][0x800] ;  /* 0x00020000ff057b82 */ /* 0x01ce640000000800 */
[----:B-1----:R1:W-:Y:S02]  /*14860*/  SYNCS.ARRIVE.TRANS64.RED.A0TR RZ, [UR13+0x48], R5 ;  /* 0x00004805ffff79a7 */ /* 0x0023e4000830040d */
.L_x_181:
[----:B------:R-:W-:Y:S05]  /*14870*/  BSYNC B0 ;  /* 0x0000000000007941 */ /* 0x000fea0003800000 */
.L_x_180:
[----:B------:R-:W-:Y:S05]  /*14880*/  @!P2 BRA `(.L_x_183) ;  /* 0x000000000004a947 */ /* 0x000fea0003800000 */
[----:B------:R-:W-:Y:S01]  /*14890*/  BPT.TRAP 0x1 ;  /* 0x000000040000795c */ /* 0x000fe20000300000 */
.L_x_183:
[----:B------:R-:W-:Y:S01]  /*148a0*/  SYNCS.ARRIVE.TRANS64.RED.A1T0 RZ, [UR20], RZ ;  /* 0x000000ffffff79a7 */ /* 0x000fe20008100414 */
[----:B------:R-:W-:Y:S01]  /*148b0*/  UIADD3 UR18, UR18, 0x60, URZ ;  /* 0x0000006012127890 */ /* 0x000fe2000fffe03f */
[----:B------:R-:W-:Y:S11]  /*148c0*/  @!P2 BRA `(.L_x_184) ;  /* 0x000000000004a947 */ /* 0x000ff60003800000 */
[----:B------:R-:W-:Y:S01]  /*148d0*/  BPT.TRAP 0x1 ;  /* 0x000000040000795c */ /* 0x000fe20000300000 */
.L_x_184:
[----:B------:R-:W5:Y:S02]  /*148e0*/  SYNCS.PHASECHK.TRANS64.TRYWAIT P1, [UR13+0x70], R4 ;  /* 0x00007004ff0075a7 */ /* 0x000f64000802014d */
[----:B-----5:R-:W-:Y:S05]  /*148f0*/  @!P1 BRA `(.L_x_185) ;  /* 0x0000002000009947 */ /* 0x020fea0003800000 */
.L_x_241:
[----:B------:R-:W-:Y:S04]  /*14900*/  BSSY B0, `(.L_x_186) ;  /* 0x000000d000007945 */ /* 0x000fe80003800000 */
[----:B------:R-:W-:Y:S05]  /*14910*/  @!P0 BRA `(.L_x_187) ;  /* 0x00000000002c8947 */ /* 0x000fea0003800000 */
[----:B------:R-:W-:Y:S01]  /*14920*/  R2UR UR20, R6 ;  /* 0x00000000061472ca */ /* 0x000fe200000e0000 */
[----:B------:R-:W-:Y:S02]  /*14930*/  UIADD3 UR10, UP0, UR22, 0x3f0, URZ ;  /* 0x000003f0160a7890 */ /* 0x000fe4000ff1e03f */
[----:B------:R-:W-:Y:S02]  /*14940*/  UIADD3 UR16, UR13, 0x4200, URZ ;  /* 0x000042000d107890 */ /* 0x000fe4000fffe03f */
[----:B------:R-:W-:Y:S01]  /*14950*/  UIADD3.X UR11, URZ, UR23, URZ, UP0, !UPT ;  /* 0x000000173f0b7290 */ /* 0x000fe200087fe43f */
[----:B------:R-:W-:Y:S01]  /*14960*/  UMOV UR24, 0x0 ;  /* 0x0000000000187882 */ /* 0x000fe20000000000 */
[----:B------:R-:W-:-:S07]  /*14970*/  UMOV UR25, 0x10000000 ;  /* 0x1000000000197882 */ /* 0x000fce0000000000 */
[----:B------:R1:W-:Y:S02]  /*14980*/  UTMALDG.3D [UR16], [UR10], desc[UR24] ;  /* 0x000018100a0075b4 */ /* 0x0003e40008011000 */
[----:B-1----:R-:W-:Y:S05]  /*14990*/  @!P2 BRA `(.L_x_188) ;  /* 0x000000000004a947 */ /* 0x002fea0003800000 */
[----:B------:R-:W-:Y:S01]  /*149a0*/  BPT.TRAP 0x1 ;  /* 0x000000040000795c */ /* 0x000fe20000300000 */
.L_x_188:
[----:B--234-:R-:W1:Y:S02]  /*149b0*/  LDC R5, c[0x0][0x800] ;  /* 0x00020000ff057b82 */ /* 0x01ce640000000800 */
[----:B-1----:R1:W-:Y:S02]  /*149c0*/  SYNCS.ARRIVE.TRANS64.RED.A0TR RZ, [UR13+0x50], R5 ;  /* 0x00005005ffff79a7 */ /* 0x0023e4000830040d */
.L_x_187:
[----:B------:R-:W-:Y:S05]  /*149d0*/  BSYNC B0 ;  /* 0x0000000000007941 */ /* 0x000fea0003800000 */
.L_x_186:
[----:B------:R-:W-:Y:S05]  /*149e0*/  @!P2 BRA `(.L_x_189) ;  /* 0x000000000004a947 */ /* 0x000fea0003800000 */
[----:B------:R-:W-:Y:S01]  /*149f0*/  BPT.TRAP 0x1 ;  /* 0x000000040000795c */ /* 0x000fe20000300000 */
.L_x_189:
[----:B------:R-:W-:Y:S01]  /*14a00*/  SYNCS.ARRIVE.TRANS64.RED.A1T0 RZ, [UR21], RZ ;  /* 0x000000ffffff79a7 */ /* 0x000fe20008100415 */
[----:B------:R-:W-:Y:S05]  /*14a10*/  @!P2 BRA `(.L_x_190) ;  /* 0x000000000004a947 */ /* 0x000fea0003800000 */
[----:B------:R-:W-:Y:S01]  /*14a20*/  BPT.TRAP 0x1 ;  /* 0x000000040000795c */ /* 0x000fe20000300000 */
.L_x_190:
[----:B------:R-:W5:Y:S02]  /*14a30*/  SYNCS.PHASECHK.TRANS64.TRYWAIT P1, [UR13+0x78], R4 ;  /* 0x00007804ff0075a7 */ /* 0x000f64000802014d */
[----:B-----5:R-:W-:Y:S05]  /*14a40*/  @!P1 BRA `(.L_x_191) ;  /* 0x0000001c00c49947 */ /* 0x020fea0003800000 */
.L_x_242:
        /* <DEDUP_REMOVED lines=13> */
.L_x_194:
[----:B------:R-:W1:Y:S02]  /*14b20*/  LDC R4, c[0x0][0x800] ;  /* 0x00020000ff047b82 */ /* 0x000e640000000800 */
[----:B-1----:R1:W-:Y:S02]  /*14b30*/  SYNCS.ARRIVE.TRANS64.RED.A0TR RZ, [UR13+0x58], R4 ;  /* 0x00005804ffff79a7 */ /* 0x0023e4000830040d */
.L_x_193:
[----:B------:R-:W-:Y:S05]  /*14b40*/  BSYNC B0 ;  /* 0x0000000000007941 */ /* 0x000fea0003800000 */
.L_x_192:
[----:B------:R-:W-:Y:S05]  /*14b50*/  @!P2 BRA `(.L_x_195) ;  /* 0x000000000004a947 */ /* 0x000fea0003800000 */
[----:B------:R-:W-:Y:S01]  /*14b60*/  BPT.TRAP 0x1 ;  /* 0x000000040000795c */ /* 0x000fe20000300000 */
.L_x_195:
[----:B------:R-:W-:Y:S01]  /*14b70*/  IADD3 R16, P0, R16, UR40, RZ ;  /* 0x0000002810107c10 */ /* 0x000fe2000ff1e0ff */
[----:B------:R-:W-:Y:S01]  /*14b80*/  SYNCS.ARRIVE.TRANS64.RED.A1T0 RZ, [UR29], RZ ;  /* 0x000000ffffff79a7 */ /* 0x000fe2000810041d */
[----:B-1----:R-:W-:Y:S02]  /*14b90*/  PRMT R4, RZ, 0x7610, R4 ;  /* 0x00007610ff047816 */ /* 0x002fe40000000004 */
[----:B------:R-:W-:Y:S02]  /*14ba0*/  IADD3.X R17, R17, UR38, RZ, P0, !PT ;  /* 0x0000002611117c10 */ /* 0x000fe400087fe4ff */
[----:B------:R-:W-:Y:S02]  /*14bb0*/  ISETP.GE.U32.AND P0, PT, R16, UR6, PT ;  /* 0x0000000610007c0c */ /* 0x000fe4000bf06070 */
[----:B------:R-:W-:Y:S02]  /*14bc0*/  MOV R13, 0xffffffff ;  /* 0xffffffff000d7802 */ /* 0x000fe40000000f00 */
[----:B------:R-:W-:-:S02]  /*14bd0*/  ISETP.GE.U32.AND.EX P0, PT, R17, UR7, PT, P0 ;  /* 0x0000000711007c0c */ /* 0x000fc4000bf06100 */
[----:B------:R-:W-:Y:S02]  /*14be0*/  MOV R7, 0xffffffff ;  /* 0xffffffff00077802 */ /* 0x000fe40000000f00 */
[----:B------:R-:W-:-:S09]  /*14bf0*/  MOV R6, 0xffffffff ;  /* 0xffffffff00067802 */ /* 0x000fd20000000f00 */
[----:B------:R-:W-:Y:S05]  /*14c00*/  @P0 BRA `(.L_x_196) ;  /* 0x0000000400580947 */ /* 0x000fea0003800000 */
[----:B------:R-:W1:Y:S01]  /*14c10*/  S2R R15, SR_CTAID.X ;  /* 0x00000000000f7919 */ /* 0x000e620000002500 */
[----:B------:R-:W5:Y:S01]  /*14c20*/  LDC.64 R12, c[0x0][0x8d0] ;  /* 0x00023400ff0c7b82 */ /* 0x000f620000000a00 */
[----:B------:R-:W-:Y:S01]  /*14c30*/  ULDC UR8, c[0x0][0x150] ;  /* 0x0000540000087ab9 */ /* 0x000fe20000000800 */
[----:B------:R-:W-:Y:S01]  /*14c40*/  MOV R7, R16 ;  /* 0x0000001000077202 */ /* 0x000fe20000000f00 */
[----:B------:R-:W2:Y:S01]  /*14c50*/  S2R R18, SR_CTAID.Y ;  /* 0x0000000000127919 */ /* 0x000ea20000002600 */
[----:B------:R-:W-:-:S04]  /*14c60*/  MOV R21, R17 ;  /* 0x0000001100157202 */ /* 0x000fc80000000f00 */
[----:B------:R-:W2:Y:S08]  /*14c70*/  LDC R22, c[0x0][0x144] ;  /* 0x00005100ff167b82 */ /* 0x000eb00000000800 */
[----:B------:R-:W3:Y:S01]  /*14c80*/  LDC R20, c[0x0][0x8d8] ;  /* 0x00023600ff147b82 */ /* 0x000ee20000000800 */
[----:B-----5:R-:W-:-:S04]  /*14c90*/  ISETP.NE.U32.AND P0, PT, R12, RZ, PT ;  /* 0x000000ff0c00720c */ /* 0x020fc80003f05070 */
[----:B------:R-:W-:Y:S02]  /*14ca0*/  ISETP.NE.AND.EX P0, PT, R13, RZ, PT, P0 ;  /* 0x000000ff0d00720c */ /* 0x000fe40003f05300 */
[----:B-1----:R-:W-:Y:S02]  /*14cb0*/  I2FP.F32.U32 R4, R15 ;  /* 0x0000000f00047245 */ /* 0x002fe40000201000 */
[----:B--2---:R-:W-:-:S03]  /*14cc0*/  I2FP.F32.U32 R23, R18 ;  /* 0x0000001200177245 */ /* 0x004fc60000201000 */
[----:B------:R-:W-:-:S04]  /*14cd0*/  FMUL R4, R4, UR8 ;  /* 0x0000000804047c20 */ /* 0x000fc80008400000 */
[----:B------:R1:W2:Y:S02]  /*14ce0*/  F2I.U32.TRUNC.NTZ R14, R4 ;  /* 0x00000004000e7305 */ /* 0x0002a4000020f000 */
[----:B---3--:R-:W-:Y:S05]  /*14cf0*/  @!P0 BRA `(.L_x_197) ;  /* 0x0000000000308947 */ /* 0x008fea0003800000 */
[----:B----4-:R-:W3:Y:S02]  /*14d00*/  LDC R5, c[0x0][0x8dc] ;  /* 0x00023700ff057b82 */ /* 0x010ee40000000800 */
[----:B---3--:R-:W-:-:S05]  /*14d10*/  IADD3 R5, P0, R16, R5, RZ ;  /* 0x0000000510057210 */ /* 0x008fca0007f1e0ff */
[----:B------:R-:W-:-:S04]  /*14d20*/  IMAD.X R21, RZ, RZ, R17, P0 ;  /* 0x000000ffff157224 */ /* 0x000fc800000e0611 */
[----:B------:R-:W-:-:S04]  /*14d30*/  IMAD.WIDE.U32 R6, R21, R12, RZ ;  /* 0x0000000c15067225 */ /* 0x000fc800078e00ff */
[----:B------:R-:W-:-:S04]  /*14d40*/  IMAD.WIDE.U32 R6, P0, R5, R13, R6 ;  /* 0x0000000d05067225 */ /* 0x000fc80007800006 */
[----:B-1----:R-:W-:Y:S01]  /*14d50*/  IMAD.WIDE.U32 R4, R5, R12, RZ ;  /* 0x0000000c05047225 */ /* 0x002fe200078e00ff */
[----:B------:R-:W-:-:S04]  /*14d60*/  MOV R4, R7 ;  /* 0x0000000700047202 */ /* 0x000fc80000000f00 */
[----:B------:R-:W-:Y:S02]  /*14d70*/  IADD3 RZ, P1, R5, R6, RZ ;  /* 0x0000000605ff7210 */ /* 0x000fe40007f3e0ff */
[----:B------:R-:W-:-:S03]  /*14d80*/  IADD3.X R5, RZ, RZ, RZ, P0, !PT ;  /* 0x000000ffff057210 */ /* 0x000fc600007fe4ff */
[----:B------:R-:W-:-:S03]  /*14d90*/  IMAD.WIDE.U32.X R4, R21, R13, R4, P1 ;  /* 0x0000000d15047225 */ /* 0x000fc600008e0404 */
[----:B------:R-:W-:Y:S02]  /*14da0*/  MOV R7, R4 ;  /* 0x0000000400077202 */ /* 0x000fe40000000f00 */
[----:B------:R-:W-:-:S07]  /*14db0*/  MOV R21, R5 ;  /* 0x0000000500157202 */ /* 0x000fce0000000f00 */
.L_x_197:
[----:B------:R-:W-:Y:S01]  /*14dc0*/  ULDC UR8, c[0x0][0x154] ;  /* 0x0000550000087ab9 */ /* 0x000fe20000000800 */
[----:B------:R-:W3:Y:S01]  /*14dd0*/  LDC R13, c[0x0][0x148] ;  /* 0x00005200ff0d7b82 */ /* 0x000ee20000000800 */
[----:B------:R-:W-:Y:S01]  /*14de0*/  FMUL R23, R23, UR8 ;  /* 0x0000000817177c20 */ /* 0x000fe20008400000 */
[----:B------:R-:W-:Y:S02]  /*14df0*/  ISETP.NE.AND P2, PT, R2, 0x1, PT ;  /* 0x000000010200780c */ /* 0x000fe40003f45270 */
[----:B--2---:R-:W-:Y:S02]  /*14e00*/  IADD3 R6, -R14, RZ, RZ ;  /* 0x000000ff0e067210 */ /* 0x004fe40007ffe1ff */
[-CC-:B------:R-:W-:Y:S01]  /*14e10*/  SHF.R.U64 R14, R7, R20.reuse, R21.reuse ;  /* 0x00000014070e7219 */ /* 0x180fe20000001215 */
[----:B------:R-:W2:Y:S01]  /*14e20*/  F2I.U32.TRUNC.NTZ R23, R23 ;  /* 0x0000001700177305 */ /* 0x000ea2000020f000 */
[----:B-1--4-:R-:W1:Y:S01]  /*14e30*/  LDC.64 R4, c[0x0][0x8c8] ;  /* 0x00023200ff047b82 */ /* 0x012e620000000a00 */
[----:B------:R-:W-:Y:S01]  /*14e40*/  SHF.R.U32.HI R20, RZ, R20, R21 ;  /* 0x00000014ff147219 */ /* 0x000fe20000011615 */
[----:B------:R-:W-:Y:S01]  /*14e50*/  IMAD R15, R22, R6, R15 ;  /* 0x00000006160f7224 */ /* 0x000fe200078e020f */
[----:B------:R-:W-:-:S04]  /*14e60*/  IADD3 R21, P0, RZ, -R14, RZ ;  /* 0x8000000eff157210 */ /* 0x000fc80007f1e0ff */
[----:B------:R-:W-:Y:S01]  /*14e70*/  IADD3.X R7, RZ, ~R20, RZ, P0, !PT ;  /* 0x80000014ff077210 */ /* 0x000fe200007fe4ff */
[----:B------:R-:W4:Y:S01]  /*14e80*/  LDC R24, c[0x0][0x8c0] ;  /* 0x00023000ff187b82 */ /* 0x000f220000000800 */
[----:B--2---:R-:W-:-:S07]  /*14e90*/  IADD3 R12, -R23, RZ, RZ ;  /* 0x000000ff170c7210 */ /* 0x004fce0007ffe1ff */
[----:B------:R-:W2:Y:S01]  /*14ea0*/  LDC R27, c[0x0][0x900] ;  /* 0x00024000ff1b7b82 */ /* 0x000ea20000000800 */
[----:B---3--:R-:W-:-:S07]  /*14eb0*/  @P2 IMAD R15, R13, R12, R18 ;  /* 0x0000000c0d0f2224 */ /* 0x008fce00078e0212 */
[----:B------:R-:W3:Y:S01]  /*14ec0*/  LDC.64 R12, c[0x0][0x8e8] ;  /* 0x00023a00ff0c7b82 */ /* 0x000ee20000000a00 */
[----:B-1----:R-:W-:-:S04]  /*14ed0*/  IMAD R6, R7, R4, RZ ;  /* 0x0000000407067224 */ /* 0x002fc800078e02ff */
[C---:B------:R-:W-:Y:S02]  /*14ee0*/  IMAD R7, R21.reuse, R5, R6 ;  /* 0x0000000515077224 */ /* 0x040fe400078e0206 */
[----:B------:R-:W-:Y:S01]  /*14ef0*/  IMAD.WIDE.U32 R4, R21, R4, R16 ;  /* 0x0000000415047225 */ /* 0x000fe200078e0010 */
[----:B------:R-:W1:Y:S04]  /*14f00*/  LDC R6, c[0x0][0x8b0] ;  /* 0x00022c00ff067b82 */ /* 0x000e680000000800 */
[----:B------:R-:W-:-:S04]  /*14f10*/  IADD3 R5, R5, R7, RZ ;  /* 0x0000000705057210 */ /* 0x000fc80007ffe0ff */
[----:B------:R-:W2:Y:S01]  /*14f20*/  LDC R25, c[0x0][0x8f0] ;  /* 0x00023c00ff197b82 */ /* 0x000ea20000000800 */
[-CC-:B----4-:R-:W-:Y:S02]  /*14f30*/  SHF.R.U64 R22, R4, R24.reuse, R5.reuse ;  /* 0x0000001804167219 */ /* 0x190fe40000001205 */
[----:B------:R-:W-:-:S05]  /*14f40*/  SHF.R.U32.HI R5, RZ, R24, R5 ;  /* 0x00000018ff057219 */ /* 0x000fca0000011605 */
[----:B------:R-:W4:Y:S01]  /*14f50*/  LDC R21, c[0x0][0x8e0] ;  /* 0x00023800ff157b82 */ /* 0x000f220000000800 */
[----:B---3--:R-:W-:-:S04]  /*14f60*/  ISETP.NE.U32.AND P0, PT, R12, RZ, PT ;  /* 0x000000ff0c00720c */ /* 0x008fc80003f05070 */
[----:B------:R-:W-:-:S03]  /*14f70*/  ISETP.NE.AND.EX P0, PT, R13, RZ, PT, P0 ;  /* 0x000000ff0d00720c */ /* 0x000fc60003f05300 */
[----:B------:R-:W3:Y:S01]  /*14f80*/  LDC R20, c[0x0][0x8b8] ;  /* 0x00022e00ff147b82 */ /* 0x000ee20000000800 */
[-CC-:B-1----:R-:W-:Y:S02]  /*14f90*/  SHF.R.U64 R23, R22, R6.reuse, R5.reuse ;  /* 0x0000000616177219 */ /* 0x182fe40000001205 */
[----:B------:R-:W-:-:S04]  /*14fa0*/  SHF.R.U32.HI R4, RZ, R6, R5 ;  /* 0x00000006ff047219 */ /* 0x000fc80000011605 */
[-CC-:B--2---:R-:W-:Y:S01]  /*14fb0*/  SHF.R.U64 R24, R23, R27.reuse, R4.reuse ;  /* 0x0000001b17187219 */ /* 0x184fe20000001204 */
[----:B------:R-:W1:Y:S01]  /*14fc0*/  LDC R18, c[0x0][0x8a8] ;  /* 0x00022a00ff127b82 */ /* 0x000e620000000800 */
[----:B------:R-:W-:-:S03]  /*14fd0*/  SHF.R.U32.HI R27, RZ, R27, R4 ;  /* 0x0000001bff1b7219 */ /* 0x000fc60000011604 */
[----:B------:R-:W-:Y:S01]  /*14fe0*/  IMAD.MOV.U32 R4, RZ, RZ, R24 ;  /* 0x000000ffff047224 */ /* 0x000fe200078e0018 */
[----:B------:R-:W-:Y:S01]  /*14ff0*/  MOV R5, R27 ;  /* 0x0000001b00057202 */ /* 0x000fe20000000f00 */
[----:B------:R-:W-:Y:S06]  /*15000*/  @!P0 BRA `(.L_x_198) ;  /* 0x0000000000288947 */ /* 0x000fec0003800000 */
[----:B------:R-:W2:Y:S02]  /*15010*/  LDC R5, c[0x0][0x8f4] ;  /* 0x00023d00ff057b82 */ /* 0x000ea40000000800 */
[----:B--2---:R-:W-:-:S04]  /*15020*/  IADD3 R5, P0, R24, R5, RZ ;  /* 0x0000000518057210 */ /* 0x004fc80007f1e0ff */
[----:B------:R-:W-:-:S05]  /*15030*/  IADD3.X R27, RZ, R27, RZ, P0, !PT ;  /* 0x0000001bff1b7210 */ /* 0x000fca00007fe4ff */
[----:B------:R-:W-:-:S04]  /*15040*/  IMAD.WIDE.U32 R6, R27, R12, RZ ;  /* 0x0000000c1b067225 */ /* 0x000fc800078e00ff */
[----:B------:R-:W-:-:S04]  /*15050*/  IMAD.WIDE.U32 R6, P0, R5, R13, R6 ;  /* 0x0000000d05067225 */ /* 0x000fc80007800006 */
[----:B------:R-:W-:Y:S01]  /*15060*/  IMAD.WIDE.U32 R4, R5, R12, RZ ;  /* 0x0000000c05047225 */ /* 0x000fe200078e00ff */
[----:B------:R-:W-:-:S04]  /*15070*/  MOV R4, R7 ;  /* 0x0000000700047202 */ /* 0x000fc80000000f00 */
[----:B------:R-:W-:Y:S02]  /*15080*/  IADD3 RZ, P1, R5, R6, RZ ;  /* 0x0000000605ff7210 */ /* 0x000fe40007f3e0ff */
[----:B------:R-:W-:-:S03]  /*15090*/  IADD3.X R5, RZ, RZ, RZ, P0, !PT ;  /* 0x000000ffff057210 */ /* 0x000fc600007fe4ff */
[----:B------:R-:W-:-:S08]  /*150a0*/  IMAD.WIDE.U32.X R4, R27, R13, R4, P1 ;  /* 0x0000000d1b047225 */ /* 0x000fd000008e0404 */
.L_x_198:
[----:B------:R-:W-:Y:S02]  /*150b0*/  SHF.R.U64 R25, R4, R25, R5 ;  /* 0x0000001904197219 */ /* 0x000fe40000001205 */
[----:B------:R-:W-:Y:S02]  /*150c0*/  LOP3.LUT R23, R23, R8, RZ, 0xc0, !PT ;  /* 0x0000000817177212 */ /* 0x000fe400078ec0ff */
[----:B------:R-:W-:Y:S02]  /*150d0*/  IADD3 R4, -R25, RZ, RZ ;  /* 0x000000ff19047210 */ /* 0x000fe40007ffe1ff */
[----:B------:R-:W-:Y:S01]  /*150e0*/  LOP3.LUT R22, R22, R3, RZ, 0xc0, !PT ;  /* 0x0000000316167212 */ /* 0x000fe200078ec0ff */
[----:B------:R-:W-:Y:S01]  /*150f0*/  IMAD R23, R0, R25, R23 ;  /* 0x0000001900177224 */ /* 0x000fe200078e0217 */
[----:B------:R-:W-:Y:S01]  /*15100*/  MOV R6, R14 ;  /* 0x0000000e00067202 */ /* 0x000fe20000000f00 */
[----:B----4-:R-:W-:Y:S01]  /*15110*/  IMAD R21, R4, R21, R24 ;  /* 0x0000001504157224 */ /* 0x010fe200078e0218 */
[----:B------:R-:W-:Y:S01]  /*15120*/  MOV R4, 0x1 ;  /* 0x0000000100047802 */ /* 0x000fe20000000f00 */
[----:B---3--:R-:W-:-:S02]  /*15130*/  IMAD R15, R23, R20, R15 ;  /* 0x00000014170f7224 */ /* 0x008fc400078e020f */
[----:B-1----:R-:W-:-:S05]  /*15140*/  IMAD R18, R21, R18, R22 ;  /* 0x0000001215127224 */ /* 0x002fca00078e0216 */
[----:B------:R-:W-:Y:S02]  /*15150*/  SEL R7, R18, R15, !P2 ;  /* 0x0000000f12077207 */ /* 0x000fe40005000000 */
[----:B------:R-:W-:-:S07]  /*15160*/  SEL R13, R15, R18, !P2 ;  /* 0x000000120f0d7207 */ /* 0x000fce0005000000 */
.L_x_196:
[----:B------:R-:W-:-:S13]  /*15170*/  LOP3.LUT P0, RZ, R4, 0xff, RZ, 0xc0, !PT ;  /* 0x000000ff04ff7812 */ /* 0x000fda000780c0ff */
[----:B------:R-:W-:Y:S05]  /*15180*/  @P0 BRA `(.L_x_199) ;  /* 0xffffffe800ec0947 */ /* 0x000fea000383ffff */
.L_x_143:
[----:B------:R-:W-:-:S13]  /*15190*/  ELECT P0, URZ, PT ;  /* 0x00000000003f782f */ /* 0x000fda0003800000 */
[----:B------:R-:W-:Y:S05]  /*151a0*/  @!P0 BRA `(.L_x_10) ;  /* 0x0000001000548947 */ /* 0x000fea0003800000 */
[----:B------:R-:W-:-:S04]  /*151b0*/  LOP3.LUT R19, R19, 0x2, RZ, 0xfc, !PT ;  /* 0x0000000213137812 */ /* 0x000fc800078efcff */
[----:B------:R-:W-:-:S13]  /*151c0*/  ISETP.NE.AND P1, PT, R19, 0x3, PT ;  /* 0x000000031300780c */ /* 0x000fda0003f25270 */
[----:B------:R-:W-:Y:S05]  /*151d0*/  @!P1 BRA `(.L_x_200) ;  /* 0x0000000000049947 */ /* 0x000fea0003800000 */
[----:B------:R-:W-:Y:S01]  /*151e0*/  BPT.TRAP 0x1 ;  /* 0x000000040000795c */ /* 0x000fe20000300000 */
.L_x_200:
[----:B-1----:R-:W-:Y:S01]  /*151f0*/  MOV R0, 0x400 ;  /* 0x0000040000007802 */ /* 0x002fe20000000f00 */
[----:B------:R-:W-:Y:S01]  /*15200*/  IMAD.MOV.U32 R2, RZ, RZ, 0x1 ;  /* 0x00000001ff027424 */ /* 0x000fe200078e00ff */
[----:B------:R-:W-:-:S04]  /*15210*/  MOV R3, UR37 ;  /* 0x0000002500037c02 */ /* 0x000fc80008000f00 */
[----:B------:R-:W-:Y:S02]  /*15220*/  LEA R0, R3, R0, 0x18 ;  /* 0x0000000003007211 */ /* 0x000fe400078ec0ff */
[----:B------:R-:W-:-:S04]  /*15230*/  SHF.L.U32 R3, R2, 0x1f, RZ ;  /* 0x0000001f02037819 */ /* 0x000fc800000006ff */
[----:B------:R-:W1:Y:S02]  /*15240*/  SYNCS.PHASECHK.TRANS64.TRYWAIT P0, [R0+URZ+0x60], R3 ;  /* 0x00006003000075a7 */ /* 0x000e64000800017f */
[----:B-1----:R-:W-:Y:S05]  /*15250*/  @!P0 BRA `(.L_x_201) ;  /* 0x0000001400d88947 */ /* 0x002fea0003800000 */
.L_x_243:
[----:B------:R-:W-:Y:S05]  /*15260*/  @!P1 BRA `(.L_x_202) ;  /* 0x0000000000049947 */ /* 0x000fea0003800000 */
[----:B------:R-:W-:Y:S01]  /*15270*/  BPT.TRAP 0x1 ;  /* 0x000000040000795c */ /* 0x000fe20000300000 */
.L_x_202:
[----:B------:R-:W1:Y:S02]  /*15280*/  SYNCS.PHASECHK.TRANS64.TRYWAIT P0, [R0+URZ+0x68], R3 ;  /* 0x00006803000075a7 */ /* 0x000e64000800017f */
[----:B-1----:R-:W-:Y:S05]  /*15290*/  @!P0 BRA `(.L_x_203) ;  /* 0x0000001400dc8947 */ /* 0x002fea0003800000 */
.L_x_244:
[----:B------:R-:W-:Y:S05]  /*152a0*/  @!P1 BRA `(.L_x_204) ;  /* 0x0000000000049947 */ /* 0x000fea0003800000 */
[----:B------:R-:W-:Y:S01]  /*152b0*/  BPT.TRAP 0x1 ;  /* 0x000000040000795c */ /* 0x000fe20000300000 */
.L_x_204:
[----:B------:R-:W1:Y:S02]  /*152c0*/  SYNCS.PHASECHK.TRANS64.TRYWAIT P0, [R0+URZ+0x70], R3 ;  /* 0x00007003000075a7 */ /* 0x000e64000800017f */
[----:B-1----:R-:W-:Y:S05]  /*152d0*/  @!P0 BRA `(.L_x_205) ;  /* 0x0000001400e08947 */ /* 0x002fea0003800000 */
.L_x_245:
[----:B------:R-:W-:Y:S05]  /*152e0*/  @!P1 BRA `(.L_x_206) ;  /* 0x0000000000049947 */ /* 0x000fea0003800000 */
[----:B------:R-:W-:Y:S01]  /*152f0*/  BPT.TRAP 0x1 ;  /* 0x000000040000795c */ /* 0x000fe20000300000 */
.L_x_206:
[----:B------:R-:W-:-:S04]  /*15300*/  MOV R3, 0x1 ;  /* 0x0000000100037802 */ /* 0x000fc80000000f00 */
[----:B------:R-:W-:-:S07]  /*15310*/  SHF.L.U32 R3, R3, 0x1f, RZ ;  /* 0x0000001f03037819 */ /* 0x000fce00000006ff */
.L_x_207:
[----:B------:R1:W1:Y:S02]  /*15320*/  SYNCS.PHASECHK.TRANS64.TRYWAIT P0, [R0+URZ+0x78], R3 ;  /* 0x00007803000075a7 */ /* 0x000264000800017f */
[----:B-1----:R-:W-:Y:S05]  /*15330*/  @!P0 NANOSLEEP.SYNCS 0x989680 ;  /* 0x009896800000895d */ /* 0x002fea0003900000 */
[----:B------:R-:W1:Y:S02]  /*15340*/  @!P0 SYNCS.PHASECHK.TRANS64 P0, [R0+URZ+0x78], R3 ;  /* 0x00007803000085a7 */ /* 0x000e64000800007f */
[----:B-1----:R-:W-:Y:S05]  /*15350*/  @P0 BRA `(.L_x_10) ;  /* 0x0000000c00e80947 */ /* 0x002fea0003800000 */
[----:B------:R-:W-:Y:S05]  /*15360*/  BRA `(.L_x_207) ;  /* 0xfffffffc00ec7947 */ /* 0x000fea000383ffff */
.L_x_138:
[----:B------:R-:W-:Y:S02]  /*15370*/  LOP3.LUT P0, RZ, R10, 0xff, RZ, 0xc0, !PT ;  /* 0x000000ff0aff7812 */ /* 0x000fe4000780c0ff */
[----:B------:R-:W-:Y:S02]  /*15380*/  MOV R3, 0x1 ;  /* 0x0000000100037802 */ /* 0x000fe40000000f00 */
[----:B------:R-:W-:-:S09]  /*15390*/  MOV R0, RZ ;  /* 0x000000ff00007202 */ /* 0x000fd20000000f00 */
[----:B------:R-:W-:Y:S05]  /*153a0*/  @!P0 BRA `(.L_x_208) ;  /* 0x0000000c00208947 */ /* 0x000fea0003800000 */
[----:B------:R-:W1:Y:S01]  /*153b0*/  LDC R0, c[0x0][0x28c] ;  /* 0x0000a300ff007b82 */ /* 0x000e620000000800 */
[C---:B------:R-:W-:Y:S01]  /*153c0*/  LOP3.LUT P2, RZ, R18.reuse, 0x7f, RZ, 0xc0, !PT ;  /* 0x0000007f12ff7812 */ /* 0x040fe2000784c0ff */
[----:B------:R-:W-:Y:S01]  /*153d0*/  ULDC UR5, c[0x0][0x900] ;  /* 0x0002400000057ab9 */ /* 0x000fe20000000800 */
[----:B------:R-:W-:Y:S01]  /*153e0*/  LOP3.LUT P0, RZ, R18, 0x1f, RZ, 0xc0, !PT ;  /* 0x0000001f12ff7812 */ /* 0x000fe2000780c0ff */
[----:B------:R-:W-:Y:S01]  /*153f0*/  UMOV UR6, 0xffffffff ;  /* 0xffffffff00067882 */ /* 0x000fe20000000000 */
[----:B------:R-:W-:Y:S01]  /*15400*/  BSSY B0, `(.L_x_208) ;  /* 0x00000c2000007945 */ /* 0x000fe20003800000 */
[----:B------:R-:W-:Y:S01]  /*15410*/  USHF.L.U32 UR6, UR6, UR5, URZ ;  /* 0x0000000506067299 */ /* 0x000fe2000800063f */
[----:B------:R-:W-:Y:S01]  /*15420*/  MOV R10, 0x1 ;  /* 0x00000001000a7802 */ /* 0x000fe20000000f00 */
[----:B------:R-:W-:Y:S01]  /*15430*/  ULDC UR4, c[0x0][0x8a8] ;  /* 0x00022a0000047ab9 */ /* 0x000fe20000000800 */
[----:B------:R-:W-:Y:S01]  /*15440*/  LOP3.LUT R18, R22, 0x2, RZ, 0xfc, !PT ;  /* 0x0000000216127812 */ /* 0x000fe200078efcff */
[----:B------:R-:W-:Y:S01]  /*15450*/  UMOV UR7, 0x1 ;  /* 0x0000000100077882 */ /* 0x000fe20000000000 */
[----:B------:R-:W-:Y:S01]  /*15460*/  PLOP3.LUT P0, PT, P0, P2, PT, 0x8a, 0x0 ;  /* 0x000000000000781c */ /* 0x000fe20000705172 */
[----:B------:R-:W-:-:S02]  /*15470*/  UIADD3 UR15, UR4, -0x1, URZ ;  /* 0xffffffff040f7890 */ /* 0x000fc4000fffe03f */
[----:B------:R-:W-:Y:S02]  /*15480*/  USHF.L.U32 UR17, UR7, UR5, URZ ;  /* 0x0000000507117299 */ /* 0x000fe4000800063f */
[----:B------:R-:W-:Y:S01]  /*15490*/  ULOP3.LUT UR16, URZ, UR6, URZ, 0x33, !UPT ;  /* 0x000000063f107292 */ /* 0x000fe2000f8e333f */
[----:B------:R-:W-:Y:S01]  /*154a0*/  ULDC.64 UR20, c[0x0][0x198] ;  /* 0x0000660000147ab9 */ /* 0x000fe20000000a00 */
[----:B-1----:R-:W-:-:S04]  /*154b0*/  IADD3 R0, R0, 0x3f, RZ ;  /* 0x0000003f00007810 */ /* 0x002fc80007ffe0ff */
[----:B------:R-:W-:-:S04]  /*154c0*/  SHF.R.S32.HI R3, RZ, 0x1f, R0 ;  /* 0x0000001fff037819 */ /* 0x000fc80000011400 */
[----:B------:R-:W-:Y:S02]  /*154d0*/  LEA.HI R3, R3, R0, RZ, 0x6 ;  /* 0x0000000003037211 */ /* 0x000fe400078f30ff */
[----:B------:R-:W-:Y:S02]  /*154e0*/  MOV R0, RZ ;  /* 0x000000ff00007202 */ /* 0x000fe40000000f00 */
[----:B------:R-:W-:Y:S02]  /*154f0*/  SHF.R.S32.HI R11, RZ, 0x6, R3 ;  /* 0x00000006ff0b7819 */ /* 0x000fe40000011403 */
[----:B------:R-:W-:Y:S02]  /*15500*/  MOV R3, 0x1 ;  /* 0x0000000100037802 */ /* 0x000fe40000000f00 */
[----:B------:R-:W-:-:S07]  /*15510*/  IADD3 R12, R11, 0x1, RZ ;  /* 0x000000010b0c7810 */ /* 0x000fce0007ffe0ff */
.L_x_220:
[----:B------:R-:W-:-:S03]  /*15520*/  UMOV UR4, 0xffffffff ;  /* 0xffffffff00047882 */ /* 0x000fc60000000000 */
[----:B------:R-:W-:Y:S05]  /*15530*/  BRA.DIV UR4, `(.L_x_209) ;  /* 0x00000016045c7947 */ /* 0x000fea000b800000 */
[----:B------:R-:W-:-:S13]  /*15540*/  ELECT P6, URZ, PT ;  /* 0x00000000003f782f */ /* 0x000fda00038c0000 */
.L_x_248:
[----:B------:R-:W1:Y:S01]  /*15550*/  LDC R4, c[0x0][0x28c] ;  /* 0x0000a300ff047b82 */ /* 0x000e620000000800 */
[----:B------:R-:W-:Y:S01]  /*15560*/  BSSY B1, `(.L_x_210) ;  /* 0x0000037000017945 */ /* 0x000fe20003800000 */
[----:B-1----:R-:W-:-:S13]  /*15570*/  ISETP.LT.OR P6, PT, R4, 0x1, !P6 ;  /* 0x000000010400780c */ /* 0x002fda00077c1670 */
[----:B------:R-:W-:Y:S05]  /*15580*/  @P6 BRA `(.L_x_211) ;  /* 0x0000000000d06947 */ /* 0x000fea0003800000 */
[----:B------:R-:W-:Y:S01]  /*15590*/  IMAD.SHL.U32 R14, R7, 0x80, RZ ;  /* 0x00000080070e7824 */ /* 0x000fe200078e00ff */
[----:B------:R-:W-:Y:S02]  /*155a0*/  SHF.L.U32 R13, R13, 0x8, RZ ;  /* 0x000000080d0d7819 */ /* 0x000fe400000006ff */
[----:B------:R-:W-:Y:S02]  /*155b0*/  MOV R19, RZ ;  /* 0x000000ff00137202 */ /* 0x000fe40000000f00 */
[----:B------:R-:W-:Y:S02]  /*155c0*/  MOV R4, R12 ;  /* 0x0000000c00047202 */ /* 0x000fe40000000f00 */
[----:B------:R-:W-:Y:S02]  /*155d0*/  MOV R5, R3 ;  /* 0x0000000300057202 */ /* 0x000fe40000000f00 */
[----:B------:R-:W-:-:S07]  /*155e0*/  MOV R7, R0 ;  /* 0x0000000000077202 */ /* 0x000fce0000000f00 */
.L_x_215:
[----:B------:R-:W1:Y:S01]  /*155f0*/  S2R R9, SR_CgaCtaId ;  /* 0x0000000000097919 */ /* 0x000e620000008800 */
[----:B------:R-:W-:-:S04]  /*15600*/  MOV R8, 0x400 ;  /* 0x0000040000087802 */ /* 0x000fc80000000f00 */
[----:B-1----:R-:W-:Y:S02]  /*15610*/  LEA R20, R9, R8, 0x18 ;  /* 0x0000000809147211 */ /* 0x002fe400078ec0ff */
[----:B------:R-:W-:Y:S01]  /*15620*/  SHF.L.U32 R8, R5, 0x1f, RZ ;  /* 0x0000001f05087819 */ /* 0x000fe200000006ff */
[----:B------:R-:W1:Y:S01]  /*15630*/  @!P2 LDC R9, c[0x0][0x500] ;  /* 0x00014000ff09ab82 */ /* 0x000e620000000800 */
[----:B------:R-:W-:-:S04]  /*15640*/  LEA R15, R7, R20, 0x3 ;  /* 0x00000014070f7211 */ /* 0x000fc800078e18ff */
[----:B------:R-:W2:Y:S02]  /*15650*/  SYNCS.PHASECHK.TRANS64.TRYWAIT P1, [R15+URZ+0x20], R8 ;  /* 0x000020080f0075a7 */ /* 0x000ea4000802017f */
[----:B--2---:R-:W-:Y:S05]  /*15660*/  @!P1 BRA `(.L_x_212) ;  /* 0x0000001400309947 */ /* 0x004fea0003800000 */
.L_x_249:
[----:B--2---:R-:W-:Y:S01]  /*15670*/  PRMT R8, R18, 0x9910, RZ ;  /* 0x0000991012087816 */ /* 0x004fe200000000ff */
[----:B-1----:R1:W-:Y:S03]  /*15680*/  @!P2 SYNCS.ARRIVE.TRANS64 RZ, [R15+URZ], R9 ;  /* 0x000000090fffa9a7 */ /* 0x0023e6000800003f */
[----:B------:R-:W-:-:S13]  /*15690*/  ISETP.NE.AND P1, PT, R8, 0x2, PT ;  /* 0x000000020800780c */ /* 0x000fda0003f25270 */
[----:B-1----:R-:W-:Y:S05]  /*156a0*/  @P1 BRA `(.L_x_213) ;  /* 0x0000000000041947 */ /* 0x002fea0003800000 */
[----:B------:R-:W-:Y:S01]  /*156b0*/  BPT.TRAP 0x1 ;  /* 0x000000040000795c */ /* 0x000fe20000300000 */
.L_x_213:
[----:B------:R-:W-:Y:S05]  /*156c0*/  @P0 BRA `(.L_x_214) ;  /* 0x0000000000040947 */ /* 0x000fea0003800000 */
[----:B------:R-:W-:Y:S01]  /*156d0*/  BPT.TRAP 0x1 ;  /* 0x000000040000795c */ /* 0x000fe20000300000 */
.L_x_214:
[CC--:B------:R-:W-:Y:S01]  /*156e0*/  LEA R8, R7.reuse, R20.reuse, 0xf ;  /* 0x0000001407087211 */ /* 0x0c0fe200078e78ff */
[----:B------:R-:W-:Y:S01]  /*156f0*/  UIADD3 UR4, UP0, UR20, 0xf0, URZ ;  /* 0x000000f014047890 */ /* 0x000fe2000ff1e03f */
[C---:B------:R-:W-:Y:S01]  /*15700*/  LEA R20, R7.reuse, R20, 0xe ;  /* 0x0000001407147211 */ /* 0x040fe200078e70ff */
[----:B------:R-:W-:Y:S01]  /*15710*/  UIADD3 UR22, UP1, UR20, 0x1f0, URZ ;  /* 0x000001f014167890 */ /* 0x000fe2000ff3e03f */
[----:B------:R-:W-:Y:S01]  /*15720*/  R2UR UR5, R8 ;  /* 0x00000000080572ca */ /* 0x000fe200000e0000 */
[----:B------:R-:W-:Y:S01]  /*15730*/  VIADD R7, R7, 0x1 ;  /* 0x0000000107077836 */ /* 0x000fe20000000000 */
[----:B------:R-:W-:Y:S01]  /*15740*/  R2UR UR8, R20 ;  /* 0x00000000140872ca */ /* 0x000fe200000e0000 */
[----:B------:R-:W-:Y:S01]  /*15750*/  UIADD3.X UR23, URZ, UR21, URZ, UP1, !UPT ;  /* 0x000000153f177290 */ /* 0x000fe20008ffe43f */
[----:B------:R-:W-:Y:S01]  /*15760*/  R2UR UR9, R15 ;  /* 0x000000000f0972ca */ /* 0x000fe200000e0000 */
[----:B------:R-:W-:Y:S01]  /*15770*/  UMOV UR6, 0x0 ;  /* 0x0000000000067882 */ /* 0x000fe20000000000 */
[----:B------:R-:W-:Y:S01]  /*15780*/  R2UR UR11, R13 ;  /* 0x000000000d0b72ca */ /* 0x000fe200000e0000 */
[----:B------:R-:W-:Y:S01]  /*15790*/  UMOV UR7, 0x10000000 ;  /* 0x1000000000077882 */ /* 0x000fe20000000000 */
[----:B------:R-:W-:-:S02]  /*157a0*/  R2UR UR10, R19 ;  /* 0x00000000130a72ca */ /* 0x000fc400000e0000 */
[----:B------:R-:W-:Y:S02]  /*157b0*/  R2UR UR12, R6 ;  /* 0x00000000060c72ca */ /* 0x000fe400000e0000 */
[----:B------:R-:W-:Y:S01]  /*157c0*/  IADD3 R4, R4, -0x1, RZ ;  /* 0xffffffff04047810 */ /* 0x000fe20007ffe0ff */
[----:B------:R-:W-:Y:S01]  /*157d0*/  UIADD3 UR13, UR5, 0x8400, URZ ;  /* 0x00008400050d7890 */ /* 0x000fe2000fffe03f */
[----:B------:R-:W-:Y:S01]  /*157e0*/  R2UR UR18, R14 ;  /* 0x000000000e1272ca */ /* 0x000fe200000e0000 */
[----:B------:R-:W-:Y:S01]  /*157f0*/  UIADD3.X UR5, URZ, UR21, URZ, UP0, !UPT ;  /* 0x000000153f057290 */ /* 0x000fe200087fe43f */
[----:B------:R-:W-:Y:S01]  /*15800*/  ISETP.GT.AND P3, PT, R4, 0x1, PT ;  /* 0x000000010400780c */ /* 0x000fe20003f64270 */
[----:B------:R-:W-:Y:S01]  /*15810*/  UIADD3 UR14, UR8, 0x28400, URZ ;  /* 0x00028400080e7890 */ /* 0x000fe2000fffe03f */
[----:B------:R-:W-:Y:S02]  /*15820*/  ISETP.NE.AND P1, PT, R7, 0x4, PT ;  /* 0x000000040700780c */ /* 0x000fe40003f25270 */
[----:B------:R-:W-:Y:S01]  /*15830*/  UMOV UR8, UR13 ;  /* 0x0000000d00087c82 */ /* 0x000fe20008000000 */
[----:B------:R-:W-:-:S02]  /*15840*/  IADD3 R19, R19, 0x40, RZ ;  /* 0x0000004013137810 */ /* 0x000fc40007ffe0ff */
[----:B------:R-:W-:Y:S01]  /*15850*/  SEL R8, RZ, 0x1, P1 ;  /* 0x00000001ff087807 */ /* 0x000fe20000800000 */
[----:B------:R1:W-:Y:S01]  /*15860*/  UTMALDG.3D [UR8], [UR4], desc[UR6] ;  /* 0x00000608040075b4 */ /* 0x0003e20008011000 */
[----:B------:R-:W-:Y:S02]  /*15870*/  SEL R7, R7, RZ, P1 ;  /* 0x000000ff07077207 */ /* 0x000fe40000800000 */
[----:B------:R-:W-:Y:S01]  /*15880*/  LOP3.LUT R5, R5, R8, RZ, 0x3c, !PT ;  /* 0x0000000805057212 */ /* 0x000fe200078e3cff */
[----:B-1----:R-:W-:Y:S01]  /*15890*/  UMOV UR8, UR14 ;  /* 0x0000000e00087c82 */ /* 0x002fe20008000000 */
[----:B------:R-:W-:Y:S02]  /*158a0*/  UMOV UR11, UR18 ;  /* 0x00000012000b7c82 */ /* 0x000fe40008000000 */
[----:B------:R1:W-:Y:S02]  /*158b0*/  UTMALDG.3D [UR8], [UR22], desc[UR6] ;  /* 0x00000608160075b4 */ /* 0x0003e40008011000 */
[----:B-1----:R-:W-:Y:S05]  /*158c0*/  @P3 BRA `(.L_x_215) ;  /* 0xfffffffc00483947 */ /* 0x002fea000383ffff */
.L_x_211:
[----:B------:R-:W-:Y:S05]  /*158d0*/  BSYNC B1 ;  /* 0x0000000000017941 */ /* 0x000fea0003800000 */
.L_x_210:
[----:B------:R-:W-:Y:S01]  /*158e0*/  LOP3.LUT P3, RZ, R10, 0xff, RZ, 0xc0, !PT ;  /* 0x000000ff0aff7812 */ /* 0x000fe2000786c0ff */
[----:B------:R-:W-:Y:S01]  /*158f0*/  ULDC.64 UR4, c[0x0][0x8f8] ;  /* 0x00023e0000047ab9 */ /* 0x000fe20000000a00 */
[----:B------:R-:W-:Y:S01]  /*15900*/  IADD3 R0, R11, R0, RZ ;  /* 0x000000000b007210 */ /* 0x000fe20007ffe0ff */
[----:B------:R-:W-:Y:S01]  /*15910*/  BSSY B1, `(.L_x_216) ;  /* 0x000006e000017945 */ /* 0x000fe20003800000 */
[----:B------:R-:W-:Y:S02]  /*15920*/  IADD3 R16, P4, R16, UR40, RZ ;  /* 0x0000002810107c10 */ /* 0x000fe4000ff9e0ff */
[----:B------:R-:W-:Y:S02]  /*15930*/  SHF.R.U32.HI R4, RZ, 0x2, R0 ;  /* 0x00000002ff047819 */ /* 0x000fe40000011600 */
[----:B------:R-:W-:Y:S02]  /*15940*/  ISETP.GT.U32.AND P1, PT, R0, 0x3, PT ;  /* 0x000000030000780c */ /* 0x000fe40003f24070 */
[----:B------:R-:W-:-:S02]  /*15950*/  LOP3.LUT R4, R4, 0x1, RZ, 0xc0, !PT ;  /* 0x0000000104047812 */ /* 0x000fc400078ec0ff */
[----:B------:R-:W-:Y:S01]  /*15960*/  ISETP.LT.U32.AND P1, PT, R11, 0x4, P1 ;  /* 0x000000040b00780c */ /* 0x000fe20000f21070 */
[----:B------:R-:W1:Y:S01]  /*15970*/  @P3 S2R R6, SR_CgaCtaId ;  /* 0x0000000000063919 */ /* 0x000e620000008800 */
[----:B------:R-:W-:Y:S02]  /*15980*/  @P3 MOV R5, 0x400 ;  /* 0x0000040000053802 */ /* 0x000fe40000000f00 */
[----:B------:R-:W-:Y:S02]  /*15990*/  IADD3.X R17, R17, UR38, RZ, P4, !PT ;  /* 0x0000002611117c10 */ /* 0x000fe4000a7fe4ff */
[----:B------:R-:W-:Y:S02]  /*159a0*/  ISETP.GE.U32.AND P4, PT, R16, UR4, PT ;  /* 0x0000000410007c0c */ /* 0x000fe4000bf86070 */
[----:B------:R-:W-:Y:S02]  /*159b0*/  MOV R13, 0xffffffff ;  /* 0xffffffff000d7802 */ /* 0x000fe40000000f00 */
[----:B------:R-:W-:-:S02]  /*159c0*/  MOV R7, 0xffffffff ;  /* 0xffffffff00077802 */ /* 0x000fc40000000f00 */
[----:B------:R-:W-:Y:S02]  /*159d0*/  LOP3.LUT R0, R0, 0x3, RZ, 0xc0, !PT ;  /* 0x0000000300007812 */ /* 0x000fe400078ec0ff */
[----:B------:R-:W-:Y:S02]  /*159e0*/  PRMT R10, RZ, 0x7610, R10 ;  /* 0x00007610ff0a7816 */ /* 0x000fe4000000000a */
[----:B-1----:R-:W-:Y:S02]  /*159f0*/  @P3 LEA R5, R6, R5, 0x18 ;  /* 0x0000000506053211 */ /* 0x002fe400078ec0ff */
[----:B------:R-:W-:Y:S02]  /*15a00*/  MOV R6, 0xffffffff ;  /* 0xffffffff00067802 */ /* 0x000fe40000000f00 */
[----:B------:R1:W-:Y:S01]  /*15a10*/  @P3 SYNCS.ARRIVE.TRANS64.A1T0 RZ, [R5+URZ+0x88], RZ ;  /* 0x000088ff05ff39a7 */ /* 0x0003e2000810003f */
[----:B------:R-:W-:Y:S02]  /*15a20*/  ISETP.NE.U32.AND P3, PT, R4, 0x1, PT ;  /* 0x000000010400780c */ /* 0x000fe40003f65070 */
[----:B------:R-:W-:-:S02]  /*15a30*/  SEL R4, RZ, 0x1, !P1 ;  /* 0x00000001ff047807 */ /* 0x000fc40004800000 */
[----:B------:R-:W-:Y:S02]  /*15a40*/  ISETP.GE.U32.AND.EX P1, PT, R17, UR5, PT, P4 ;  /* 0x0000000511007c0c */ /* 0x000fe4000bf26140 */
[----:B------:R-:W-:-:S04]  /*15a50*/  ISETP.GT.U32.AND P3, PT, R11, 0x3, !P3 ;  /* 0x000000030b00780c */ /* 0x000fc80005f64070 */
[----:B-1----:R-:W-:-:S04]  /*15a60*/  SEL R5, RZ, 0x1, !P3 ;  /* 0x00000001ff057807 */ /* 0x002fc80005800000 */
[--C-:B------:R-:W-:Y:S02]  /*15a70*/  LOP3.LUT R3, R5, R3, R4.reuse, 0x96, !PT ;  /* 0x0000000305037212 */ /* 0x100fe400078e9604 */
[----:B------:R-:W-:Y:S01]  /*15a80*/  PRMT R4, RZ, 0x7610, R4 ;  /* 0x00007610ff047816 */ /* 0x000fe20000000004 */
[----:B------:R-:W-:Y:S06]  /*15a90*/  @P1 BRA `(.L_x_217) ;  /* 0x0000000400541947 */ /* 0x000fec0003800000 */
[----:B------:R-:W-:Y:S01]  /*15aa0*/  ULDC.64 UR4, c[0x0][0x8d0] ;  /* 0x0002340000047ab9 */ /* 0x000fe20000000a00 */
[----:B------:R-:W1:Y:S01]  /*15ab0*/  S2R R14, SR_CTAID.X ;  /* 0x00000000000e7919 */ /* 0x000e620000002500 */
[----:B------:R-:W-:Y:S01]  /*15ac0*/  ISETP.NE.U32.AND P1, PT, RZ, UR4, PT ;  /* 0x00000004ff007c0c */ /* 0x000fe2000bf25070 */
[----:B------:R-:W-:Y:S01]  /*15ad0*/  ULDC UR7, c[0x0][0x8d8] ;  /* 0x0002360000077ab9 */ /* 0x000fe20000000800 */
[----:B------:R-:W-:Y:S01]  /*15ae0*/  MOV R4, R16 ;  /* 0x0000001000047202 */ /* 0x000fe20000000f00 */
[----:B------:R-:W2:Y:S01]  /*15af0*/  S2R R13, SR_CTAID.Y ;  /* 0x00000000000d7919 */ /* 0x000ea20000002600 */
[----:B------:R-:W-:Y:S02]  /*15b00*/  ISETP.NE.AND.EX P1, PT, RZ, UR5, PT, P1 ;  /* 0x00000005ff007c0c */ /* 0x000fe4000bf25310 */
[----:B------:R-:W-:-:S11]  /*15b10*/  MOV R5, R17 ;  /* 0x0000001100057202 */ /* 0x000fd60000000f00 */
[----:B------:R-:W-:Y:S05]  /*15b20*/  @!P1 BRA `(.L_x_218) ;  /* 0x0000000000289947 */ /* 0x000fea0003800000 */
[----:B------:R-:W-:Y:S02]  /*15b30*/  ULDC UR6, c[0x0][0x8dc] ;  /* 0x0002370000067ab9 */ /* 0x000fe40000000800 */
[----:B------:R-:W-:-:S05]  /*15b40*/  IADD3 R9, P1, R16, UR6, RZ ;  /* 0x0000000610097c10 */ /* 0x000fca000ff3e0ff */
[----:B------:R-:W-:-:S04]  /*15b50*/  IMAD.X R15, RZ, RZ, R17, P1 ;  /* 0x000000ffff0f7224 */ /* 0x000fc800008e0611 */
[----:B------:R-:W-:-:S04]  /*15b60*/  IMAD.WIDE.U32 R6, R15, UR4, RZ ;  /* 0x000000040f067c25 */ /* 0x000fc8000f8e00ff */
[----:B------:R-:W-:-:S04]  /*15b70*/  IMAD.WIDE.U32 R6, P1, R9, UR5, R6 ;  /* 0x0000000509067c25 */ /* 0x000fc8000f820006 */
[----:B------:R-:W-:Y:S01]  /*15b80*/  IMAD.WIDE.U32 R8, R9, UR4, RZ ;  /* 0x0000000409087c25 */ /* 0x000fe2000f8e00ff */
[----:B------:R-:W-:Y:S02]  /*15b90*/  IADD3.X R5, RZ, RZ, RZ, P1, !PT ;  /* 0x000000ffff057210 */ /* 0x000fe40000ffe4ff */
[----:B------:R-:W-:Y:S02]  /*15ba0*/  MOV R4, R7 ;  /* 0x0000000700047202 */ /* 0x000fe40000000f00 */
[----:B------:R-:W-:-:S05]  /*15bb0*/  IADD3 RZ, P1, R9, R6, RZ ;  /* 0x0000000609ff7210 */ /* 0x000fca0007f3e0ff */
[----:B------:R-:W-:-:S08]  /*15bc0*/  IMAD.WIDE.U32.X R4, R15, UR5, R4, P1 ;  /* 0x000000050f047c25 */ /* 0x000fd000088e0404 */
.L_x_218:
[--C-:B------:R-:W-:Y:S01]  /*15bd0*/  SHF.R.U64 R8, R4, UR7, R5.reuse ;  /* 0x0000000704087c19 */ /* 0x100fe20008001205 */
[----:B------:R-:W-:Y:S01]  /*15be0*/  ULDC.64 UR4, c[0x0][0x8c8] ;  /* 0x0002320000047ab9 */ /* 0x000fe20000000a00 */
[----:B------:R-:W-:Y:S01]  /*15bf0*/  SHF.R.U32.HI R4, RZ, UR7, R5 ;  /* 0x00000007ff047c19 */ /* 0x000fe20008011605 */
[----:B------:R-:W3:Y:S01]  /*15c00*/  LDC R25, c[0x0][0x144] ;  /* 0x00005100ff197b82 */ /* 0x000ee20000000800 */
[----:B------:R-:W-:Y:S01]  /*15c10*/  IADD3 R7, P1, RZ, -R8, RZ ;  /* 0x80000008ff077210 */ /* 0x000fe20007f3e0ff */
[----:B------:R-:W-:Y:S01]  /*15c20*/  ULDC.64 UR8, c[0x0][0x8e8] ;  /* 0x00023a0000087ab9 */ /* 0x000fe20000000a00 */
[----:B-1----:R-:W-:Y:S01]  /*15c30*/  I2FP.F32.U32 R9, R14 ;  /* 0x0000000e00097245 */ /* 0x002fe20000201000 */
[----:B------:R-:W-:Y:S01]  /*15c40*/  ULDC UR6, c[0x0][0x8b0] ;  /* 0x00022c0000067ab9 */ /* 0x000fe20000000800 */
[----:B------:R-:W-:Y:S02]  /*15c50*/  IADD3.X R4, RZ, ~R4, RZ, P1, !PT ;  /* 0x80000004ff047210 */ /* 0x000fe40000ffe4ff */
[----:B------:R-:W-:Y:S01]  /*15c60*/  ISETP.NE.U32.AND P1, PT, RZ, UR8, PT ;  /* 0x00000008ff007c0c */ /* 0x000fe2000bf25070 */
[----:B------:R-:W1:Y:S02]  /*15c70*/  LDC R20, c[0x0][0x148] ;  /* 0x00005200ff147b82 */ /* 0x000e640000000800 */
[----:B------:R-:W-:Y:S01]  /*15c80*/  IMAD R6, R4, UR4, RZ ;  /* 0x0000000404067c24 */ /* 0x000fe2000f8e02ff */
[----:B------:R-:W-:Y:S01]  /*15c90*/  ISETP.NE.AND.EX P1, PT, RZ, UR9, PT, P1 ;  /* 0x00000009ff007c0c */ /* 0x000fe2000bf25310 */
[----:B------:R-:W-:Y:S01]  /*15ca0*/  IMAD.WIDE.U32 R4, R7, UR4, R16 ;  /* 0x0000000407047c25 */ /* 0x000fe2000f8e0010 */
[----:B------:R-:W-:-:S03]  /*15cb0*/  ULDC UR4, c[0x0][0x150] ;  /* 0x0000540000047ab9 */ /* 0x000fc60000000800 */
[----:B------:R-:W-:Y:S02]  /*15cc0*/  IMAD R7, R7, UR5, R6 ;  /* 0x0000000507077c24 */ /* 0x000fe4000f8e0206 */
[----:B------:R-:W-:Y:S01]  /*15cd0*/  FMUL R6, R9, UR4 ;  /* 0x0000000409067c20 */ /* 0x000fe20008400000 */
[----:B------:R-:W-:Y:S01]  /*15ce0*/  ULDC UR4, c[0x0][0x8c0] ;  /* 0x0002300000047ab9 */ /* 0x000fe20000000800 */
[----:B------:R-:W-:Y:S01]  /*15cf0*/  ULDC UR5, c[0x0][0x154] ;  /* 0x0000550000057ab9 */ /* 0x000fe20000000800 */
[----:B------:R-:W-:-:S03]  /*15d00*/  IADD3 R5, R5, R7, RZ ;  /* 0x0000000705057210 */ /* 0x000fc60007ffe0ff */
[----:B------:R-:W4:Y:S01]  /*15d10*/  F2I.U32.TRUNC.NTZ R6, R6 ;  /* 0x0000000600067305 */ /* 0x000f22000020f000 */
[----:B------:R-:W-:Y:S02]  /*15d20*/  SHF.R.U64 R9, R4, UR4, R5 ;  /* 0x0000000404097c19 */ /* 0x000fe40008001205 */
[----:B--2---:R-:W-:-:S05]  /*15d30*/  I2FP.F32.U32 R4, R13 ;  /* 0x0000000d00047245 */ /* 0x004fca0000201000 */
[----:B------:R-:W-:Y:S01]  /*15d40*/  FMUL R21, R4, UR5 ;  /* 0x0000000504157c20 */ /* 0x000fe20008400000 */
[----:B------:R-:W-:Y:S01]  /*15d50*/  SHF.R.U32.HI R4, RZ, UR4, R5 ;  /* 0x00000004ff047c19 */ /* 0x000fe20008011605 */
[----:B------:R-:W-:-:S03]  /*15d60*/  ULDC UR4, c[0x0][0x900] ;  /* 0x0002400000047ab9 */ /* 0x000fc60000000800 */
[--C-:B------:R-:W-:Y:S01]  /*15d70*/  SHF.R.U64 R19, R9, UR6, R4.reuse ;  /* 0x0000000609137c19 */ /* 0x100fe20008001204 */
[----:B------:R-:W2:Y:S01]  /*15d80*/  F2I.U32.TRUNC.NTZ R21, R21 ;  /* 0x0000001500157305 */ /* 0x000ea2000020f000 */
[----:B------:R-:W-:Y:S02]  /*15d90*/  SHF.R.U32.HI R4, RZ, UR6, R4 ;  /* 0x00000006ff047c19 */ /* 0x000fe40008011604 */
[----:B----4-:R-:W-:Y:S02]  /*15da0*/  IADD3 R6, -R6, RZ, RZ ;  /* 0x000000ff06067210 */ /* 0x010fe40007ffe1ff */
[--C-:B------:R-:W-:Y:S02]  /*15db0*/  SHF.R.U64 R15, R19, UR4, R4.reuse ;  /* 0x00000004130f7c19 */ /* 0x100fe40008001204 */
[----:B------:R-:W-:Y:S01]  /*15dc0*/  SHF.R.U32.HI R23, RZ, UR4, R4 ;  /* 0x00000004ff177c19 */ /* 0x000fe20008011604 */
[----:B---3--:R-:W-:Y:S01]  /*15dd0*/  IMAD R14, R25, R6, R14 ;  /* 0x00000006190e7224 */ /* 0x008fe200078e020e */
[----:B------:R-:W-:-:S02]  /*15de0*/  MOV R4, R15 ;  /* 0x0000000f00047202 */ /* 0x000fc40000000f00 */
[----:B------:R-:W-:Y:S01]  /*15df0*/  MOV R5, R23 ;  /* 0x0000001700057202 */ /* 0x000fe20000000f00 */
[----:B------:R-:W-:Y:S06]  /*15e00*/  @!P1 BRA `(.L_x_219) ;  /* 0x0000000000289947 */ /* 0x000fec0003800000 */
[----:B------:R-:W-:Y:S02]  /*15e10*/  ULDC UR4, c[0x0][0x8f4] ;  /* 0x00023d0000047ab9 */ /* 0x000fe40000000800 */
[----:B------:R-:W-:-:S04]  /*15e20*/  IADD3 R5, P1, R15, UR4, RZ ;  /* 0x000000040f057c10 */ /* 0x000fc8000ff3e0ff */
[----:B------:R-:W-:-:S05]  /*15e30*/  IADD3.X R23, RZ, R23, RZ, P1, !PT ;  /* 0x00000017ff177210 */ /* 0x000fca0000ffe4ff */
[----:B------:R-:W-:-:S04]  /*15e40*/  IMAD.WIDE.U32 R6, R23, UR8, RZ ;  /* 0x0000000817067c25 */ /* 0x000fc8000f8e00ff */
[----:B------:R-:W-:-:S04]  /*15e50*/  IMAD.WIDE.U32 R6, P1, R5, UR9, R6 ;  /* 0x0000000905067c25 */ /* 0x000fc8000f820006 */
[----:B------:R-:W-:Y:S01]  /*15e60*/  IMAD.WIDE.U32 R4, R5, UR8, RZ ;  /* 0x0000000805047c25 */ /* 0x000fe2000f8e00ff */
[----:B------:R-:W-:-:S04]  /*15e70*/  MOV R4, R7 ;  /* 0x0000000700047202 */ /* 0x000fc80000000f00 */
[----:B------:R-:W-:Y:S01]  /*15e80*/  IADD3 RZ, P3, R5, R6, RZ ;  /* 0x0000000605ff7210 */ /* 0x000fe20007f7e0ff */
[----:B------:R-:W-:-:S04]  /*15e90*/  IMAD.X R5, RZ, RZ, RZ, P1 ;  /* 0x000000ffff057224 */ /* 0x000fc800008e06ff */
[----:B------:R-:W-:-:S08]  /*15ea0*/  IMAD.WIDE.U32.X R4, R23, UR9, R4, P3 ;  /* 0x0000000917047c25 */ /* 0x000fd000098e0404 */
.L_x_219:
[----:B------:R-:W-:Y:S01]  /*15eb0*/  ISETP.NE.AND P1, PT, R2, 0x1, PT ;  /* 0x000000010200780c */ /* 0x000fe20003f25270 */
[----:B------:R-:W-:Y:S01]  /*15ec0*/  ULDC UR4, c[0x0][0x8f0] ;  /* 0x00023c0000047ab9 */ /* 0x000fe20000000800 */
[----:B------:R-:W-:Y:S01]  /*15ed0*/  LOP3.LUT R19, R19, UR16, RZ, 0xc0, !PT ;  /* 0x0000001013137c12 */ /* 0x000fe2000f8ec0ff */
[----:B------:R-:W-:Y:S01]  /*15ee0*/  ULDC UR5, c[0x0][0x8b8] ;  /* 0x00022e0000057ab9 */ /* 0x000fe20000000800 */
[----:B------:R-:W-:Y:S01]  /*15ef0*/  SHF.R.U64 R4, R4, UR4, R5 ;  /* 0x0000000404047c19 */ /* 0x000fe20008001205 */
[----:B------:R-:W-:Y:S01]  /*15f00*/  ULDC UR4, c[0x0][0x8e0] ;  /* 0x0002380000047ab9 */ /* 0x000fe20000000800 */
[----:B--2---:R-:W-:Y:S02]  /*15f10*/  IADD3 R21, -R21, RZ, RZ ;  /* 0x000000ff15157210 */ /* 0x004fe40007ffe1ff */
[C---:B------:R-:W-:Y:S01]  /*15f20*/  IADD3 R6, -R4.reuse, RZ, RZ ;  /* 0x000000ff04067210 */ /* 0x040fe20007ffe1ff */
[----:B------:R-:W-:Y:S01]  /*15f30*/  IMAD R19, R4, UR17, R19 ;  /* 0x0000001104137c24 */ /* 0x000fe2000f8e0213 */
[----:B------:R-:W-:-:S02]  /*15f40*/  LOP3.LUT R4, R9, UR15, RZ, 0xc0, !PT ;  /* 0x0000000f09047c12 */ /* 0x000fc4000f8ec0ff */
[----:B------:R-:W-:Y:S01]  /*15f50*/  MOV R5, 0x1 ;  /* 0x0000000100057802 */ /* 0x000fe20000000f00 */
[----:B-1----:R-:W-:Y:S02]  /*15f60*/  @P1 IMAD R14, R20, R21, R13 ;  /* 0x00000015140e1224 */ /* 0x002fe400078e020d */
[----:B------:R-:W-:Y:S01]  /*15f70*/  IMAD R15, R6, UR4, R15 ;  /* 0x00000004060f7c24 */ /* 0x000fe2000f8e020f */
[----:B------:R-:W-:Y:S01]  /*15f80*/  ULDC UR4, c[0x0][0x8a8] ;  /* 0x00022a0000047ab9 */ /* 0x000fe20000000800 */
[----:B------:R-:W-:Y:S01]  /*15f90*/  IMAD R14, R19, UR5, R14 ;  /* 0x00000005130e7c24 */ /* 0x000fe2000f8e020e */
[----:B------:R-:W-:Y:S01]  /*15fa0*/  MOV R6, R8 ;  /* 0x0000000800067202 */ /* 0x000fe20000000f00 */
[--C-:B------:R-:W-:Y:S01]  /*15fb0*/  IMAD R15, R15, UR4, R4.reuse ;  /* 0x000000040f0f7c24 */ /* 0x100fe2000f8e0204 */
[----:B------:R-:W-:-:S04]  /*15fc0*/  PRMT R4, R5, 0x7610, R4 ;  /* 0x0000761005047816 */ /* 0x000fc80000000004 */
[----:B------:R-:W-:Y:S02]  /*15fd0*/  SEL R7, R15, R14, !P1 ;  /* 0x0000000e0f077207 */ /* 0x000fe40004800000 */
[----:B------:R-:W-:-:S07]  /*15fe0*/  SEL R13, R14, R15, !P1 ;  /* 0x0000000f0e0d7207 */ /* 0x000fce0004800000 */
.L_x_217:
[----:B------:R-:W-:Y:S05]  /*15ff0*/  BSYNC B1 ;  /* 0x0000000000017941 */ /* 0x000fea0003800000 */
.L_x_216:
[----:B------:R-:W-:-:S13]  /*16000*/  LOP3.LUT P1, RZ, R4, 0xff, RZ, 0xc0, !PT ;  /* 0x000000ff04ff7812 */ /* 0x000fda000782c0ff */
[----:B------:R-:W-:Y:S05]  /*16010*/  @P1 BRA `(.L_x_220) ;  /* 0xfffffff400401947 */ /* 0x000fea000383ffff */
[----:B------:R-:W-:Y:S05]  /*16020*/  BSYNC B0 ;  /* 0x0000000000007941 */ /* 0x000fea0003800000 */
.L_x_208:
[----:B------:R-:W-:-:S03]  /*16030*/  UMOV UR4, 0xffffffff ;  /* 0xffffffff00047882 */ /* 0x000fc60000000000 */
[----:B------:R-:W-:Y:S05]  /*16040*/  BRA.DIV UR4, `(.L_x_221) ;  /* 0x0000000a04cc7947 */ /* 0x000fea000b800000 */
[----:B------:R-:W-:-:S13]  /*16050*/  ELECT P6, URZ, PT ;  /* 0x00000000003f782f */ /* 0x000fda00038c0000 */
.L_x_252:
[----:B------:R-:W-:Y:S05]  /*16060*/  @!P6 BRA `(.L_x_10) ;  /* 0x0000000000a4e947 */ /* 0x000fea0003800000 */
[----:B------:R-:W-:-:S04]  /*16070*/  LOP3.LUT R22, R22, 0x2, RZ, 0xfc, !PT ;  /* 0x0000000216167812 */ /* 0x000fc800078efcff */
[----:B------:R-:W-:-:S13]  /*16080*/  ISETP.NE.AND P0, PT, R22, 0x3, PT ;  /* 0x000000031600780c */ /* 0x000fda0003f05270 */
[----:B------:R-:W-:Y:S05]  /*16090*/  @!P0 BRA `(.L_x_222) ;  /* 0x0000000000048947 */ /* 0x000fea0003800000 */
[----:B------:R-:W-:Y:S01]  /*160a0*/  BPT.TRAP 0x1 ;  /* 0x000000040000795c */ /* 0x000fe20000300000 */
.L_x_222:
[----:B------:R-:W1:Y:S01]  /*160b0*/  S2R R5, SR_CgaCtaId ;  /* 0x0000000000057919 */ /* 0x000e620000008800 */
[----:B------:R-:W-:Y:S02]  /*160c0*/  MOV R2, 0x400 ;  /* 0x0000040000027802 */ /* 0x000fe40000000f00 */
[----:B------:R-:W-:Y:S02]  /*160d0*/  SHF.L.U32 R4, R3, 0x1f, RZ ;  /* 0x0000001f03047819 */ /* 0x000fe400000006ff */
[----:B-1----:R-:W-:-:S04]  /*160e0*/  LEA R5, R5, R2, 0x18 ;  /* 0x0000000205057211 */ /* 0x002fc800078ec0ff */
[----:B------:R-:W-:-:S04]  /*160f0*/  IADD3 R5, R5, 0x20, RZ ;  /* 0x0000002005057810 */ /* 0x000fc80007ffe0ff */
[C---:B------:R-:W-:Y:S02]  /*16100*/  LEA R7, R0.reuse, R5, 0x3 ;  /* 0x0000000500077211 */ /* 0x040fe400078e18ff */
[----:B------:R-:W-:Y:S02]  /*16110*/  IADD3 R0, R0, 0x1, RZ ;  /* 0x0000000100007810 */ /* 0x000fe40007ffe0ff */
[----:B------:R-:W1:Y:S02]  /*16120*/  SYNCS.PHASECHK.TRANS64.TRYWAIT P0, [R7+URZ], R4 ;  /* 0x00000004070075a7 */ /* 0x000e64000800017f */
[----:B------:R-:W-:-:S04]  /*16130*/  ISETP.NE.AND P1, PT, R0, 0x4, PT ;  /* 0x000000040000780c */ /* 0x000fc80003f25270 */
[----:B------:R-:W-:Y:S02]  /*16140*/  SEL R2, RZ, 0x1, P1 ;  /* 0x00000001ff027807 */ /* 0x000fe40000800000 */
[----:B------:R-:W-:Y:S02]  /*16150*/  SEL R0, R0, RZ, P1 ;  /* 0x000000ff00007207 */ /* 0x000fe40000800000 */
[----:B------:R-:W-:-:S03]  /*16160*/  LOP3.LUT R9, R3, R2, RZ, 0x3c, !PT ;  /* 0x0000000203097212 */ /* 0x000fc600078e3cff */
[----:B------:R-:W-:Y:S01]  /*16170*/  IMAD R6, R0, 0x8, R5 ;  /* 0x0000000800067824 */ /* 0x000fe200078e0205 */
[----:B------:R-:W-:Y:S01]  /*16180*/  SHF.L.U32 R3, R9, 0x1f, RZ ;  /* 0x0000001f09037819 */ /* 0x000fe200000006ff */
[----:B-1----:R-:W-:Y:S06]  /*16190*/  @!P0 BRA `(.L_x_223) ;  /* 0x0000000800988947 */ /* 0x002fec0003800000 */
.L_x_253:
[----:B------:R-:W2:Y:S01]  /*161a0*/  SYNCS.PHASECHK.TRANS64.TRYWAIT P0, [R6+URZ], R3 ;  /* 0x00000003060075a7 */ /* 0x000ea2000800017f */
[----:B------:R-:W-:-:S04]  /*161b0*/  IADD3 R0, R0, 0x1, RZ ;  /* 0x0000000100007810 */ /* 0x000fc80007ffe0ff */
[----:B------:R-:W-:-:S04]  /*161c0*/  ISETP.NE.AND P1, PT, R0, 0x4, PT ;  /* 0x000000040000780c */ /* 0x000fc80003f25270 */
[----:B------:R-:W-:Y:S02]  /*161d0*/  SEL R2, RZ, 0x1, P1 ;  /* 0x00000001ff027807 */ /* 0x000fe40000800000 */
[----:B------:R-:W-:Y:S02]  /*161e0*/  SEL R0, R0, RZ, P1 ;  /* 0x000000ff00007207 */ /* 0x000fe40000800000 */
[----:B------:R-:W-:Y:S02]  /*161f0*/  LOP3.LUT R9, R9, R2, RZ, 0x3c, !PT ;  /* 0x0000000209097212 */ /* 0x000fe400078e3cff */
[----:B-1----:R-:W-:Y:S02]  /*16200*/  LEA R7, R0, R5, 0x3 ;  /* 0x0000000500077211 */ /* 0x002fe400078e18ff */
[----:B------:R-:W-:Y:S01]  /*16210*/  SHF.L.U32 R4, R9, 0x1f, RZ ;  /* 0x0000001f09047819 */ /* 0x000fe200000006ff */
[----:B--2---:R-:W-:Y:S06]  /*16220*/  @!P0 BRA `(.L_x_224) ;  /* 0x0000000800888947 */ /* 0x004fec0003800000 */
.L_x_254:
[----:B------:R-:W2:Y:S01]  /*16230*/  SYNCS.PHASECHK.TRANS64.TRYWAIT P0, [R7+URZ], R4 ;  /* 0x00000004070075a7 */ /* 0x000ea2000800017f */
[----:B------:R-:W-:-:S04]  /*16240*/  IADD3 R0, R0, 0x1, RZ ;  /* 0x0000000100007810 */ /* 0x000fc80007ffe0ff */
[----:B------:R-:W-:-:S04]  /*16250*/  ISETP.NE.AND P1, PT, R0, 0x4, PT ;  /* 0x000000040000780c */ /* 0x000fc80003f25270 */
[----:B------:R-:W-:Y:S02]  /*16260*/  SEL R2, RZ, 0x1, P1 ;  /* 0x00000001ff027807 */ /* 0x000fe40000800000 */
[----:B------:R-:W-:Y:S02]  /*16270*/  SEL R0, R0, RZ, P1 ;  /* 0x000000ff00007207 */ /* 0x000fe40000800000 */
[----:B------:R-:W-:Y:S01]  /*16280*/  LOP3.LUT R2, R9, R2, RZ, 0x3c, !PT ;  /* 0x0000000209027212 */ /* 0x000fe200078e3cff */
[----:B--2---:R-:W-:Y:S06]  /*16290*/  @!P0 BRA `(.L_x_225) ;  /* 0x0000000800808947 */ /* 0x004fec0003800000 */
.L_x_255:
[----:B------:R-:W-:Y:S02]  /*162a0*/  LEA R5, R0, R5, 0x3 ;  /* 0x0000000500057211 */ /* 0x000fe400078e18ff */
[----:B------:R-:W-:-:S07]  /*162b0*/  SHF.L.U32 R0, R2, 0x1f, RZ ;  /* 0x0000001f02007819 */ /* 0x000fce00000006ff */
.L_x_226:
[----:B---3--:R3:W4:Y:S02]  /*162c0*/  SYNCS.PHASECHK.TRANS64.TRYWAIT P0, [R5+URZ], R0 ;  /* 0x00000000050075a7 */ /* 0x008724000800017f */
[----:B----4-:R-:W-:Y:S05]  /*162d0*/  @!P0 NANOSLEEP.SYNCS 0x989680 ;  /* 0x009896800000895d */ /* 0x010fea0003900000 */
[----:B------:R-:W4:Y:S02]  /*162e0*/  @!P0 SYNCS.PHASECHK.TRANS64 P0, [R5+URZ], R0 ;  /* 0x00000000050085a7 */ /* 0x000f24000800007f */
[----:B----4-:R-:W-:Y:S05]  /*162f0*/  @!P0 BRA `(.L_x_226) ;  /* 0xfffffffc00f08947 */ /* 0x010fea000383ffff */
.L_x_10:
[----:B------:R-:W-:Y:S05]  /*16300*/  BSYNC B6 ;  /* 0x0000000000067941 */ /* 0x000fea0003800000 */
.L_x_8:
[----:B------:R-:W-:Y:S05]  /*16310*/  EXIT ;  /* 0x000000000000794d */ /* 0x000fea0003800000 */
.L_x_23:
[----:B----4-:R4:W1:Y:S02]  /*16320*/  SYNCS.PHASECHK.TRANS64.TRYWAIT P1, [R3+URZ], R0 ;  /* 0x00000000030075a7 */ /* 0x010864000802017f */
[----:B-1----:R-:W-:Y:S05]  /*16330*/  @!P1 NANOSLEEP.SYNCS 0x989680 ;  /* 0x009896800000995d */ /* 0x002fea0003900000 */
[----:B------:R-:W1:Y:S02]  /*16340*/  @!P1 SYNCS.PHASECHK.TRANS64 P1, [R3+URZ], R0 ;  /* 0x00000000030095a7 */ /* 0x000e64000802007f */
[----:B-1----:R-:W-:Y:S05]  /*16350*/  @!P1 BRA `(.L_x_23) ;  /* 0xfffffffc00f09947 */ /* 0x002fea000383ffff */
[----:B------:R-:W-:Y:S05]  /*16360*/  BRA `(.L_x_22) ;  /* 0xfffffeb000f47947 */ /* 0x000fea000383ffff */
.L_x_28:
[----:B---3--:R-:W-:-:S04]  /*16370*/  MOV R4, UR7 ;  /* 0x0000000700047c02 */ /* 0x008fc80008000f00 */
[----:B------:R3:W4:Y:S03]  /*16380*/  SYNCS.PHASECHK.TRANS64.TRYWAIT P1, [R4+URZ], R3 ;  /* 0x00000003040075a7 */ /* 0x000726000802017f */
[----:B----4-:R-:W-:Y:S05]  /*16390*/  @!P1 NANOSLEEP.SYNCS 0x989680 ;  /* 0x009896800000995d */ /* 0x010fea0003900000 */
[----:B------:R-:W4:Y:S02]  /*163a0*/  @!P1 SYNCS.PHASECHK.TRANS64 P1, [R4+URZ], R3 ;  /* 0x00000003040095a7 */ /* 0x000f24000802007f */
[----:B----4-:R-:W-:Y:S05]  /*163b0*/  @!P1 BRA `(.L_x_28) ;  /* 0xfffffffc00ec9947 */ /* 0x010fea000383ffff */
[----:B------:R-:W-:Y:S05]  /*163c0*/  BRA `(.L_x_27) ;  /* 0xfffffeb800107947 */ /* 0x000fea000383ffff */
.L_x_49:
[----:B-1----:R-:W-:-:S04]  /*163d0*/  MOV R4, UR51 ;  /* 0x0000003300047c02 */ /* 0x002fc80008000f00 */
[----:B------:R1:W2:Y:S03]  /*163e0*/  SYNCS.PHASECHK.TRANS64.TRYWAIT P2, [R4+URZ+0x40], R3 ;  /* 0x00004003040075a7 */ /* 0x0002a6000804017f */
[----:B--2---:R-:W-:Y:S05]  /*163f0*/  @!P2 NANOSLEEP.SYNCS 0x989680 ;  /* 0x009896800000a95d */ /* 0x004fea0003900000 */
[----:B------:R-:W2:Y:S02]  /*16400*/  @!P2 SYNCS.PHASECHK.TRANS64 P2, [R4+URZ+0x40], R3 ;  /* 0x000040030400a5a7 */ /* 0x000ea4000804007f */
[----:B--2---:R-:W-:Y:S05]  /*16410*/  @!P2 BRA `(.L_x_49) ;  /* 0xfffffffc00eca947 */ /* 0x004fea000383ffff */
[----:B------:R-:W-:Y:S05]  /*16420*/  BRA `(.L_x_227) ;  /* 0xfffffec400207947 */ /* 0x000fea000383ffff */
.L_x_60:
[----:B-1----:R1:W2:Y:S02]  /*16430*/  SYNCS.PHASECHK.TRANS64.TRYWAIT P3, [R88+URZ+0x40], R89 ;  /* 0x00004059580075a7 */ /* 0x0022a4000806017f */
[----:B--2---:R-:W-:Y:S05]  /*16440*/  @!P3 NANOSLEEP.SYNCS 0x989680 ;  /* 0x009896800000b95d */ /* 0x004fea0003900000 */
[----:B------:R-:W2:Y:S02]  /*16450*/  @!P3 SYNCS.PHASECHK.TRANS64 P3, [R88+URZ+0x40], R89 ;  /* 0x000040595800b5a7 */ /* 0x000ea4000806007f */
[----:B--2---:R-:W-:Y:S05]  /*16460*/  @!P3 BRA `(.L_x_60) ;  /* 0xfffffffc00f0b947 */ /* 0x004fea000383ffff */
[----:B------:R-:W-:Y:S05]  /*16470*/  BRA `(.L_x_228) ;  /* 0xfffffee400d87947 */ /* 0x000fea000383ffff */
.L_x_70:
[----:B-1----:R1:W2:Y:S02]  /*16480*/  SYNCS.PHASECHK.TRANS64.TRYWAIT P3, [R14+URZ+0x40], R25 ;  /* 0x000040190e0075a7 */ /* 0x0022a4000806017f */
[----:B--2---:R-:W-:Y:S05]  /*16490*/  @!P3 NANOSLEEP.SYNCS 0x989680 ;  /* 0x009896800000b95d */ /* 0x004fea0003900000 */
[----:B------:R-:W2:Y:S02]  /*164a0*/  @!P3 SYNCS.PHASECHK.TRANS64 P3, [R14+URZ+0x40], R25 ;  /* 0x000040190e00b5a7 */ /* 0x000ea4000806007f */
[----:B--2---:R-:W-:Y:S05]  /*164b0*/  @!P3 BRA `(.L_x_70) ;  /* 0xfffffffc00f0b947 */ /* 0x004fea000383ffff */
[----:B------:R-:W-:Y:S05]  /*164c0*/  BRA `(.L_x_229) ;  /* 0xffffff0400c87947 */ /* 0x000fea000383ffff */
.L_x_80:
[----:B-1----:R1:W2:Y:S02]  /*164d0*/  SYNCS.PHASECHK.TRANS64.TRYWAIT P3, [R26+URZ+0x40], R25 ;  /* 0x000040191a0075a7 */ /* 0x0022a4000806017f */
[----:B--2---:R-:W-:Y:S05]  /*164e0*/  @!P3 NANOSLEEP.SYNCS 0x989680 ;  /* 0x009896800000b95d */ /* 0x004fea0003900000 */
[----:B------:R-:W2:Y:S02]  /*164f0*/  @!P3 SYNCS.PHASECHK.TRANS64 P3, [R26+URZ+0x40], R25 ;  /* 0x000040191a00b5a7 */ /* 0x000ea4000806007f */
[----:B--2---:R-:W-:Y:S05]  /*16500*/  @!P3 BRA `(.L_x_80) ;  /* 0xfffffffc00f0b947 */ /* 0x004fea000383ffff */
[----:B------:R-:W-:Y:S05]  /*16510*/  BRA `(.L_x_230) ;  /* 0xffffff2400c07947 */ /* 0x000fea000383ffff */
.L_x_90:
[----:B-1----:R1:W2:Y:S02]  /*16520*/  SYNCS.PHASECHK.TRANS64.TRYWAIT P3, [R26+URZ+0x40], R27 ;  /* 0x0000401b1a0075a7 */ /* 0x0022a4000806017f */
[----:B--2---:R-:W-:Y:S05]  /*16530*/  @!P3 NANOSLEEP.SYNCS 0x989680 ;  /* 0x009896800000b95d */ /* 0x004fea0003900000 */
[----:B------:R-:W2:Y:S02]  /*16540*/  @!P3 SYNCS.PHASECHK.TRANS64 P3, [R26+URZ+0x40], R27 ;  /* 0x0000401b1a00b5a7 */ /* 0x000ea4000806007f */
[----:B--2---:R-:W-:Y:S05]  /*16550*/  @!P3 BRA `(.L_x_90) ;  /* 0xfffffffc00f0b947 */ /* 0x004fea000383ffff */
[----:B------:R-:W-:Y:S05]  /*16560*/  BRA `(.L_x_231) ;  /* 0xffffff4400bc7947 */ /* 0x000fea000383ffff */
.L_x_100:
[----:B-1----:R1:W2:Y:S02]  /*16570*/  SYNCS.PHASECHK.TRANS64.TRYWAIT P3, [R12+URZ+0x40], R27 ;  /* 0x0000401b0c0075a7 */ /* 0x0022a4000806017f */
[----:B--2---:R-:W-:Y:S05]  /*16580*/  @!P3 NANOSLEEP.SYNCS 0x989680 ;  /* 0x009896800000b95d */ /* 0x004fea0003900000 */
[----:B------:R-:W2:Y:S02]  /*16590*/  @!P3 SYNCS.PHASECHK.TRANS64 P3, [R12+URZ+0x40], R27 ;  /* 0x0000401b0c00b5a7 */ /* 0x000ea4000806007f */
[----:B--2---:R-:W-:Y:S05]  /*165a0*/  @!P3 BRA `(.L_x_100) ;  /* 0xfffffffc00f0b947 */ /* 0x004fea000383ffff */
[----:B------:R-:W-:Y:S05]  /*165b0*/  BRA `(.L_x_232) ;  /* 0xffffff6400b07947 */ /* 0x000fea000383ffff */
.L_x_110:
[----:B-1----:R1:W2:Y:S02]  /*165c0*/  SYNCS.PHASECHK.TRANS64.TRYWAIT P3, [R12+URZ+0x40], R15 ;  /* 0x0000400f0c0075a7 */ /* 0x0022a4000806017f */
[----:B--2---:R-:W-:Y:S05]  /*165d0*/  @!P3 NANOSLEEP.SYNCS 0x989680 ;  /* 0x009896800000b95d */ /* 0x004fea0003900000 */
[----:B------:R-:W2:Y:S02]  /*165e0*/  @!P3 SYNCS.PHASECHK.TRANS64 P3, [R12+URZ+0x40], R15 ;  /* 0x0000400f0c00b5a7 */ /* 0x000ea4000806007f */
[----:B--2---:R-:W-:Y:S05]  /*165f0*/  @!P3 BRA `(.L_x_110) ;  /* 0xfffffffc00f0b947 */ /* 0x004fea000383ffff */
[----:B------:R-:W-:Y:S05]  /*16600*/  BRA `(.L_x_233) ;  /* 0xffffff8400a47947 */ /* 0x000fea000383ffff */
.L_x_120:
[----:B--2---:R2:W3:Y:S02]  /*16610*/  SYNCS.PHASECHK.TRANS64.TRYWAIT P3, [R15+URZ+0x40], R14 ;  /* 0x0000400e0f0075a7 */ /* 0x0044e4000806017f */
[----:B---3--:R-:W-:Y:S05]  /*16620*/  @!P3 NANOSLEEP.SYNCS 0x989680 ;  /* 0x009896800000b95d */ /* 0x008fea0003900000 */
[----:B------:R-:W3:Y:S02]  /*16630*/  @!P3 SYNCS.PHASECHK.TRANS64 P3, [R15+URZ+0x40], R14 ;  /* 0x0000400e0f00b5a7 */ /* 0x000ee4000806007f */
[----:B---3--:R-:W-:Y:S05]  /*16640*/  @!P3 BRA `(.L_x_120) ;  /* 0xfffffffc00f0b947 */ /* 0x008fea000383ffff */
[----:B------:R-:W-:Y:S05]  /*16650*/  BRA `(.L_x_234) ;  /* 0xffffffa400987947 */ /* 0x000fea000383ffff */
.L_x_140:
[----:B-1----:R-:W-:-:S04]  /*16660*/  MOV R3, UR4 ;  /* 0x0000000400037c02 */ /* 0x002fc80008000f00 */
[----:B------:R1:W2:Y:S03]  /*16670*/  SYNCS.PHASECHK.TRANS64.TRYWAIT P0, [R3+URZ+0x88], R0 ;  /* 0x00008800030075a7 */ /* 0x0002a6000800017f */
[----:B--2---:R-:W-:Y:S05]  /*16680*/  @!P0 NANOSLEEP.SYNCS 0x989680 ;  /* 0x009896800000895d */ /* 0x004fea0003900000 */
[----:B------:R-:W2:Y:S02]  /*16690*/  @!P0 SYNCS.PHASECHK.TRANS64 P0, [R3+URZ+0x88], R0 ;  /* 0x00008800030085a7 */ /* 0x000ea4000800007f */
[----:B--2---:R-:W-:Y:S05]  /*166a0*/  @!P0 BRA `(.L_x_140) ;  /* 0xfffffffc00ec8947 */ /* 0x004fea000383ffff */
[----:B------:R-:W-:Y:S05]  /*166b0*/  BRA `(.L_x_139) ;  /* 0xffffffd4003c7947 */ /* 0x000fea000383ffff */
.L_x_149:
[----:B-1----:R-:W-:-:S04]  /*166c0*/  MOV R5, UR13 ;  /* 0x0000000d00057c02 */ /* 0x002fc80008000f00 */
[----:B------:R1:W2:Y:S03]  /*166d0*/  SYNCS.PHASECHK.TRANS64.TRYWAIT P1, [R5+URZ+0x60], R4 ;  /* 0x00006004050075a7 */ /* 0x0002a6000802017f */
[----:B--2---:R-:W-:Y:S05]  /*166e0*/  @!P1 NANOSLEEP.SYNCS 0x989680 ;  /* 0x009896800000995d */ /* 0x004fea0003900000 */
[----:B------:R-:W2:Y:S02]  /*166f0*/  @!P1 SYNCS.PHASECHK.TRANS64 P1, [R5+URZ+0x60], R4 ;  /* 0x00006004050095a7 */ /* 0x000ea4000802007f */
[----:B--2---:R-:W-:Y:S05]  /*16700*/  @!P1 BRA `(.L_x_149) ;  /* 0xfffffffc00ec9947 */ /* 0x004fea000383ffff */
[----:B------:R-:W-:Y:S05]  /*16710*/  BRA `(.L_x_235) ;  /* 0xffffffd800247947 */ /* 0x000fea000383ffff */
.L_x_155:
[----:B-12---:R-:W-:-:S04]  /*16720*/  IMAD.U32 R5, RZ, RZ, UR13 ;  /* 0x0000000dff057e24 */ /* 0x006fc8000f8e00ff */
[----:B------:R1:W2:Y:S03]  /*16730*/  SYNCS.PHASECHK.TRANS64.TRYWAIT P1, [R5+URZ+0x68], R4 ;  /* 0x00006804050075a7 */ /* 0x0002a6000802017f */
[----:B--2---:R-:W-:Y:S05]  /*16740*/  @!P1 NANOSLEEP.SYNCS 0x989680 ;  /* 0x009896800000995d */ /* 0x004fea0003900000 */
[----:B------:R-:W2:Y:S02]  /*16750*/  @!P1 SYNCS.PHASECHK.TRANS64 P1, [R5+URZ+0x68], R4 ;  /* 0x00006804050095a7 */ /* 0x000ea4000802007f */
[----:B--2---:R-:W-:Y:S05]  /*16760*/  @!P1 BRA `(.L_x_155) ;  /* 0xfffffffc00ec9947 */ /* 0x004fea000383ffff */
[----:B------:R-:W-:Y:S05]  /*16770*/  BRA `(.L_x_236) ;  /* 0xffffffd8006c7947 */ /* 0x000fea000383ffff */
.L_x_161:
[----:B-123--:R-:W-:-:S04]  /*16780*/  MOV R5, UR13 ;  /* 0x0000000d00057c02 */ /* 0x00efc80008000f00 */
[----:B------:R1:W2:Y:S03]  /*16790*/  SYNCS.PHASECHK.TRANS64.TRYWAIT P1, [R5+URZ+0x70], R4 ;  /* 0x00007004050075a7 */ /* 0x0002a6000802017f */
[----:B--2---:R-:W-:Y:S05]  /*167a0*/  @!P1 NANOSLEEP.SYNCS 0x989680 ;  /* 0x009896800000995d */ /* 0x004fea0003900000 */
[----:B------:R-:W2:Y:S02]  /*167b0*/  @!P1 SYNCS.PHASECHK.TRANS64 P1, [R5+URZ+0x70], R4 ;  /* 0x00007004050095a7 */ /* 0x000ea4000802007f */
[----:B--2---:R-:W-:Y:S05]  /*167c0*/  @!P1 BRA `(.L_x_161) ;  /* 0xfffffffc00ec9947 */ /* 0x004fea000383ffff */
[----:B------:R-:W-:Y:S05]  /*167d0*/  BRA `(.L_x_237) ;  /* 0xffffffd800c07947 */ /* 0x000fea000383ffff */
.L_x_167:
[----:B-1234-:R-:W-:-:S04]  /*167e0*/  MOV R5, UR13 ;  /* 0x0000000d00057c02 */ /* 0x01efc80008000f00 */
[----:B------:R1:W2:Y:S03]  /*167f0*/  SYNCS.PHASECHK.TRANS64.TRYWAIT P1, [R5+URZ+0x78], R4 ;  /* 0x00007804050075a7 */ /* 0x0002a6000802017f */
[----:B--2---:R-:W-:Y:S05]  /*16800*/  @!P1 NANOSLEEP.SYNCS 0x989680 ;  /* 0x009896800000995d */ /* 0x004fea0003900000 */
[----:B------:R-:W2:Y:S02]  /*16810*/  @!P1 SYNCS.PHASECHK.TRANS64 P1, [R5+URZ+0x78], R4 ;  /* 0x00007804050095a7 */ /* 0x000ea4000802007f */
[----:B--2---:R-:W-:Y:S05]  /*16820*/  @!P1 BRA `(.L_x_167) ;  /* 0xfffffffc00ec9947 */ /* 0x004fea000383ffff */
[----:B------:R-:W-:Y:S05]  /*16830*/  BRA `(.L_x_238) ;  /* 0xffffffdc000c7947 */ /* 0x000fea000383ffff */
.L_x_173:
[----:B-1234-:R-:W-:-:S04]  /*16840*/  MOV R5, UR13 ;  /* 0x0000000d00057c02 */ /* 0x01efc80008000f00 */
[----:B------:R1:W2:Y:S03]  /*16850*/  SYNCS.PHASECHK.TRANS64.TRYWAIT P1, [R5+URZ+0x60], R4 ;  /* 0x00006004050075a7 */ /* 0x0002a6000802017f */
[----:B--2---:R-:W-:Y:S05]  /*16860*/  @!P1 NANOSLEEP.SYNCS 0x989680 ;  /* 0x009896800000995d */ /* 0x004fea0003900000 */
[----:B------:R-:W2:Y:S02]  /*16870*/  @!P1 SYNCS.PHASECHK.TRANS64 P1, [R5+URZ+0x60], R4 ;  /* 0x00006004050095a7 */ /* 0x000ea4000802007f */
[----:B--2---:R-:W-:Y:S05]  /*16880*/  @!P1 BRA `(.L_x_173) ;  /* 0xfffffffc00ec9947 */ /* 0x004fea000383ffff */
[----:B------:R-:W-:Y:S05]  /*16890*/  BRA `(.L_x_239) ;  /* 0xffffffdc00607947 */ /* 0x000fea000383ffff */
.L_x_179:
[----:B-1234-:R-:W-:-:S04]  /*168a0*/  MOV R5, UR13 ;  /* 0x0000000d00057c02 */ /* 0x01efc80008000f00 */
[----:B------:R1:W2:Y:S03]  /*168b0*/  SYNCS.PHASECHK.TRANS64.TRYWAIT P1, [R5+URZ+0x68], R4 ;  /* 0x00006804050075a7 */ /* 0x0002a6000802017f */
[----:B--2---:R-:W-:Y:S05]  /*168c0*/  @!P1 NANOSLEEP.SYNCS 0x989680 ;  /* 0x009896800000995d */ /* 0x004fea0003900000 */
[----:B------:R-:W2:Y:S02]  /*168d0*/  @!P1 SYNCS.PHASECHK.TRANS64 P1, [R5+URZ+0x68], R4 ;  /* 0x00006804050095a7 */ /* 0x000ea4000802007f */
[----:B--2---:R-:W-:Y:S05]  /*168e0*/  @!P1 BRA `(.L_x_179) ;  /* 0xfffffffc00ec9947 */ /* 0x004fea000383ffff */
[----:B------:R-:W-:Y:S05]  /*168f0*/  BRA `(.L_x_240) ;  /* 0xffffffdc00a07947 */ /* 0x000fea000383ffff */
.L_x_185:
[----:B-1234-:R-:W-:-:S04]  /*16900*/  MOV R5, UR13 ;  /* 0x0000000d00057c02 */ /* 0x01efc80008000f00 */
[----:B------:R1:W2:Y:S03]  /*16910*/  SYNCS.PHASECHK.TRANS64.TRYWAIT P1, [R5+URZ+0x70], R4 ;  /* 0x00007004050075a7 */ /* 0x0002a6000802017f */
[----:B--2---:R-:W-:Y:S05]  /*16920*/  @!P1 NANOSLEEP.SYNCS 0x989680 ;  /* 0x009896800000995d */ /* 0x004fea0003900000 */
[----:B------:R-:W2:Y:S02]  /*16930*/  @!P1 SYNCS.PHASECHK.TRANS64 P1, [R5+URZ+0x70], R4 ;  /* 0x00007004050095a7 */ /* 0x000ea4000802007f */
[----:B--2---:R-:W-:Y:S05]  /*16940*/  @!P1 BRA `(.L_x_185) ;  /* 0xfffffffc00ec9947 */ /* 0x004fea000383ffff */
[----:B------:R-:W-:Y:S05]  /*16950*/  BRA `(.L_x_241) ;  /* 0xffffffdc00e87947 */ /* 0x000fea000383ffff */
.L_x_191:
[----:B-1234-:R-:W-:-:S04]  /*16960*/  MOV R5, UR13 ;  /* 0x0000000d00057c02 */ /* 0x01efc80008000f00 */
[----:B------:R1:W2:Y:S03]  /*16970*/  SYNCS.PHASECHK.TRANS64.TRYWAIT P1, [R5+URZ+0x78], R4 ;  /* 0x00007804050075a7 */ /* 0x0002a6000802017f */
[----:B--2---:R-:W-:Y:S05]  /*16980*/  @!P1 NANOSLEEP.SYNCS 0x989680 ;  /* 0x009896800000995d */ /* 0x004fea0003900000 */
[----:B------:R-:W2:Y:S02]  /*16990*/  @!P1 SYNCS.PHASECHK.TRANS64 P1, [R5+URZ+0x78], R4 ;  /* 0x00007804050095a7 */ /* 0x000ea4000802007f */
[----:B--2---:R-:W-:Y:S05]  /*169a0*/  @!P1 BRA `(.L_x_191) ;  /* 0xfffffffc00ec9947 */ /* 0x004fea000383ffff */
[----:B------:R-:W-:Y:S05]  /*169b0*/  BRA `(.L_x_242) ;  /* 0xffffffe000247947 */ /* 0x000fea000383ffff */
.L_x_201:
[----:B------:R1:W1:Y:S02]  /*169c0*/  SYNCS.PHASECHK.TRANS64.TRYWAIT P0, [R0+URZ+0x60], R3 ;  /* 0x00006003000075a7 */ /* 0x000264000800017f */
[----:B-1----:R-:W-:Y:S05]  /*169d0*/  @!P0 NANOSLEEP.SYNCS 0x989680 ;  /* 0x009896800000895d */ /* 0x002fea0003900000 */
[----:B------:R-:W1:Y:S02]  /*169e0*/  @!P0 SYNCS.PHASECHK.TRANS64 P0, [R0+URZ+0x60], R3 ;  /* 0x00006003000085a7 */ /* 0x000e64000800007f */
[----:B-1----:R-:W-:Y:S05]  /*169f0*/  @!P0 BRA `(.L_x_201) ;  /* 0xfffffffc00f08947 */ /* 0x002fea000383ffff */
[----:B------:R-:W-:Y:S05]  /*16a00*/  BRA `(.L_x_243) ;  /* 0xffffffe800147947 */ /* 0x000fea000383ffff */
.L_x_203:
[----:B------:R1:W1:Y:S02]  /*16a10*/  SYNCS.PHASECHK.TRANS64.TRYWAIT P0, [R0+URZ+0x68], R3 ;  /* 0x00006803000075a7 */ /* 0x000264000800017f */
[----:B-1----:R-:W-:Y:S05]  /*16a20*/  @!P0 NANOSLEEP.SYNCS 0x989680 ;  /* 0x009896800000895d */ /* 0x002fea0003900000 */
[----:B------:R-:W1:Y:S02]  /*16a30*/  @!P0 SYNCS.PHASECHK.TRANS64 P0, [R0+URZ+0x68], R3 ;  /* 0x00006803000085a7 */ /* 0x000e64000800007f */
[----:B-1----:R-:W-:Y:S05]  /*16a40*/  @!P0 BRA `(.L_x_203) ;  /* 0xfffffffc00f08947 */ /* 0x002fea000383ffff */
[----:B------:R-:W-:Y:S05]  /*16a50*/  BRA `(.L_x_244) ;  /* 0xffffffe800107947 */ /* 0x000fea000383ffff */
.L_x_205:
[----:B------:R1:W1:Y:S02]  /*16a60*/  SYNCS.PHASECHK.TRANS64.TRYWAIT P0, [R0+URZ+0x70], R3 ;  /* 0x00007003000075a7 */ /* 0x000264000800017f */
[----:B-1----:R-:W-:Y:S05]  /*16a70*/  @!P0 NANOSLEEP.SYNCS 0x989680 ;  /* 0x009896800000895d */ /* 0x002fea0003900000 */
[----:B------:R-:W1:Y:S02]  /*16a80*/  @!P0 SYNCS.PHASECHK.TRANS64 P0, [R0+URZ+0x70], R3 ;  /* 0x00007003000085a7 */ /* 0x000e64000800007f */
[----:B-1----:R-:W-:Y:S05]  /*16a90*/  @!P0 BRA `(.L_x_205) ;  /* 0xfffffffc00f08947 */ /* 0x002fea000383ffff */
[----:B------:R-:W-:Y:S05]  /*16aa0*/  BRA `(.L_x_245) ;  /* 0xffffffe8000c7947 */ /* 0x000fea000383ffff */
.L_x_209:
[----:B------:R-:W-:Y:S01]  /*16ab0*/  BSSY B1, `(.L_x_246) ;  /* 0x0000006000017945 */ /* 0x000fe20003800000 */
[----:B------:R-:W-:-:S07]  /*16ac0*/  MOV R15, 0xffffffff ;  /* 0xffffffff000f7802 */ /* 0x000fce0000000f00 */
[----:B------:R-:W-:Y:S05]  /*16ad0*/  WARPSYNC.COLLECTIVE R15, `(.L_x_247) ;  /* 0x000000000f0c7348 */ /* 0x000fea0003c00000 */
[----:B------:R-:W-:Y:S02]  /*16ae0*/  ELECT P6, UR62, PT ;  /* 0x00000000003e782f */ /* 0x000fe400038c0000 */
[----:B------:R-:W-:Y:S01]  /*16af0*/  MOV R14, UR62 ;  /* 0x0000003e000e7c02 */ /* 0x000fe20008000f00 */
[----:B------:R-:W-:Y:S10]  /*16b00*/  ENDCOLLECTIVE ;  /* 0x000000000000791b */ /* 0x000ff40003800000 */
.L_x_247:
[----:B------:R-:W-:Y:S05]  /*16b10*/  BSYNC B1 ;  /* 0x0000000000017941 */ /* 0x000fea0003800000 */
.L_x_246:
[----:B------:R-:W-:Y:S05]  /*16b20*/  BRA `(.L_x_248) ;  /* 0xffffffe800887947 */ /* 0x000fea000383ffff */
.L_x_212:
[----:B--2---:R2:W3:Y:S02]  /*16b30*/  SYNCS.PHASECHK.TRANS64.TRYWAIT P1, [R15+URZ+0x20], R8 ;  /* 0x000020080f0075a7 */ /* 0x0044e4000802017f */
[----:B---3--:R-:W-:Y:S05]  /*16b40*/  @!P1 NANOSLEEP.SYNCS 0x989680 ;  /* 0x009896800000995d */ /* 0x008fea0003900000 */
[----:B------:R-:W3:Y:S02]  /*16b50*/  @!P1 SYNCS.PHASECHK.TRANS64 P1, [R15+URZ+0x20], R8 ;  /* 0x000020080f0095a7 */ /* 0x000ee4000802007f */
[----:B---3--:R-:W-:Y:S05]  /*16b60*/  @!P1 BRA `(.L_x_212) ;  /* 0xfffffffc00f09947 */ /* 0x008fea000383ffff */
[----:B------:R-:W-:Y:S05]  /*16b70*/  BRA `(.L_x_249) ;  /* 0xffffffe800bc7947 */ /* 0x000fea000383ffff */
.L_x_221:
[----:B------:R-:W-:Y:S01]  /*16b80*/  BSSY B0, `(.L_x_250) ;  /* 0x0000006000007945 */ /* 0x000fe20003800000 */
[----:B------:R-:W-:-:S07]  /*16b90*/  MOV R15, 0xffffffff ;  /* 0xffffffff000f7802 */ /* 0x000fce0000000f00 */
[----:B------:R-:W-:Y:S05]  /*16ba0*/  WARPSYNC.COLLECTIVE R15, `(.L_x_251) ;  /* 0x000000000f0c7348 */ /* 0x000fea0003c00000 */
[----:B------:R-:W-:Y:S02]  /*16bb0*/  ELECT P6, UR62, PT ;  /* 0x00000000003e782f */ /* 0x000fe400038c0000 */
[----:B------:R-:W-:Y:S01]  /*16bc0*/  MOV R14, UR62 ;  /* 0x0000003e000e7c02 */ /* 0x000fe20008000f00 */
[----:B------:R-:W-:Y:S10]  /*16bd0*/  ENDCOLLECTIVE ;  /* 0x000000000000791b */ /* 0x000ff40003800000 */
.L_x_251:
[----:B------:R-:W-:Y:S05]  /*16be0*/  BSYNC B0 ;  /* 0x0000000000007941 */ /* 0x000fea0003800000 */
.L_x_250:
[----:B------:R-:W-:Y:S05]  /*16bf0*/  BRA `(.L_x_252) ;  /* 0xfffffff400187947 */ /* 0x000fea000383ffff */
.L_x_223:
[----:B-1----:R1:W2:Y:S02]  /*16c00*/  SYNCS.PHASECHK.TRANS64.TRYWAIT P0, [R7+URZ], R4 ;  /* 0x00000004070075a7 */ /* 0x0022a4000800017f */
[----:B--2---:R-:W-:Y:S05]  /*16c10*/  @!P0 NANOSLEEP.SYNCS 0x989680 ;  /* 0x009896800000895d */ /* 0x004fea0003900000 */
[----:B------:R-:W2:Y:S02]  /*16c20*/  @!P0 SYNCS.PHASECHK.TRANS64 P0, [R7+URZ], R4 ;  /* 0x00000004070085a7 */ /* 0x000ea4000800007f */
[----:B--2---:R-:W-:Y:S05]  /*16c30*/  @!P0 BRA `(.L_x_223) ;  /* 0xfffffffc00f08947 */ /* 0x004fea000383ffff */
[----:B------:R-:W-:Y:S05]  /*16c40*/  BRA `(.L_x_253) ;  /* 0xfffffff400547947 */ /* 0x000fea000383ffff */
.L_x_224:
[----:B-1----:R1:W2:Y:S02]  /*16c50*/  SYNCS.PHASECHK.TRANS64.TRYWAIT P0, [R6+URZ], R3 ;  /* 0x00000003060075a7 */ /* 0x0022a4000800017f */
[----:B--2---:R-:W-:Y:S05]  /*16c60*/  @!P0 NANOSLEEP.SYNCS 0x989680 ;  /* 0x009896800000895d */ /* 0x004fea0003900000 */
[----:B------:R-:W2:Y:S02]  /*16c70*/  @!P0 SYNCS.PHASECHK.TRANS64 P0, [R6+URZ], R3 ;  /* 0x00000003060085a7 */ /* 0x000ea4000800007f */
[----:B--2---:R-:W-:Y:S05]  /*16c80*/  @!P0 BRA `(.L_x_224) ;  /* 0xfffffffc00f08947 */ /* 0x004fea000383ffff */
[----:B------:R-:W-:Y:S05]  /*16c90*/  BRA `(.L_x_254) ;  /* 0xfffffff400647947 */ /* 0x000fea000383ffff */
.L_x_225:
[----:B--2---:R2:W3:Y:S02]  /*16ca0*/  SYNCS.PHASECHK.TRANS64.TRYWAIT P0, [R7+URZ], R4 ;  /* 0x00000004070075a7 */ /* 0x0044e4000800017f */
[----:B---3--:R-:W-:Y:S05]  /*16cb0*/  @!P0 NANOSLEEP.SYNCS 0x989680 ;  /* 0x009896800000895d */ /* 0x008fea0003900000 */
[----:B------:R-:W3:Y:S02]  /*16cc0*/  @!P0 SYNCS.PHASECHK.TRANS64 P0, [R7+URZ], R4 ;  /* 0x00000004070085a7 */ /* 0x000ee4000800007f */
[----:B---3--:R-:W-:Y:S05]  /*16cd0*/  @!P0 BRA `(.L_x_225) ;  /* 0xfffffffc00f08947 */ /* 0x008fea000383ffff */
[----:B------:R-:W-:Y:S05]  /*16ce0*/  BRA `(.L_x_255) ;  /* 0xfffffff4006c7947 */ /* 0x000fea000383ffff */
.L_x_256:
[----:B------:R-:W-:-:S00]  /*16cf0*/  BRA `(.L_x_256) ;  /* 0xfffffffc00fc7947 */ /* 0x000fc0000383ffff */
[----:B------:R-:W-:-:S00]  /*16d00*/  NOP ;  /* 0x0000000000007918 */ /* 0x000fc00000000000 */
[----:B------:R-:W-:-:S00]  /*16d10*/  NOP ;  /* 0x0000000000007918 */ /* 0x000fc00000000000 */
[----:B------:R-:W-:-:S00]  /*16d20*/  NOP ;  /* 0x0000000000007918 */ /* 0x000fc00000000000 */
[----:B------:R-:W-:-:S00]  /*16d30*/  NOP ;  /* 0x0000000000007918 */ /* 0x000fc00000000000 */
[----:B------:R-:W-:-:S00]  /*16d40*/  NOP ;  /* 0x0000000000007918 */ /* 0x000fc00000000000 */
[----:B------:R-:W-:-:S00]  /*16d50*/  NOP ;  /* 0x0000000000007918 */ /* 0x000fc00000000000 */
[----:B------:R-:W-:-:S00]  /*16d60*/  NOP ;  /* 0x0000000000007918 */ /* 0x000fc00000000000 */
[----:B------:R-:W-:-:S00]  /*16d70*/  NOP ;  /* 0x0000000000007918 */ /* 0x000fc00000000000 */
.L_x_257:


//--------------------- .nv.global.init           --------------------------
	.section	.nv.global.init,"aw",@progbits
.nv.global.init:
	.type		$str$22,@object
	.size		$str$22,($str$26 - $str$22)
$str$22:
        /*0000*/ 	.byte	0x6b, 0x5f, 0x74, 0x69, 0x6c, 0x65, 0x5f, 0x63, 0x6f, 0x75, 0x6e, 0x74, 0x20, 0x3e, 0x3d, 0x20
        /*0010*/ 	.byte	0x31, 0x00
	.type		$str$26,@object
	.size		$str$26,($str$27 - $str$26)
$str$26:
        /*0012*/ 	.byte	0x28, 0x61, 0x64, 0x64, 0x72, 0x65, 0x73, 0x73, 0x20, 0x26, 0x20, 0x6d, 0x61, 0x73, 0x6b, 0x29
        /*0022*/ 	.byte	0x20, 0x3d, 0x3d, 0x20, 0x30, 0x00
	.type		$str$27,@object
	.size		$str$27,($str$23 - $str$27)
$str$27:
        /*0028*/ 	.byte	0x2f, 0x74, 0x6d, 0x70, 0x2f, 0x63, 0x75, 0x74, 0x6c, 0x61, 0x73, 0x73, 0x5f, 0x73, 0x77, 0x65
        /*0038*/ 	.byte	0x65, 0x70, 0x5f, 0x73, 0x72, 0x63, 0x2f, 0x69, 0x6e, 0x63, 0x6c, 0x75, 0x64, 0x65, 0x2f, 0x63
        /*0048*/ 	.byte	0x75, 0x74, 0x65, 0x2f, 0x70, 0x6f, 0x69, 0x6e, 0x74, 0x65, 0x72, 0x5f, 0x66, 0x6c, 0x61, 0x67
        /*0058*/ 	.byte	0x67, 0x65, 0x64, 0x2e, 0x68, 0x70, 0x70, 0x00
	.type		$str$23,@object
	.size		$str$23,(__unnamed_2 - $str$23)
$str$23:
        /*0060*/ 	.byte	0x2f, 0x74, 0x6d, 0x70, 0x2f, 0x63, 0x75, 0x74, 0x6c, 0x61, 0x73, 0x73, 0x5f, 0x73, 0x77, 0x65
        /*0070*/ 	.byte	0x65, 0x70, 0x5f, 0x73, 0x72, 0x63, 0x2f, 0x69, 0x6e, 0x63, 0x6c, 0x75, 0x64, 0x65, 0x2f, 0x63
        /*0080*/ 	.byte	0x75, 0x74, 0x6c, 0x61, 0x73, 0x73, 0x2f, 0x67, 0x65, 0x6d, 0x6d, 0x2f, 0x63, 0x6f, 0x6c, 0x6c
        /*0090*/ 	.byte	0x65, 0x63, 0x74, 0x69, 0x76, 0x65, 0x2f, 0x73, 0x6d, 0x39, 0x30, 0x5f, 0x6d, 0x6d, 0x61, 0x5f
        /*00a0*/ 	.byte	0x74, 0x6d, 0x61, 0x5f, 0x67, 0x6d, 0x6d, 0x61, 0x5f, 0x73, 0x73, 0x5f, 0x77, 0x61, 0x72, 0x70
        /*00b0*/ 	.byte	0x73, 0x70, 0x65, 0x63, 0x69, 0x61, 0x6c, 0x69, 0x7a, 0x65, 0x64, 0x2e, 0x68, 0x70, 0x70, 0x00
	.type		__unnamed_2,@object
	.size		__unnamed_2,(__unnamed_1 - __unnamed_2)
__unnamed_2:
        /*00c0*/ 	.byte	0x61, 0x75, 0x74, 0x6f, 0x20, 0x63, 0x75, 0x74, 0x65, 0x3a, 0x3a, 0x61, 0x73, 0x5f, 0x70, 0x6f
        /* <DEDUP_REMOVED lines=27> */
        /*0280*/ 	.byte	0x36, 0x3e, 0x3e, 0x3e, 0x3e, 0x3e, 0x5d, 0x00
	.type		__unnamed_1,@object
	.size		__unnamed_1,(.L_0 - __unnamed_1)
__unnamed_1:
        /* <DEDUP_REMOVED lines=180> */
        /*0dc8*/ 	.byte	0x65, 0x3a, 0x3a, 0x69, 0x64, 0x65, 0x6e, 0x74, 0x69, 0x74, 0x79, 0x5d, 0x00
.L_0:


//--------------------- .nv.shared._ZN7cutlass13device_kernelINS_4gemm6kernel13GemmUniversalIN4cute5tupleIJiiiiEEENS1_10collective13CollectiveMmaINS1_34MainloopSm90TmaGmmaWarpSpecializedILi4ENS5_IJNS4_1CILi1EEESB_SB_EEENS1_35KernelTmaWarpSpecializedCooperativeEEENS5_IJNSA_ILi256EEENSA_ILi128EEENSA_ILi64EEEEEENS_6half_tENS5_IJlSB_lEEESJ_SK_NS4_8TiledMMAINS4_8MMA_AtomIJNS4_4SM904GMMA26MMA_64x128x16_F32F16F16_SSILNSO_5MajorE0ELSQ_0ELNSO_7ScaleInE1ELSR_1EEEEEENS4_6LayoutINS5_IJNSA_ILi2EEESB_SB_EEENS5_IJSB_NSA_ILi0EEESX_EEEEENS5_IJNS4_10UnderscoreES10_S10_EEEEENS4_13SM90_TMA_LOADENS4_14ComposedLayoutINS4_7SwizzleILi3ELi4ELi3EEENS4_18smem_ptr_flag_bitsILi16EEENSU_INS5_IJNSA_ILi8EEESH_EEENS5_IJSH_SB_EEEEEEEvNS4_8identityES13_S1D_vS1E_EENS_8epilogue10collective18CollectiveEpilogueINS1G_22Sm90TmaWarpSpecializedILi4ELi2ELi16ELb1ELb0EEEJSI_NS5_IJSG_NSA_ILi32EEEEEESJ_SK_SJ_SK_NS1G_6fusion15FusionCallbacksIS1K_NS1N_13LinCombEltActINS1G_6thread4GELUESJ_fSJ_fLNS_15FloatRoundStyleE2EEESI_S1M_JEEES13_NS14_INS15_ILi2ELi4ELi3EEES18_NSU_INS5_IJS19_S1L_EEENS5_IJS1L_SB_EEEEEEENS4_17SM75_U32x4_LDSM_NENS4_14SM90_TMA_STOREES1Z_NS4_17SM90_U32x4_STSM_NENS4_9Copy_AtomIJS22_SJ_EEEvEEEvvEEEEvNT_6ParamsE --------------------------
	.section	.nv.shared._ZN7cutlass13device_kernelINS_4gemm6kernel13GemmUniversalIN4cute5tupleIJiiiiEEENS1_10collective13CollectiveMmaINS1_34MainloopSm90TmaGmmaWarpSpecializedILi4ENS5_IJNS4_1CILi1EEESB_SB_EEENS1_35KernelTmaWarpSpecializedCooperativeEEENS5_IJNSA_ILi256EEENSA_ILi128EEENSA_ILi64EEEEEENS_6half_tENS5_IJlSB_lEEESJ_SK_NS4_8TiledMMAINS4_8MMA_AtomIJNS4_4SM904GMMA26MMA_64x128x16_F32F16F16_SSILNSO_5MajorE0ELSQ_0ELNSO_7ScaleInE1ELSR_1EEEEEENS4_6LayoutINS5_IJNSA_ILi2EEESB_SB_EEENS5_IJSB_NSA_ILi0EEESX_EEEEENS5_IJNS4_10UnderscoreES10_S10_EEEEENS4_13SM90_TMA_LOADENS4_14ComposedLayoutINS4_7SwizzleILi3ELi4ELi3EEENS4_18smem_ptr_flag_bitsILi16EEENSU_INS5_IJNSA_ILi8EEESH_EEENS5_IJSH_SB_EEEEEEEvNS4_8identityES13_S1D_vS1E_EENS_8epilogue10collective18CollectiveEpilogueINS1G_22Sm90TmaWarpSpecializedILi4ELi2ELi16ELb1ELb0EEEJSI_NS5_IJSG_NSA_ILi32EEEEEESJ_SK_SJ_SK_NS1G_6fusion15FusionCallbacksIS1K_NS1N_13LinCombEltActINS1G_6thread4GELUESJ_fSJ_fLNS_15FloatRoundStyleE2EEESI_S1M_JEEES13_NS14_INS15_ILi2ELi4ELi3EEES18_NSU_INS5_IJS19_S1L_EEENS5_IJS1L_SB_EEEEEEENS4_17SM75_U32x4_LDSM_NENS4_14SM90_TMA_STOREES1Z_NS4_17SM90_U32x4_STSM_NENS4_9Copy_AtomIJS22_SJ_EEEvEEEvvEEEEvNT_6ParamsE,"aw",@nobits
	.sectionflags	@""
	.align	16
	.zero		1024


//--------------------- .nv.shared.reserved.0     --------------------------
	.section	.nv.shared.reserved.0,"aw",@nobits
	.weak		__nv_reservedSMEM_offset_0_alias
	.size		__nv_reservedSMEM_offset_0_alias, 0, 0
	.other		__nv_reservedSMEM_offset_0_alias,@"STO_CUDA_RESERVED_SHARED STV_DEFAULT"
__nv_reservedSMEM_offset_0_alias:
	.zero		0


//--------------------- .nv.global                --------------------------
	.section	.nv.global,"aw",@nobits
.nv.global:
	.type		_ZN39_INTERNAL_266011f6_4_k_cu_dcac571a_27444cute1_E,@object
	.size		_ZN39_INTERNAL_266011f6_4_k_cu_dcac571a_27444cute1_E,(_ZN39_INTERNAL_266011f6_4_k_cu_dcac571a_27444cuda3std3__45__cpo6cbeginE - _ZN39_INTERNAL_266011f6_4_k_cu_dcac571a_27444cute1_E)
_ZN39_INTERNAL_266011f6_4_k_cu_dcac571a_27444cute1_E:
	.zero		1
	.type		_ZN39_INTERNAL_266011f6_4_k_cu_dcac571a_27444cuda3std3__45__cpo6cbeginE,@object
	.size		_ZN39_INTERNAL_266011f6_4_k_cu_dcac571a_27444cuda3std3__45__cpo6cbeginE,(_ZN39_INTERNAL_266011f6_4_k_cu_dcac571a_27444cuda3std3__48in_placeE - _ZN39_INTERNAL_266011f6_4_k_cu_dcac571a_27444cuda3std3__45__cpo6cbeginE)
_ZN39_INTERNAL_266011f6_4_k_cu_dcac571a_27444cuda3std3__45__cpo6cbeginE:
	.zero		1
	.type		_ZN39_INTERNAL_266011f6_4_k_cu_dcac571a_27444cuda3std3__48in_placeE,@object
	.size		_ZN39_INTERNAL_266011f6_4_k_cu_dcac571a_27444cuda3std3__48in_placeE,(_ZN39_INTERNAL_266011f6_4_k_cu_dcac571a_27444cuda3std6ranges3__45__cpo9iter_moveE - _ZN39_INTERNAL_266011f6_4_k_cu_dcac571a_27444cuda3std3__48in_placeE)
_ZN39_INTERNAL_266011f6_4_k_cu_dcac571a_27444cuda3std3__48in_placeE:
	.zero		1
	.type		_ZN39_INTERNAL_266011f6_4_k_cu_dcac571a_27444cuda3std6ranges3__45__cpo9iter_moveE,@object
	.size		_ZN39_INTERNAL_266011f6_4_k_cu_dcac571a_27444cuda3std6ranges3__45__cpo9iter_moveE,(_ZN39_INTERNAL_266011f6_4_k_cu_dcac571a_27444cuda3std3__45__cpo5beginE - _ZN39_INTERNAL_266011f6_4_k_cu_dcac571a_27444cuda3std6ranges3__45__cpo9iter_moveE)
_ZN39_INTERNAL_266011f6_4_k_cu_dcac571a_27444cuda3std6ranges3__45__cpo9iter_moveE:
	.zero		1
	.type		_ZN39_INTERNAL_266011f6_4_k_cu_dcac571a_27444cuda3std3__45__cpo5beginE,@object
	.size		_ZN39_INTERNAL_266011f6_4_k_cu_dcac571a_27444cuda3std3__45__cpo5beginE,(_ZN39_INTERNAL_266011f6_4_k_cu_dcac571a_27444cuda3std3__441_GLOBAL__N__266011f6_4_k_cu_dcac571a_27446ignoreE - _ZN39_INTERNAL_266011f6_4_k_cu_dcac571a_27444cuda3std3__45__cpo5beginE)
_ZN39_INTERNAL_266011f6_4_k_cu_dcac571a_27444cuda3std3__45__cpo5beginE:
	.zero		1
	.type		_ZN39_INTERNAL_266011f6_4_k_cu_dcac571a_27444cuda3std3__441_GLOBAL__N__266011f6_4_k_cu_dcac571a_27446ignoreE,@object
	.size		_ZN39_INTERNAL_266011f6_4_k_cu_dcac571a_27444cuda3std3__441_GLOBAL__N__266011f6_4_k_cu_dcac571a_27446ignoreE,(_ZN39_INTERNAL_266011f6_4_k_cu_dcac571a_27444cute7productE - _ZN39_INTERNAL_266011f6_4_k_cu_dcac571a_27444cuda3std3__441_GLOBAL__N__266011f6_4_k_cu_dcac571a_27446ignoreE)
_ZN39_INTERNAL_266011f6_4_k_cu_dcac571a_27444cuda3std3__441_GLOBAL__N__266011f6_4_k_cu_dcac571a_27446ignoreE:
	.zero		1
	.type		_ZN39_INTERNAL_266011f6_4_k_cu_dcac571a_27444cute7productE,@object
	.size		_ZN39_INTERNAL_266011f6_4_k_cu_dcac571a_27444cute7productE,(_ZN39_INTERNAL_266011f6_4_k_cu_dcac571a_27444cuda3std3__45__cpo3endE - _ZN39_INTERNAL_266011f6_4_k_cu_dcac571a_27444cute7productE)
_ZN39_INTERNAL_266011f6_4_k_cu_dcac571a_27444cute7productE:
	.zero		1
	.type		_ZN39_INTERNAL_266011f6_4_k_cu_dcac571a_27444cuda3std3__45__cpo3endE,@object
	.size		_ZN39_INTERNAL_266011f6_4_k_cu_dcac571a_27444cuda3std3__45__cpo3endE,(_ZN39_INTERNAL_266011f6_4_k_cu_dcac571a_27444cuda3std3__419piecewise_constructE - _ZN39_INTERNAL_266011f6_4_k_cu_dcac571a_27444cuda3std3__45__cpo3endE)
_ZN39_INTERNAL_266011f6_4_k_cu_dcac571a_27444cuda3std3__45__cpo3endE:
	.zero		1
	.type		_ZN39_INTERNAL_266011f6_4_k_cu_dcac571a_27444cuda3std3__419piecewise_constructE,@object
	.size		_ZN39_INTERNAL_266011f6_4_k_cu_dcac571a_27444cuda3std3__419piecewise_constructE,(_ZN39_INTERNAL_266011f6_4_k_cu_dcac571a_27444cuda3std3__45__cpo4cendE - _ZN39_INTERNAL_266011f6_4_k_cu_dcac571a_27444cuda3std3__419piecewise_constructE)
_ZN39_INTERNAL_266011f6_4_k_cu_dcac571a_27444cuda3std3__419piecewise_constructE:
	.zero		1
	.type		_ZN39_INTERNAL_266011f6_4_k_cu_dcac571a_27444cuda3std3__45__cpo4cendE,@object
	.size		_ZN39_INTERNAL_266011f6_4_k_cu_dcac571a_27444cuda3std3__45__cpo4cendE,(_ZN39_INTERNAL_266011f6_4_k_cu_dcac571a_27444cuda3std6ranges3__45__cpo4swapE - _ZN39_INTERNAL_266011f6_4_k_cu_dcac571a_27444cuda3std3__45__cpo4cendE)
_ZN39_INTERNAL_266011f6_4_k_cu_dcac571a_27444cuda3std3__45__cpo4cendE:
	.zero		1
	.type		_ZN39_INTERNAL_266011f6_4_k_cu_dcac571a_27444cuda3std6ranges3__45__cpo4swapE,@object
	.size		_ZN39_INTERNAL_266011f6_4_k_cu_dcac571a_27444cuda3std6ranges3__45__cpo4swapE,(.L_9 - _ZN39_INTERNAL_266011f6_4_k_cu_dcac571a_27444cuda3std6ranges3__45__cpo4swapE)
_ZN39_INTERNAL_266011f6_4_k_cu_dcac571a_27444cuda3std6ranges3__45__cpo4swapE:
	.zero		1
.L_9:


//--------------------- .nv.constant0._ZN7cutlass13device_kernelINS_4gemm6kernel13GemmUniversalIN4cute5tupleIJiiiiEEENS1_10collective13CollectiveMmaINS1_34MainloopSm90TmaGmmaWarpSpecializedILi4ENS5_IJNS4_1CILi1EEESB_SB_EEENS1_35KernelTmaWarpSpecializedCooperativeEEENS5_IJNSA_ILi256EEENSA_ILi128EEENSA_ILi64EEEEEENS_6half_tENS5_IJlSB_lEEESJ_SK_NS4_8TiledMMAINS4_8MMA_AtomIJNS4_4SM904GMMA26MMA_64x128x16_F32F16F16_SSILNSO_5MajorE0ELSQ_0ELNSO_7ScaleInE1ELSR_1EEEEEENS4_6LayoutINS5_IJNSA_ILi2EEESB_SB_EEENS5_IJSB_NSA_ILi0EEESX_EEEEENS5_IJNS4_10UnderscoreES10_S10_EEEEENS4_13SM90_TMA_LOADENS4_14ComposedLayoutINS4_7SwizzleILi3ELi4ELi3EEENS4_18smem_ptr_flag_bitsILi16EEENSU_INS5_IJNSA_ILi8EEESH_EEENS5_IJSH_SB_EEEEEEEvNS4_8identityES13_S1D_vS1E_EENS_8epilogue10collective18CollectiveEpilogueINS1G_22Sm90TmaWarpSpecializedILi4ELi2ELi16ELb1ELb0EEEJSI_NS5_IJSG_NSA_ILi32EEEEEESJ_SK_SJ_SK_NS1G_6fusion15FusionCallbacksIS1K_NS1N_13LinCombEltActINS1G_6thread4GELUESJ_fSJ_fLNS_15FloatRoundStyleE2EEESI_S1M_JEEES13_NS14_INS15_ILi2ELi4ELi3EEES18_NSU_INS5_IJS19_S1L_EEENS5_IJS1L_SB_EEEEEEENS4_17SM75_U32x4_LDSM_NENS4_14SM90_TMA_STOREES1Z_NS4_17SM90_U32x4_STSM_NENS4_9Copy_AtomIJS22_SJ_EEEvEEEvvEEEEvNT_6ParamsE --------------------------
	.section	.nv.constant0._ZN7cutlass13device_kernelINS_4gemm6kernel13GemmUniversalIN4cute5tupleIJiiiiEEENS1_10collective13CollectiveMmaINS1_34MainloopSm90TmaGmmaWarpSpecializedILi4ENS5_IJNS4_1CILi1EEESB_SB_EEENS1_35KernelTmaWarpSpecializedCooperativeEEENS5_IJNSA_ILi256EEENSA_ILi128EEENSA_ILi64EEEEEENS_6half_tENS5_IJlSB_lEEESJ_SK_NS4_8TiledMMAINS4_8MMA_AtomIJNS4_4SM904GMMA26MMA_64x128x16_F32F16F16_SSILNSO_5MajorE0ELSQ_0ELNSO_7ScaleInE1ELSR_1EEEEEENS4_6LayoutINS5_IJNSA_ILi2EEESB_SB_EEENS5_IJSB_NSA_ILi0EEESX_EEEEENS5_IJNS4_10UnderscoreES10_S10_EEEEENS4_13SM90_TMA_LOADENS4_14ComposedLayoutINS4_7SwizzleILi3ELi4ELi3EEENS4_18smem_ptr_flag_bitsILi16EEENSU_INS5_IJNSA_ILi8EEESH_EEENS5_IJSH_SB_EEEEEEEvNS4_8identityES13_S1D_vS1E_EENS_8epilogue10collective18CollectiveEpilogueINS1G_22Sm90TmaWarpSpecializedILi4ELi2ELi16ELb1ELb0EEEJSI_NS5_IJSG_NSA_ILi32EEEEEESJ_SK_SJ_SK_NS1G_6fusion15FusionCallbacksIS1K_NS1N_13LinCombEltActINS1G_6thread4GELUESJ_fSJ_fLNS_15FloatRoundStyleE2EEESI_S1M_JEEES13_NS14_INS15_ILi2ELi4ELi3EEES18_NSU_INS5_IJS19_S1L_EEENS5_IJS1L_SB_EEEEEEENS4_17SM75_U32x4_LDSM_NENS4_14SM90_TMA_STOREES1Z_NS4_17SM90_U32x4_STSM_NENS4_9Copy_AtomIJS22_SJ_EEEvEEEvvEEEEvNT_6ParamsE,"a",@progbits
	.sectionflags	@""
	.align	4
.nv.constant0._ZN7cutlass13device_kernelINS_4gemm6kernel13GemmUniversalIN4cute5tupleIJiiiiEEENS1_10collective13CollectiveMmaINS1_34MainloopSm90TmaGmmaWarpSpecializedILi4ENS5_IJNS4_1CILi1EEESB_SB_EEENS1_35KernelTmaWarpSpecializedCooperativeEEENS5_IJNSA_ILi256EEENSA_ILi128EEENSA_ILi64EEEEEENS_6half_tENS5_IJlSB_lEEESJ_SK_NS4_8TiledMMAINS4_8MMA_AtomIJNS4_4SM904GMMA26MMA_64x128x16_F32F16F16_SSILNSO_5MajorE0ELSQ_0ELNSO_7ScaleInE1ELSR_1EEEEEENS4_6LayoutINS5_IJNSA_ILi2EEESB_SB_EEENS5_IJSB_NSA_ILi0EEESX_EEEEENS5_IJNS4_10UnderscoreES10_S10_EEEEENS4_13SM90_TMA_LOADENS4_14ComposedLayoutINS4_7SwizzleILi3ELi4ELi3EEENS4_18smem_ptr_flag_bitsILi16EEENSU_INS5_IJNSA_ILi8EEESH_EEENS5_IJSH_SB_EEEEEEEvNS4_8identityES13_S1D_vS1E_EENS_8epilogue10collective18CollectiveEpilogueINS1G_22Sm90TmaWarpSpecializedILi4ELi2ELi16ELb1ELb0EEEJSI_NS5_IJSG_NSA_ILi32EEEEEESJ_SK_SJ_SK_NS1G_6fusion15FusionCallbacksIS1K_NS1N_13LinCombEltActINS1G_6thread4GELUESJ_fSJ_fLNS_15FloatRoundStyleE2EEESI_S1M_JEEES13_NS14_INS15_ILi2ELi4ELi3EEES18_NSU_INS5_IJS19_S1L_EEENS5_IJS1L_SB_EEEEEEENS4_17SM75_U32x4_LDSM_NENS4_14SM90_TMA_STOREES1Z_NS4_17SM90_U32x4_STSM_NENS4_9Copy_AtomIJS22_SJ_EEEvEEEvvEEEEvNT_6ParamsE:
	.zero		2432


//--------------------- SYMBOLS --------------------------

	.type		.nv.reservedSmem.offset0,@object
	.size		.nv.reservedSmem.offset0,0x4
	.type		__assertfail,@function
